// auto-generated by cutlass_sweep.epilogue — config: {"arch": "sm_90", "cluster_m": 1, "cluster_n": 1, "dtype": "fp16", "fusion": "silu", "tile_k": 64, "tile_m": 128, "tile_n": 256}
#include "cutlass/cutlass.h"
#include "cutlass/gemm/collective/collective_builder.hpp"
#include "cutlass/gemm/device/gemm_universal_adapter.h"
#include "cutlass/gemm/kernel/gemm_universal.hpp"
#include "cutlass/epilogue/collective/collective_builder.hpp"
#include "cutlass/epilogue/fusion/operations.hpp"
#include "cutlass/epilogue/thread/activation.h"

using Elem = cutlass::half_t;
using Acc  = float;
using TileShape    = cute::Shape<cute::_128, cute::_256, cute::_64>;
using ClusterShape = cute::Shape<cute::_1, cute::_1, cute::_1>;
using FusionOp     = cutlass::epilogue::fusion::LinCombEltAct<cutlass::epilogue::thread::SiLu, Elem, Acc>;

using CollectiveEpilogue = typename cutlass::epilogue::collective::CollectiveBuilder<
    cutlass::arch::Sm90, cutlass::arch::OpClassTensorOp,
    TileShape, ClusterShape,
    cutlass::epilogue::collective::EpilogueTileAuto,
    Acc, Acc,
    Elem, cutlass::layout::RowMajor, 128 / cutlass::sizeof_bits<Elem>::value,
    Elem, cutlass::layout::RowMajor, 128 / cutlass::sizeof_bits<Elem>::value,
    cutlass::epilogue::TmaWarpSpecializedCooperative,
    FusionOp
  >::CollectiveOp;

using CollectiveMainloop = typename cutlass::gemm::collective::CollectiveBuilder<
    cutlass::arch::Sm90, cutlass::arch::OpClassTensorOp,
    Elem, cutlass::layout::RowMajor, 128 / cutlass::sizeof_bits<Elem>::value,
    Elem, cutlass::layout::ColumnMajor, 128 / cutlass::sizeof_bits<Elem>::value,
    Acc,
    TileShape, ClusterShape,
    cutlass::gemm::collective::StageCountAutoCarveout<
        static_cast<int>(sizeof(typename CollectiveEpilogue::SharedStorage))>,
    cutlass::gemm::KernelTmaWarpSpecializedCooperative
  >::CollectiveOp;

using GemmKernel = cutlass::gemm::kernel::GemmUniversal<
    cute::Shape<int,int,int,int>, CollectiveMainloop, CollectiveEpilogue>;
using Gemm = cutlass::gemm::device::GemmUniversalAdapter<GemmKernel>;

auto* _anchor = &cutlass::device_kernel<GemmKernel>;


// ===== COMPILED SASS (sm_90a) =====

	.target	sm_90a

	.elftype	@"ET_EXEC"


//--------------------- .note.nv.tkinfo           --------------------------
	.section	.note.nv.tkinfo,"",@"SHT_NOTE"
	.sectionflags	@"SHF_NOTE_NV_TKINFO"
	.tkinfo
        /*0018*/ 	.word	0x00000002
        /*0030*/ 	.string	""
        /*0030*/ 	.string	"ptxas"
        /*0030*/ 	.string	"Cuda compilation tools, release 13.0, V13.0.88"
        /*0030*/ 	.string	"Build cuda_13.0.r13.0/compiler.36424714_0"
        /*0030*/ 	.string	"-arch sm_90a -m 64 "



//--------------------- .note.nv.cuinfo           --------------------------
	.section	.note.nv.cuinfo,"",@"SHT_NOTE"
	.sectionflags	@"SHF_NOTE_NV_CUINFO"
        /*0018*/ 	.short	0x0002
        /*001a*/ 	.short	0x005a
        /*001c*/ 	.short	0x0082
	.zero		2


//--------------------- .nv.info                  --------------------------
	.section	.nv.info,"",@"SHT_CUDA_INFO"
	.align	4


	//----- nvinfo : EIATTR_REGCOUNT
	.align		4
        /*0000*/ 	.byte	0x04, 0x2f
        /*0002*/ 	.short	(.L_18 - .L_17)
	.align		4
.L_17:
        /*0004*/ 	.word	index@(_ZN7cutlass13device_kernelINS_4gemm6kernel13GemmUniversalIN4cute5tupleIJiiiiEEENS1_10collective13CollectiveMmaINS1_34MainloopSm90TmaGmmaWarpSpecializedILi4ENS5_IJNS4_1CILi1EEESB_SB_EEENS1_35KernelTmaWarpSpecializedCooperativeEEENS5_IJNSA_ILi128EEENSA_ILi256EEENSA_ILi64EEEEEENS_6half_tENS5_IJlSB_lEEESJ_SK_NS4_8TiledMMAINS4_8MMA_AtomIJNS4_4SM904GMMA26MMA_64x256x16_F32F16F16_SSILNSO_5MajorE0ELSQ_0ELNSO_7ScaleInE1ELSR_1EEEEEENS4_6LayoutINS5_IJNSA_ILi2EEESB_SB_EEENS5_IJSB_NSA_ILi0EEESX_EEEEENS5_IJNS4_10UnderscoreES10_S10_EEEEENS4_13SM90_TMA_LOADENS4_14ComposedLayoutINS4_7SwizzleILi3ELi4ELi3EEENS4_18smem_ptr_flag_bitsILi16EEENSU_INS5_IJNSA_ILi8EEESH_EEENS5_IJSH_SB_EEEEEEEvNS4_8identityES13_S1D_vS1E_EENS_8epilogue10collective18CollectiveEpilogueINS1G_22Sm90TmaWarpSpecializedILi4ELi2ELi16ELb1ELb0EEEJSI_NS5_IJSF_NSA_ILi32EEEEEESJ_SK_SJ_SK_NS1G_6fusion15FusionCallbacksIS1K_NS1N_13LinCombEltActINS1G_6thread4SiLuESJ_fSJ_fLNS_15FloatRoundStyleE2EEESI_S1M_JEEES13_NS14_INS15_ILi2ELi4ELi3EEES18_NSU_INS5_IJS19_S1L_EEENS5_IJS1L_SB_EEEEEEENS4_17SM75_U32x4_LDSM_NENS4_14SM90_TMA_STOREES1Z_NS4_17SM90_U32x4_STSM_NENS4_9Copy_AtomIJS22_SJ_EEEvEEEvvEEEEvNT_6ParamsE)
        /*0008*/ 	.word	0x000000a8


	//----- nvinfo : EIATTR_FRAME_SIZE
	.align		4
.L_18:
        /*000c*/ 	.byte	0x04, 0x11
        /*000e*/ 	.short	(.L_20 - .L_19)
	.align		4
.L_19:
        /*0010*/ 	.word	index@($__internal_0_$__cuda_sm20_rcp_rn_f32_slowpath)
        /*0014*/ 	.word	0x00000000


	//----- nvinfo : EIATTR_FRAME_SIZE
	.align		4
.L_20:
        /*0018*/ 	.byte	0x04, 0x11
        /*001a*/ 	.short	(.L_22 - .L_21)
	.align		4
.L_21:
        /*001c*/ 	.word	index@(_ZN7cutlass13device_kernelINS_4gemm6kernel13GemmUniversalIN4cute5tupleIJiiiiEEENS1_10collective13CollectiveMmaINS1_34MainloopSm90TmaGmmaWarpSpecializedILi4ENS5_IJNS4_1CILi1EEESB_SB_EEENS1_35KernelTmaWarpSpecializedCooperativeEEENS5_IJNSA_ILi128EEENSA_ILi256EEENSA_ILi64EEEEEENS_6half_tENS5_IJlSB_lEEESJ_SK_NS4_8TiledMMAINS4_8MMA_AtomIJNS4_4SM904GMMA26MMA_64x256x16_F32F16F16_SSILNSO_5MajorE0ELSQ_0ELNSO_7ScaleInE1ELSR_1EEEEEENS4_6LayoutINS5_IJNSA_ILi2EEESB_SB_EEENS5_IJSB_NSA_ILi0EEESX_EEEEENS5_IJNS4_10UnderscoreES10_S10_EEEEENS4_13SM90_TMA_LOADENS4_14ComposedLayoutINS4_7SwizzleILi3ELi4ELi3EEENS4_18smem_ptr_flag_bitsILi16EEENSU_INS5_IJNSA_ILi8EEESH_EEENS5_IJSH_SB_EEEEEEEvNS4_8identityES13_S1D_vS1E_EENS_8epilogue10collective18CollectiveEpilogueINS1G_22Sm90TmaWarpSpecializedILi4ELi2ELi16ELb1ELb0EEEJSI_NS5_IJSF_NSA_ILi32EEEEEESJ_SK_SJ_SK_NS1G_6fusion15FusionCallbacksIS1K_NS1N_13LinCombEltActINS1G_6thread4SiLuESJ_fSJ_fLNS_15FloatRoundStyleE2EEESI_S1M_JEEES13_NS14_INS15_ILi2ELi4ELi3EEES18_NSU_INS5_IJS19_S1L_EEENS5_IJS1L_SB_EEEEEEENS4_17SM75_U32x4_LDSM_NENS4_14SM90_TMA_STOREES1Z_NS4_17SM90_U32x4_STSM_NENS4_9Copy_AtomIJS22_SJ_EEEvEEEvvEEEEvNT_6ParamsE)
        /*0020*/ 	.word	0x00000000


	//----- nvinfo : EIATTR_MIN_STACK_SIZE
	.align		4
.L_22:
        /*0024*/ 	.byte	0x04, 0x12
        /*0026*/ 	.short	(.L_24 - .L_23)
	.align		4
.L_23:
        /*0028*/ 	.word	index@(_ZN7cutlass13device_kernelINS_4gemm6kernel13GemmUniversalIN4cute5tupleIJiiiiEEENS1_10collective13CollectiveMmaINS1_34MainloopSm90TmaGmmaWarpSpecializedILi4ENS5_IJNS4_1CILi1EEESB_SB_EEENS1_35KernelTmaWarpSpecializedCooperativeEEENS5_IJNSA_ILi128EEENSA_ILi256EEENSA_ILi64EEEEEENS_6half_tENS5_IJlSB_lEEESJ_SK_NS4_8TiledMMAINS4_8MMA_AtomIJNS4_4SM904GMMA26MMA_64x256x16_F32F16F16_SSILNSO_5MajorE0ELSQ_0ELNSO_7ScaleInE1ELSR_1EEEEEENS4_6LayoutINS5_IJNSA_ILi2EEESB_SB_EEENS5_IJSB_NSA_ILi0EEESX_EEEEENS5_IJNS4_10UnderscoreES10_S10_EEEEENS4_13SM90_TMA_LOADENS4_14ComposedLayoutINS4_7SwizzleILi3ELi4ELi3EEENS4_18smem_ptr_flag_bitsILi16EEENSU_INS5_IJNSA_ILi8EEESH_EEENS5_IJSH_SB_EEEEEEEvNS4_8identityES13_S1D_vS1E_EENS_8epilogue10collective18CollectiveEpilogueINS1G_22Sm90TmaWarpSpecializedILi4ELi2ELi16ELb1ELb0EEEJSI_NS5_IJSF_NSA_ILi32EEEEEESJ_SK_SJ_SK_NS1G_6fusion15FusionCallbacksIS1K_NS1N_13LinCombEltActINS1G_6thread4SiLuESJ_fSJ_fLNS_15FloatRoundStyleE2EEESI_S1M_JEEES13_NS14_INS15_ILi2ELi4ELi3EEES18_NSU_INS5_IJS19_S1L_EEENS5_IJS1L_SB_EEEEEEENS4_17SM75_U32x4_LDSM_NENS4_14SM90_TMA_STOREES1Z_NS4_17SM90_U32x4_STSM_NENS4_9Copy_AtomIJS22_SJ_EEEvEEEvvEEEEvNT_6ParamsE)
        /*002c*/ 	.word	0x00000000
.L_24:


//--------------------- .nv.compat                --------------------------
	.section	.nv.compat,"",@"SHT_CUDA_COMPAT_INFO"
	.align	4
        /*0000*/ 	.byte	0x02, 0x09, 0x01, 0x00, 0x02, 0x02, 0x04, 0x00, 0x02, 0x05, 0x05, 0x00, 0x03, 0x07, 0x01, 0x01
        /*0010*/ 	.byte	0x02, 0x03, 0x01, 0x00, 0x02, 0x06, 0x01, 0x00, 0x04, 0x0b, 0x08, 0x00, 0x00, 0x00, 0x00, 0x00
        /*0020*/ 	.byte	0x00, 0x00, 0x00, 0x00


//--------------------- .nv.info._ZN7cutlass13device_kernelINS_4gemm6kernel13GemmUniversalIN4cute5tupleIJiiiiEEENS1_10collective13CollectiveMmaINS1_34MainloopSm90TmaGmmaWarpSpecializedILi4ENS5_IJNS4_1CILi1EEESB_SB_EEENS1_35KernelTmaWarpSpecializedCooperativeEEENS5_IJNSA_ILi128EEENSA_ILi256EEENSA_ILi64EEEEEENS_6half_tENS5_IJlSB_lEEESJ_SK_NS4_8TiledMMAINS4_8MMA_AtomIJNS4_4SM904GMMA26MMA_64x256x16_F32F16F16_SSILNSO_5MajorE0ELSQ_0ELNSO_7ScaleInE1ELSR_1EEEEEENS4_6LayoutINS5_IJNSA_ILi2EEESB_SB_EEENS5_IJSB_NSA_ILi0EEESX_EEEEENS5_IJNS4_10UnderscoreES10_S10_EEEEENS4_13SM90_TMA_LOADENS4_14ComposedLayoutINS4_7SwizzleILi3ELi4ELi3EEENS4_18smem_ptr_flag_bitsILi16EEENSU_INS5_IJNSA_ILi8EEESH_EEENS5_IJSH_SB_EEEEEEEvNS4_8identityES13_S1D_vS1E_EENS_8epilogue10collective18CollectiveEpilogueINS1G_22Sm90TmaWarpSpecializedILi4ELi2ELi16ELb1ELb0EEEJSI_NS5_IJSF_NSA_ILi32EEEEEESJ_SK_SJ_SK_NS1G_6fusion15FusionCallbacksIS1K_NS1N_13LinCombEltActINS1G_6thread4SiLuESJ_fSJ_fLNS_15FloatRoundStyleE2EEESI_S1M_JEEES13_NS14_INS15_ILi2ELi4ELi3EEES18_NSU_INS5_IJS19_S1L_EEENS5_IJS1L_SB_EEEEEEENS4_17SM75_U32x4_LDSM_NENS4_14SM90_TMA_STOREES1Z_NS4_17SM90_U32x4_STSM_NENS4_9Copy_AtomIJS22_SJ_EEEvEEEvvEEEEvNT_6ParamsE --------------------------
	.section	.nv.info._ZN7cutlass13device_kernelINS_4gemm6kernel13GemmUniversalIN4cute5tupleIJiiiiEEENS1_10collective13CollectiveMmaINS1_34MainloopSm90TmaGmmaWarpSpecializedILi4ENS5_IJNS4_1CILi1EEESB_SB_EEENS1_35KernelTmaWarpSpecializedCooperativeEEENS5_IJNSA_ILi128EEENSA_ILi256EEENSA_ILi64EEEEEENS_6half_tENS5_IJlSB_lEEESJ_SK_NS4_8TiledMMAINS4_8MMA_AtomIJNS4_4SM904GMMA26MMA_64x256x16_F32F16F16_SSILNSO_5MajorE0ELSQ_0ELNSO_7ScaleInE1ELSR_1EEEEEENS4_6LayoutINS5_IJNSA_ILi2EEESB_SB_EEENS5_IJSB_NSA_ILi0EEESX_EEEEENS5_IJNS4_10UnderscoreES10_S10_EEEEENS4_13SM90_TMA_LOADENS4_14ComposedLayoutINS4_7SwizzleILi3ELi4ELi3EEENS4_18smem_ptr_flag_bitsILi16EEENSU_INS5_IJNSA_ILi8EEESH_EEENS5_IJSH_SB_EEEEEEEvNS4_8identityES13_S1D_vS1E_EENS_8epilogue10collective18CollectiveEpilogueINS1G_22Sm90TmaWarpSpecializedILi4ELi2ELi16ELb1ELb0EEEJSI_NS5_IJSF_NSA_ILi32EEEEEESJ_SK_SJ_SK_NS1G_6fusion15FusionCallbacksIS1K_NS1N_13LinCombEltActINS1G_6thread4SiLuESJ_fSJ_fLNS_15FloatRoundStyleE2EEESI_S1M_JEEES13_NS14_INS15_ILi2ELi4ELi3EEES18_NSU_INS5_IJS19_S1L_EEENS5_IJS1L_SB_EEEEEEENS4_17SM75_U32x4_LDSM_NENS4_14SM90_TMA_STOREES1Z_NS4_17SM90_U32x4_STSM_NENS4_9Copy_AtomIJS22_SJ_EEEvEEEvvEEEEvNT_6ParamsE,"",@"SHT_CUDA_INFO"
	.sectionflags	@""
	.align	4


	//----- nvinfo : EIATTR_CUDA_API_VERSION
	.align		4
        /*0000*/ 	.byte	0x04, 0x37
        /*0002*/ 	.short	(.L_26 - .L_25)
.L_25:
        /*0004*/ 	.word	0x00000082


	//----- nvinfo : EIATTR_KPARAM_INFO
	.align		4
.L_26:
        /*0008*/ 	.byte	0x04, 0x17
        /*000a*/ 	.short	(.L_28 - .L_27)
.L_27:
        /*000c*/ 	.word	0x00000000
        /*0010*/ 	.short	0x0000
        /*0012*/ 	.short	0x0070
        /*0014*/ 	.byte	0x00, 0xf0, 0x01, 0x1c


	//----- nvinfo : EIATTR_SPARSE_MMA_MASK
	.align		4
.L_28:
        /*0018*/ 	.byte	0x03, 0x50
        /*001a*/ 	.short	0x0000


	//----- nvinfo : EIATTR_MAXREG_COUNT
	.align		4
        /*001c*/ 	.byte	0x03, 0x1b
        /*001e*/ 	.short	0x00a8


	//----- nvinfo : EIATTR_NUM_BARRIERS
	.align		4
        /*0020*/ 	.byte	0x02, 0x4c
        /*0022*/ 	.byte	0x02
	.zero		1


	//----- nvinfo : EIATTR_EXTERNS
	.align		4
        /*0024*/ 	.byte	0x04, 0x0f
        /*0026*/ 	.short	(.L_30 - .L_29)


	//   ....[0]....
	.align		4
.L_29:
        /*0028*/ 	.word	index@(__assertfail)


	//----- nvinfo : EIATTR_MERCURY_ISA_VERSION
	.align		4
.L_30:
        /*002c*/ 	.byte	0x03, 0x5f
        /*002e*/ 	.short	0x0101


	//----- nvinfo : EIATTR_INT_WARP_WIDE_INSTR_OFFSETS
	.align		4
        /*0030*/ 	.byte	0x04, 0x31
        /*0032*/ 	.short	(.L_32 - .L_31)


	//   ....[0]....
.L_31:
        /*0034*/ 	.word	0x000008c0


	//   ....[1]....
        /*0038*/ 	.word	0x000008d0


	//   ....[2]....
        /*003c*/ 	.word	0x00000960


	//----- nvinfo : EIATTR_COOP_GROUP_MASK_REGIDS
	.align		4
.L_32:
        /*0040*/ 	.byte	0x04, 0x29
        /*0042*/ 	.short	(.L_34 - .L_33)


	//   ....[0]....
.L_33:
        /*0044*/ 	.word	0xffffffff


	//   ....[1]....
        /*0048*/ 	.word	0xffffffff


	//   ....[2]....
        /*004c*/ 	.word	0xffffffff


	//   ....[3]....
        /*0050*/ 	.word	0xffffffff


	//   ....[4]....
        /*0054*/ 	.word	0xffffffff


	//   ....[5]....
        /*0058*/ 	.word	0xffffffff


	//----- nvinfo : EIATTR_COOP_GROUP_INSTR_OFFSETS
	.align		4
.L_34:
        /*005c*/ 	.byte	0x04, 0x28
        /*005e*/ 	.short	(.L_36 - .L_35)


	//   ....[0]....
.L_35:
        /*0060*/ 	.word	0x00000070


	//   ....[1]....
        /*0064*/ 	.word	0x00000080


	//   ....[2]....
        /*0068*/ 	.word	0x00000440


	//   ....[3]....
        /*006c*/ 	.word	0x000005d0


	//   ....[4]....
        /*0070*/ 	.word	0x00000780


	//   ....[5]....
        /*0074*/ 	.word	0x000014a0


	//----- nvinfo : EIATTR_REG_RECONFIG
	.align		4
.L_36:
        /*0078*/ 	.byte	0x01, 0x54
	.zero		2


	//----- nvinfo : EIATTR_SYSCALL_OFFSETS
	.align		4
        /*007c*/ 	.byte	0x04, 0x46
        /*007e*/ 	.short	(.L_38 - .L_37)


	//   ....[0]....
.L_37:
        /*0080*/ 	.word	0x00001660


	//   ....[1]....
        /*0084*/ 	.word	0x000020e0


	//   ....[2]....
        /*0088*/ 	.word	0x000021d0


	//----- nvinfo : EIATTR_MBARRIER_INSTR_OFFSETS
	.align		4
.L_38:
        /*008c*/ 	.byte	0x04, 0x39
        /*008e*/ 	.short	(.L_40 - .L_39)


	//   ....[0]....
.L_39:
        /*0090*/ 	.word	0x00000540
        /*0094*/ 	.word	0x000000ff
        /*0098*/ 	.word	0x00000000
        /*009c*/ 	.short	0x0100
        /*009e*/ 	.byte	0x08
	.zero		1


	//   ....[1]....
        /*00a0*/ 	.word	0x00000550
        /*00a4*/ 	.word	0x000000ff
        /*00a8*/ 	.word	0x00000020
        /*00ac*/ 	.short	0x0100
        /*00ae*/ 	.byte	0x08
	.zero		1


	//   ....[2]....
        /*00b0*/ 	.word	0x00000560
        /*00b4*/ 	.word	0x000000ff
        /*00b8*/ 	.word	0x00000008
        /*00bc*/ 	.short	0x0100
        /*00be*/ 	.byte	0x08
	.zero		1


	//   ....[3]....
        /*00c0*/ 	.word	0x00000570
        /*00c4*/ 	.word	0x000000ff
        /*00c8*/ 	.word	0x00000028
        /*00cc*/ 	.short	0x0100
        /*00ce*/ 	.byte	0x08
	.zero		1


	//   ....[4]....
        /*00d0*/ 	.word	0x00000580
        /*00d4*/ 	.word	0x000000ff
        /*00d8*/ 	.word	0x00000010
        /*00dc*/ 	.short	0x0100
        /*00de*/ 	.byte	0x08
	.zero		1


	//   ....[5]....
        /*00e0*/ 	.word	0x00000590
        /*00e4*/ 	.word	0x000000ff
        /*00e8*/ 	.word	0x00000030
        /*00ec*/ 	.short	0x0100
        /*00ee*/ 	.byte	0x08
	.zero		1


	//   ....[6]....
        /*00f0*/ 	.word	0x000005a0
        /*00f4*/ 	.word	0x000000ff
        /*00f8*/ 	.word	0x00000018
        /*00fc*/ 	.short	0x0100
        /*00fe*/ 	.byte	0x08
	.zero		1


	//   ....[7]....
        /*0100*/ 	.word	0x000005b0
        /*0104*/ 	.word	0x000000ff
        /*0108*/ 	.word	0x00000038
        /*010c*/ 	.short	0x0100
        /*010e*/ 	.byte	0x08
	.zero		1


	//   ....[8]....
        /*0110*/ 	.word	0x000006f0
        /*0114*/ 	.word	0x000000ff
        /*0118*/ 	.word	0x00000040
        /*011c*/ 	.short	0x0100
        /*011e*/ 	.byte	0x08
	.zero		1


	//   ....[9]....
        /*0120*/ 	.word	0x00000700
        /*0124*/ 	.word	0x000000ff
        /*0128*/ 	.word	0x00000060
        /*012c*/ 	.short	0x0100
        /*012e*/ 	.byte	0x08
	.zero		1


	//   ....[10]....
        /*0130*/ 	.word	0x00000710
        /*0134*/ 	.word	0x000000ff
        /*0138*/ 	.word	0x00000048
        /*013c*/ 	.short	0x0100
        /*013e*/ 	.byte	0x08
	.zero		1


	//   ....[11]....
        /*0140*/ 	.word	0x00000720
        /*0144*/ 	.word	0x000000ff
        /*0148*/ 	.word	0x00000068
        /*014c*/ 	.short	0x0100
        /*014e*/ 	.byte	0x08
	.zero		1


	//   ....[12]....
        /*0150*/ 	.word	0x00000730
        /*0154*/ 	.word	0x000000ff
        /*0158*/ 	.word	0x00000050
        /*015c*/ 	.short	0x0100
        /*015e*/ 	.byte	0x08
	.zero		1


	//   ....[13]....
        /*0160*/ 	.word	0x00000740
        /*0164*/ 	.word	0x000000ff
        /*0168*/ 	.word	0x00000070
        /*016c*/ 	.short	0x0100
        /*016e*/ 	.byte	0x08
	.zero		1


	//   ....[14]....
        /*0170*/ 	.word	0x00000750
        /*0174*/ 	.word	0x000000ff
        /*0178*/ 	.word	0x00000058
        /*017c*/ 	.short	0x0100
        /*017e*/ 	.byte	0x08
	.zero		1


	//   ....[15]....
        /*0180*/ 	.word	0x00000760
        /*0184*/ 	.word	0x000000ff
        /*0188*/ 	.word	0x00000078
        /*018c*/ 	.short	0x0100
        /*018e*/ 	.byte	0x08
	.zero		1


	//   ....[16]....
        /*0190*/ 	.word	0x000009f0
        /*0194*/ 	.word	0x000000ff
        /*0198*/ 	.word	0x00000080
        /*019c*/ 	.short	0x0100
        /*019e*/ 	.byte	0x08
	.zero		1


	//   ....[17]....
        /*01a0*/ 	.word	0x00000a60
        /*01a4*/ 	.word	0x000000ff
        /*01a8*/ 	.word	0x00000088
        /*01ac*/ 	.short	0x0100
        /*01ae*/ 	.byte	0x08
	.zero		1


	//   ....[18]....
        /*01b0*/ 	.word	0x000016e0
        /*01b4*/ 	.word	0x00000003
        /*01b8*/ 	.word	0x00000000
        /*01bc*/ 	.short	0x010a
        /*01be*/ 	.byte	0x3f
	.zero		1


	//   ....[19]....
        /*01c0*/ 	.word	0x00001720
        /*01c4*/ 	.word	0x00000003
        /*01c8*/ 	.word	0x00000000
        /*01cc*/ 	.short	0x010a
        /*01ce*/ 	.byte	0x3f
	.zero		1


	//   ....[20]....
        /*01d0*/ 	.word	0x00001ac0
        /*01d4*/ 	.word	0x000000ff
        /*01d8*/ 	.word	0x00000000
        /*01dc*/ 	.short	0x010a
        /*01de*/ 	.byte	0x04
	.zero		1


	//   ....[21]....
        /*01e0*/ 	.word	0x00001b00
        /*01e4*/ 	.word	0x000000ff
        /*01e8*/ 	.word	0x00000000
        /*01ec*/ 	.short	0x010a
        /*01ee*/ 	.byte	0x04
	.zero		1


	//   ....[22]....
        /*01f0*/ 	.word	0x00001d90
        /*01f4*/ 	.word	0x000000ff
        /*01f8*/ 	.word	0x00000000
        /*01fc*/ 	.short	0x0101
        /*01fe*/ 	.byte	0x04
	.zero		1


	//   ....[23]....
        /*0200*/ 	.word	0x00001f40
        /*0204*/ 	.word	0x000000ff
        /*0208*/ 	.word	0x00000000
        /*020c*/ 	.short	0x0101
        /*020e*/ 	.byte	0x04
	.zero		1


	//   ....[24]....
        /*0210*/ 	.word	0x00002660
        /*0214*/ 	.word	0x000000ff
        /*0218*/ 	.word	0x00000040
        /*021c*/ 	.short	0x010a
        /*021e*/ 	.byte	0x2d
	.zero		1


	//   ....[25]....
        /*0220*/ 	.word	0x00004680
        /*0224*/ 	.word	0x000000ff
        /*0228*/ 	.word	0x00000000
        /*022c*/ 	.short	0x0101
        /*022e*/ 	.byte	0x04
	.zero		1


	//   ....[26]....
        /*0230*/ 	.word	0x00004760
        /*0234*/ 	.word	0x00000014
        /*0238*/ 	.word	0x00000040
        /*023c*/ 	.short	0x010a
        /*023e*/ 	.byte	0x3f
	.zero		1


	//   ....[27]....
        /*0240*/ 	.word	0x000065a0
        /*0244*/ 	.word	0x000000ff
        /*0248*/ 	.word	0x00000000
        /*024c*/ 	.short	0x0101
        /*024e*/ 	.byte	0x04
	.zero		1


	//   ....[28]....
        /*0250*/ 	.word	0x00006690
        /*0254*/ 	.word	0x00000000
        /*0258*/ 	.word	0x00000040
        /*025c*/ 	.short	0x010a
        /*025e*/ 	.byte	0x3f
	.zero		1


	//   ....[29]....
        /*0260*/ 	.word	0x00008500
        /*0264*/ 	.word	0x000000ff
        /*0268*/ 	.word	0x00000000
        /*026c*/ 	.short	0x0101
        /*026e*/ 	.byte	0x04
	.zero		1


	//   ....[30]....
        /*0270*/ 	.word	0x000085e0
        /*0274*/ 	.word	0x00000003
        /*0278*/ 	.word	0x00000040
        /*027c*/ 	.short	0x010a
        /*027e*/ 	.byte	0x3f
	.zero		1


	//   ....[31]....
        /*0280*/ 	.word	0x0000a460
        /*0284*/ 	.word	0x000000ff
        /*0288*/ 	.word	0x00000000
        /*028c*/ 	.short	0x0101
        /*028e*/ 	.byte	0x04
	.zero		1


	//   ....[32]....
        /*0290*/ 	.word	0x0000a540
        /*0294*/ 	.word	0x00000000
        /*0298*/ 	.word	0x00000040
        /*029c*/ 	.short	0x010a
        /*029e*/ 	.byte	0x3f
	.zero		1


	//   ....[33]....
        /*02a0*/ 	.word	0x0000c390
        /*02a4*/ 	.word	0x000000ff
        /*02a8*/ 	.word	0x00000000
        /*02ac*/ 	.short	0x0101
        /*02ae*/ 	.byte	0x04
	.zero		1


	//   ....[34]....
        /*02b0*/ 	.word	0x0000c470
        /*02b4*/ 	.word	0x00000000
        /*02b8*/ 	.word	0x00000040
        /*02bc*/ 	.short	0x010a
        /*02be*/ 	.byte	0x3f
	.zero		1


	//   ....[35]....
        /*02c0*/ 	.word	0x0000e2c0
        /*02c4*/ 	.word	0x000000ff
        /*02c8*/ 	.word	0x00000000
        /*02cc*/ 	.short	0x0101
        /*02ce*/ 	.byte	0x04
	.zero		1


	//   ....[36]....
        /*02d0*/ 	.word	0x0000e3a0
        /*02d4*/ 	.word	0x00000000
        /*02d8*/ 	.word	0x00000040
        /*02dc*/ 	.short	0x010a
        /*02de*/ 	.byte	0x3f
	.zero		1


	//   ....[37]....
        /*02e0*/ 	.word	0x000101f0
        /*02e4*/ 	.word	0x000000ff
        /*02e8*/ 	.word	0x00000000
        /*02ec*/ 	.short	0x0101
        /*02ee*/ 	.byte	0x04
	.zero		1


	//   ....[38]....
        /*02f0*/ 	.word	0x000102d0
        /*02f4*/ 	.word	0x00000003
        /*02f8*/ 	.word	0x00000040
        /*02fc*/ 	.short	0x010a
        /*02fe*/ 	.byte	0x3f
	.zero		1


	//   ....[39]....
        /*0300*/ 	.word	0x000120d0
        /*0304*/ 	.word	0x000000ff
        /*0308*/ 	.word	0x00000000
        /*030c*/ 	.short	0x0101
        /*030e*/ 	.byte	0x04
	.zero		1


	//   ....[40]....
        /*0310*/ 	.word	0x00012ac0
        /*0314*/ 	.word	0x000000ff
        /*0318*/ 	.word	0x00000000
        /*031c*/ 	.short	0x0101
        /*031e*/ 	.byte	0x04
	.zero		1


	//   ....[41]....
        /*0320*/ 	.word	0x000131b0
        /*0324*/ 	.word	0x000000ff
        /*0328*/ 	.word	0x00000088
        /*032c*/ 	.short	0x010a
        /*032e*/ 	.byte	0x04
	.zero		1


	//   ....[42]....
        /*0330*/ 	.word	0x000135b0
        /*0334*/ 	.word	0x000000ff
        /*0338*/ 	.word	0x00000060
        /*033c*/ 	.short	0x010a
        /*033e*/ 	.byte	0x0d
	.zero		1


	//   ....[43]....
        /*0340*/ 	.word	0x000136a0
        /*0344*/ 	.word	0x000000ff
        /*0348*/ 	.word	0x00000040
        /*034c*/ 	.short	0x010b
        /*034e*/ 	.byte	0x0d
	.zero		1


	//   ....[44]....
        /*0350*/ 	.word	0x00013700
        /*0354*/ 	.word	0x000000ff
        /*0358*/ 	.word	0x00000000
        /*035c*/ 	.short	0x0101
        /*035e*/ 	.byte	0x10
	.zero		1


	//   ....[45]....
        /*0360*/ 	.word	0x00013730
        /*0364*/ 	.word	0x000000ff
        /*0368*/ 	.word	0x00000068
        /*036c*/ 	.short	0x010a
        /*036e*/ 	.byte	0x0d
	.zero		1


	//   ....[46]....
        /*0370*/ 	.word	0x00013840
        /*0374*/ 	.word	0x000000ff
        /*0378*/ 	.word	0x00000048
        /*037c*/ 	.short	0x010b
        /*037e*/ 	.byte	0x0d
	.zero		1


	//   ....[47]....
        /*0380*/ 	.word	0x000138a0
        /*0384*/ 	.word	0x000000ff
        /*0388*/ 	.word	0x00000000
        /*038c*/ 	.short	0x0101
        /*038e*/ 	.byte	0x12
	.zero		1


	//   ....[48]....
        /*0390*/ 	.word	0x000138d0
        /*0394*/ 	.word	0x000000ff
        /*0398*/ 	.word	0x00000070
        /*039c*/ 	.short	0x010a
        /*039e*/ 	.byte	0x0d
	.zero		1


	//   ....[49]....
        /*03a0*/ 	.word	0x000139e0
        /*03a4*/ 	.word	0x000000ff
        /*03a8*/ 	.word	0x00000050
        /*03ac*/ 	.short	0x010b
        /*03ae*/ 	.byte	0x0d
	.zero		1


	//   ....[50]....
        /*03b0*/ 	.word	0x00013a40
        /*03b4*/ 	.word	0x000000ff
        /*03b8*/ 	.word	0x00000000
        /*03bc*/ 	.short	0x0101
        /*03be*/ 	.byte	0x15
	.zero		1


	//   ....[51]....
        /*03c0*/ 	.word	0x00013a70
        /*03c4*/ 	.word	0x000000ff
        /*03c8*/ 	.word	0x00000078
        /*03cc*/ 	.short	0x010a
        /*03ce*/ 	.byte	0x0d
	.zero		1


	//   ....[52]....
        /*03d0*/ 	.word	0x00013b80
        /*03d4*/ 	.word	0x000000ff
        /*03d8*/ 	.word	0x00000058
        /*03dc*/ 	.short	0x010b
        /*03de*/ 	.byte	0x0d
	.zero		1


	//   ....[53]....
        /*03e0*/ 	.word	0x00013be0
        /*03e4*/ 	.word	0x000000ff
        /*03e8*/ 	.word	0x00000000
        /*03ec*/ 	.short	0x0101
        /*03ee*/ 	.byte	0x1d
	.zero		1


	//   ....[54]....
        /*03f0*/ 	.word	0x00013c20
        /*03f4*/ 	.word	0x000000ff
        /*03f8*/ 	.word	0x00000060
        /*03fc*/ 	.short	0x010a
        /*03fe*/ 	.byte	0x0d
	.zero		1


	//   ....[55]....
        /*0400*/ 	.word	0x00013d20
        /*0404*/ 	.word	0x000000ff
        /*0408*/ 	.word	0x00000040
        /*040c*/ 	.short	0x010b
        /*040e*/ 	.byte	0x0d
	.zero		1


	//   ....[56]....
        /*0410*/ 	.word	0x00013d60
        /*0414*/ 	.word	0x000000ff
        /*0418*/ 	.word	0x00000000
        /*041c*/ 	.short	0x0101
        /*041e*/ 	.byte	0x10
	.zero		1


	//   ....[57]....
        /*0420*/ 	.word	0x00013d90
        /*0424*/ 	.word	0x000000ff
        /*0428*/ 	.word	0x00000068
        /*042c*/ 	.short	0x010a
        /*042e*/ 	.byte	0x0d
	.zero		1


	//   ....[58]....
        /*0430*/ 	.word	0x00013e90
        /*0434*/ 	.word	0x000000ff
        /*0438*/ 	.word	0x00000048
        /*043c*/ 	.short	0x010b
        /*043e*/ 	.byte	0x0d
	.zero		1


	//   ....[59]....
        /*0440*/ 	.word	0x00013ed0
        /*0444*/ 	.word	0x000000ff
        /*0448*/ 	.word	0x00000000
        /*044c*/ 	.short	0x0101
        /*044e*/ 	.byte	0x12
	.zero		1


	//   ....[60]....
        /*0450*/ 	.word	0x00013f00
        /*0454*/ 	.word	0x000000ff
        /*0458*/ 	.word	0x00000070
        /*045c*/ 	.short	0x010a
        /*045e*/ 	.byte	0x0d
	.zero		1


	//   ....[61]....
        /*0460*/ 	.word	0x00014000
        /*0464*/ 	.word	0x000000ff
        /*0468*/ 	.word	0x00000050
        /*046c*/ 	.short	0x010b
        /*046e*/ 	.byte	0x0d
	.zero		1


	//   ....[62]....
        /*0470*/ 	.word	0x00014040
        /*0474*/ 	.word	0x000000ff
        /*0478*/ 	.word	0x00000000
        /*047c*/ 	.short	0x0101
        /*047e*/ 	.byte	0x15
	.zero		1


	//   ....[63]....
        /*0480*/ 	.word	0x00014070
        /*0484*/ 	.word	0x000000ff
        /*0488*/ 	.word	0x00000078
        /*048c*/ 	.short	0x010a
        /*048e*/ 	.byte	0x0d
	.zero		1


	//   ....[64]....
        /*0490*/ 	.word	0x00014170
        /*0494*/ 	.word	0x000000ff
        /*0498*/ 	.word	0x00000058
        /*049c*/ 	.short	0x010b
        /*049e*/ 	.byte	0x0d
	.zero		1


	//   ....[65]....
        /*04a0*/ 	.word	0x000141c0
        /*04a4*/ 	.word	0x000000ff
        /*04a8*/ 	.word	0x00000000
        /*04ac*/ 	.short	0x0101
        /*04ae*/ 	.byte	0x1d
	.zero		1


	//   ....[66]....
        /*04b0*/ 	.word	0x00014890
        /*04b4*/ 	.word	0x00000000
        /*04b8*/ 	.word	0x00000060
        /*04bc*/ 	.short	0x010a
        /*04be*/ 	.byte	0x3f
	.zero		1


	//   ....[67]....
        /*04c0*/ 	.word	0x000148d0
        /*04c4*/ 	.word	0x00000000
        /*04c8*/ 	.word	0x00000068
        /*04cc*/ 	.short	0x010a
        /*04ce*/ 	.byte	0x3f
	.zero		1


	//   ....[68]....
        /*04d0*/ 	.word	0x00014910
        /*04d4*/ 	.word	0x00000000
        /*04d8*/ 	.word	0x00000070
        /*04dc*/ 	.short	0x010a
        /*04de*/ 	.byte	0x3f
	.zero		1


	//   ....[69]....
        /*04e0*/ 	.word	0x00014970
        /*04e4*/ 	.word	0x00000000
        /*04e8*/ 	.word	0x00000078
        /*04ec*/ 	.short	0x010a
        /*04ee*/ 	.byte	0x3f
	.zero		1


	//   ....[70]....
        /*04f0*/ 	.word	0x00014ca0
        /*04f4*/ 	.word	0x00000014
        /*04f8*/ 	.word	0x00000020
        /*04fc*/ 	.short	0x010a
        /*04fe*/ 	.byte	0x3f
	.zero		1


	//   ....[71]....
        /*0500*/ 	.word	0x00015050
        /*0504*/ 	.word	0x00000004
        /*0508*/ 	.word	0x00000088
        /*050c*/ 	.short	0x0101
        /*050e*/ 	.byte	0x3f
	.zero		1


	//   ....[72]....
        /*0510*/ 	.word	0x00015770
        /*0514*/ 	.word	0x00000007
        /*0518*/ 	.word	0x00000000
        /*051c*/ 	.short	0x010a
        /*051e*/ 	.byte	0x3f
	.zero		1


	//   ....[73]....
        /*0520*/ 	.word	0x000157f0
        /*0524*/ 	.word	0x00000009
        /*0528*/ 	.word	0x00000000
        /*052c*/ 	.short	0x010a
        /*052e*/ 	.byte	0x3f
	.zero		1


	//   ....[74]....
        /*0530*/ 	.word	0x00015880
        /*0534*/ 	.word	0x00000006
        /*0538*/ 	.word	0x00000000
        /*053c*/ 	.short	0x010a
        /*053e*/ 	.byte	0x3f
	.zero		1


	//   ....[75]....
        /*0540*/ 	.word	0x00015910
        /*0544*/ 	.word	0x00000003
        /*0548*/ 	.word	0x00000000
        /*054c*/ 	.short	0x010a
        /*054e*/ 	.byte	0x3f
	.zero		1


	//   ....[76]....
        /*0550*/ 	.word	0x00015970
        /*0554*/ 	.word	0x00000003
        /*0558*/ 	.word	0x00000000
        /*055c*/ 	.short	0x010a
        /*055e*/ 	.byte	0x3f
	.zero		1


	//   ....[77]....
        /*0560*/ 	.word	0x000159d0
        /*0564*/ 	.word	0x00000004
        /*0568*/ 	.word	0x00000000
        /*056c*/ 	.short	0x010a
        /*056e*/ 	.byte	0x3f
	.zero		1


	//   ....[78]....
        /*0570*/ 	.word	0x00015a30
        /*0574*/ 	.word	0x00000003
        /*0578*/ 	.word	0x00000040
        /*057c*/ 	.short	0x010a
        /*057e*/ 	.byte	0x3f
	.zero		1


	//   ....[79]....
        /*0580*/ 	.word	0x00015a80
        /*0584*/ 	.word	0x00000014
        /*0588*/ 	.word	0x00000040
        /*058c*/ 	.short	0x010a
        /*058e*/ 	.byte	0x3f
	.zero		1


	//   ....[80]....
        /*0590*/ 	.word	0x00015ad0
        /*0594*/ 	.word	0x00000000
        /*0598*/ 	.word	0x00000040
        /*059c*/ 	.short	0x010a
        /*059e*/ 	.byte	0x3f
	.zero		1


	//   ....[81]....
        /*05a0*/ 	.word	0x00015b20
        /*05a4*/ 	.word	0x00000003
        /*05a8*/ 	.word	0x00000040
        /*05ac*/ 	.short	0x010a
        /*05ae*/ 	.byte	0x3f
	.zero		1


	//   ....[82]....
        /*05b0*/ 	.word	0x00015b70
        /*05b4*/ 	.word	0x00000000
        /*05b8*/ 	.word	0x00000040
        /*05bc*/ 	.short	0x010a
        /*05be*/ 	.byte	0x3f
	.zero		1


	//   ....[83]....
        /*05c0*/ 	.word	0x00015bc0
        /*05c4*/ 	.word	0x00000000
        /*05c8*/ 	.word	0x00000040
        /*05cc*/ 	.short	0x010a
        /*05ce*/ 	.byte	0x3f
	.zero		1


	//   ....[84]....
        /*05d0*/ 	.word	0x00015c10
        /*05d4*/ 	.word	0x00000000
        /*05d8*/ 	.word	0x00000040
        /*05dc*/ 	.short	0x010a
        /*05de*/ 	.byte	0x3f
	.zero		1


	//   ....[85]....
        /*05e0*/ 	.word	0x00015c60
        /*05e4*/ 	.word	0x00000003
        /*05e8*/ 	.word	0x00000040
        /*05ec*/ 	.short	0x010a
        /*05ee*/ 	.byte	0x3f
	.zero		1


	//   ....[86]....
        /*05f0*/ 	.word	0x00015cc0
        /*05f4*/ 	.word	0x00000009
        /*05f8*/ 	.word	0x00000088
        /*05fc*/ 	.short	0x010a
        /*05fe*/ 	.byte	0x3f
	.zero		1


	//   ....[87]....
        /*0600*/ 	.word	0x00015d20
        /*0604*/ 	.word	0x00000005
        /*0608*/ 	.word	0x00000060
        /*060c*/ 	.short	0x010a
        /*060e*/ 	.byte	0x3f
	.zero		1


	//   ....[88]....
        /*0610*/ 	.word	0x00015d80
        /*0614*/ 	.word	0x00000005
        /*0618*/ 	.word	0x00000068
        /*061c*/ 	.short	0x010a
        /*061e*/ 	.byte	0x3f
	.zero		1


	//   ....[89]....
        /*0620*/ 	.word	0x00015de0
        /*0624*/ 	.word	0x00000005
        /*0628*/ 	.word	0x00000070
        /*062c*/ 	.short	0x010a
        /*062e*/ 	.byte	0x3f
	.zero		1


	//   ....[90]....
        /*0630*/ 	.word	0x00015e40
        /*0634*/ 	.word	0x00000005
        /*0638*/ 	.word	0x00000078
        /*063c*/ 	.short	0x010a
        /*063e*/ 	.byte	0x3f
	.zero		1


	//   ....[91]....
        /*0640*/ 	.word	0x00015ea0
        /*0644*/ 	.word	0x00000005
        /*0648*/ 	.word	0x00000060
        /*064c*/ 	.short	0x010a
        /*064e*/ 	.byte	0x3f
	.zero		1


	//   ....[92]....
        /*0650*/ 	.word	0x00015f00
        /*0654*/ 	.word	0x00000005
        /*0658*/ 	.word	0x00000068
        /*065c*/ 	.short	0x010a
        /*065e*/ 	.byte	0x3f
	.zero		1


	//   ....[93]....
        /*0660*/ 	.word	0x00015f60
        /*0664*/ 	.word	0x00000005
        /*0668*/ 	.word	0x00000070
        /*066c*/ 	.short	0x010a
        /*066e*/ 	.byte	0x3f
	.zero		1


	//   ....[94]....
        /*0670*/ 	.word	0x00015fc0
        /*0674*/ 	.word	0x00000005
        /*0678*/ 	.word	0x00000078
        /*067c*/ 	.short	0x010a
        /*067e*/ 	.byte	0x3f
	.zero		1


	//   ....[95]....
        /*0680*/ 	.word	0x00016010
        /*0684*/ 	.word	0x00000000
        /*0688*/ 	.word	0x00000060
        /*068c*/ 	.short	0x010a
        /*068e*/ 	.byte	0x3f
	.zero		1


	//   ....[96]....
        /*0690*/ 	.word	0x00016060
        /*0694*/ 	.word	0x00000000
        /*0698*/ 	.word	0x00000068
        /*069c*/ 	.short	0x010a
        /*069e*/ 	.byte	0x3f
	.zero		1


	//   ....[97]....
        /*06a0*/ 	.word	0x000160b0
        /*06a4*/ 	.word	0x00000000
        /*06a8*/ 	.word	0x00000070
        /*06ac*/ 	.short	0x010a
        /*06ae*/ 	.byte	0x3f
	.zero		1


	//   ....[98]....
        /*06b0*/ 	.word	0x00016180
        /*06b4*/ 	.word	0x00000014
        /*06b8*/ 	.word	0x00000020
        /*06bc*/ 	.short	0x010a
        /*06be*/ 	.byte	0x3f
	.zero		1


	//   ....[99]....
        /*06c0*/ 	.word	0x00016250
        /*06c4*/ 	.word	0x00000007
        /*06c8*/ 	.word	0x00000000
        /*06cc*/ 	.short	0x010a
        /*06ce*/ 	.byte	0x3f
	.zero		1


	//   ....[100]....
        /*06d0*/ 	.word	0x000162a0
        /*06d4*/ 	.word	0x00000009
        /*06d8*/ 	.word	0x00000000
        /*06dc*/ 	.short	0x010a
        /*06de*/ 	.byte	0x3f
	.zero		1


	//   ....[101]....
        /*06e0*/ 	.word	0x000162f0
        /*06e4*/ 	.word	0x00000006
        /*06e8*/ 	.word	0x00000000
        /*06ec*/ 	.short	0x010a
        /*06ee*/ 	.byte	0x3f
	.zero		1


	//----- nvinfo : EIATTR_NUM_MBARRIERS
	.align		4
.L_40:
        /*06f0*/ 	.byte	0x03, 0x38
        /*06f2*/ 	.short	0x0012


	//----- nvinfo : EIATTR_EXIT_INSTR_OFFSETS
	.align		4
        /*06f4*/ 	.byte	0x04, 0x1c
        /*06f6*/ 	.short	(.L_42 - .L_41)


	//   ....[0]....
.L_41:
        /*06f8*/ 	.word	0x00015960


	//----- nvinfo : EIATTR_MAX_THREADS
	.align		4
.L_42:
        /*06fc*/ 	.byte	0x04, 0x05
        /*06fe*/ 	.short	(.L_44 - .L_43)
.L_43:
        /*0700*/ 	.word	0x00000180
        /*0704*/ 	.word	0x00000001
        /*0708*/ 	.word	0x00000001


	//----- nvinfo : EIATTR_CRS_STACK_SIZE
	.align		4
.L_44:
        /*070c*/ 	.byte	0x04, 0x1e
        /*070e*/ 	.short	(.L_46 - .L_45)
.L_45:
        /*0710*/ 	.word	0x00000000


	//----- nvinfo : EIATTR_CBANK_PARAM_SIZE
	.align		4
.L_46:
        /*0714*/ 	.byte	0x03, 0x19
        /*0716*/ 	.short	0x0770


	//----- nvinfo : EIATTR_PARAM_CBANK
	.align		4
        /*0718*/ 	.byte	0x04, 0x0a
        /*071a*/ 	.short	(.L_48 - .L_47)
	.align		4
.L_47:
        /*071c*/ 	.word	index@(.nv.constant0._ZN7cutlass13device_kernelINS_4gemm6kernel13GemmUniversalIN4cute5tupleIJiiiiEEENS1_10collective13CollectiveMmaINS1_34MainloopSm90TmaGmmaWarpSpecializedILi4ENS5_IJNS4_1CILi1EEESB_SB_EEENS1_35KernelTmaWarpSpecializedCooperativeEEENS5_IJNSA_ILi128EEENSA_ILi256EEENSA_ILi64EEEEEENS_6half_tENS5_IJlSB_lEEESJ_SK_NS4_8TiledMMAINS4_8MMA_AtomIJNS4_4SM904GMMA26MMA_64x256x16_F32F16F16_SSILNSO_5MajorE0ELSQ_0ELNSO_7ScaleInE1ELSR_1EEEEEENS4_6LayoutINS5_IJNSA_ILi2EEESB_SB_EEENS5_IJSB_NSA_ILi0EEESX_EEEEENS5_IJNS4_10UnderscoreES10_S10_EEEEENS4_13SM90_TMA_LOADENS4_14ComposedLayoutINS4_7SwizzleILi3ELi4ELi3EEENS4_18smem_ptr_flag_bitsILi16EEENSU_INS5_IJNSA_ILi8EEESH_EEENS5_IJSH_SB_EEEEEEEvNS4_8identityES13_S1D_vS1E_EENS_8epilogue10collective18CollectiveEpilogueINS1G_22Sm90TmaWarpSpecializedILi4ELi2ELi16ELb1ELb0EEEJSI_NS5_IJSF_NSA_ILi32EEEEEESJ_SK_SJ_SK_NS1G_6fusion15FusionCallbacksIS1K_NS1N_13LinCombEltActINS1G_6thread4SiLuESJ_fSJ_fLNS_15FloatRoundStyleE2EEESI_S1M_JEEES13_NS14_INS15_ILi2ELi4ELi3EEES18_NSU_INS5_IJS19_S1L_EEENS5_IJS1L_SB_EEEEEEENS4_17SM75_U32x4_LDSM_NENS4_14SM90_TMA_STOREES1Z_NS4_17SM90_U32x4_STSM_NENS4_9Copy_AtomIJS22_SJ_EEEvEEEvvEEEEvNT_6ParamsE)
        /*0720*/ 	.short	0x0210
        /*0722*/ 	.short	0x0770


	//----- nvinfo : EIATTR_SW_WAR
	.align		4
.L_48:
        /*0724*/ 	.byte	0x04, 0x36
        /*0726*/ 	.short	(.L_50 - .L_49)
.L_49:
        /*0728*/ 	.word	0x00000008
.L_50:


//--------------------- .nv.callgraph             --------------------------
	.section	.nv.callgraph,"",@"SHT_CUDA_CALLGRAPH"
	.align	4
	.sectionentsize	8
	.align		4
        /*0000*/ 	.word	0x00000000
	.align		4
        /*0004*/ 	.word	0xffffffff
	.align		4
        /*0008*/ 	.word	index@(_ZN7cutlass13device_kernelINS_4gemm6kernel13GemmUniversalIN4cute5tupleIJiiiiEEENS1_10collective13CollectiveMmaINS1_34MainloopSm90TmaGmmaWarpSpecializedILi4ENS5_IJNS4_1CILi1EEESB_SB_EEENS1_35KernelTmaWarpSpecializedCooperativeEEENS5_IJNSA_ILi128EEENSA_ILi256EEENSA_ILi64EEEEEENS_6half_tENS5_IJlSB_lEEESJ_SK_NS4_8TiledMMAINS4_8MMA_AtomIJNS4_4SM904GMMA26MMA_64x256x16_F32F16F16_SSILNSO_5MajorE0ELSQ_0ELNSO_7ScaleInE1ELSR_1EEEEEENS4_6LayoutINS5_IJNSA_ILi2EEESB_SB_EEENS5_IJSB_NSA_ILi0EEESX_EEEEENS5_IJNS4_10UnderscoreES10_S10_EEEEENS4_13SM90_TMA_LOADENS4_14ComposedLayoutINS4_7SwizzleILi3ELi4ELi3EEENS4_18smem_ptr_flag_bitsILi16EEENSU_INS5_IJNSA_ILi8EEESH_EEENS5_IJSH_SB_EEEEEEEvNS4_8identityES13_S1D_vS1E_EENS_8epilogue10collective18CollectiveEpilogueINS1G_22Sm90TmaWarpSpecializedILi4ELi2ELi16ELb1ELb0EEEJSI_NS5_IJSF_NSA_ILi32EEEEEESJ_SK_SJ_SK_NS1G_6fusion15FusionCallbacksIS1K_NS1N_13LinCombEltActINS1G_6thread4SiLuESJ_fSJ_fLNS_15FloatRoundStyleE2EEESI_S1M_JEEES13_NS14_INS15_ILi2ELi4ELi3EEES18_NSU_INS5_IJS19_S1L_EEENS5_IJS1L_SB_EEEEEEENS4_17SM75_U32x4_LDSM_NENS4_14SM90_TMA_STOREES1Z_NS4_17SM90_U32x4_STSM_NENS4_9Copy_AtomIJS22_SJ_EEEvEEEvvEEEEvNT_6ParamsE)
	.align		4
        /*000c*/ 	.word	index@(__assertfail)
	.align		4
        /*0010*/ 	.word	0x00000000
	.align		4
        /*0014*/ 	.word	0xfffffffe
	.align		4
        /*0018*/ 	.word	0x00000000
	.align		4
        /*001c*/ 	.word	0xfffffffd
	.align		4
        /*0020*/ 	.word	0x00000000
	.align		4
        /*0024*/ 	.word	0xfffffffc


//--------------------- .nv.constant4             --------------------------
	.section	.nv.constant4,"a",@progbits
	.align	8
	.align		8
.nv.constant4:
        /*0000*/ 	.dword	__assertfail
	.align		8
        /*0008*/ 	.dword	__unnamed_1
	.align		8
        /*0010*/ 	.dword	__unnamed_2
	.align		8
        /*0018*/ 	.dword	_ZN39_INTERNAL_8fa0a8fb_4_k_cu_3735271a_27944cuda3std3__45__cpo5beginE
	.align		8
        /*0020*/ 	.dword	_ZN39_INTERNAL_8fa0a8fb_4_k_cu_3735271a_27944cuda3std3__45__cpo3endE
	.align		8
        /*0028*/ 	.dword	_ZN39_INTERNAL_8fa0a8fb_4_k_cu_3735271a_27944cuda3std3__45__cpo6cbeginE
	.align		8
        /*0030*/ 	.dword	_ZN39_INTERNAL_8fa0a8fb_4_k_cu_3735271a_27944cuda3std3__45__cpo4cendE
	.align		8
        /*0038*/ 	.dword	_ZN39_INTERNAL_8fa0a8fb_4_k_cu_3735271a_27944cuda3std3__441_GLOBAL__N__8fa0a8fb_4_k_cu_3735271a_27946ignoreE
	.align		8
        /*0040*/ 	.dword	_ZN39_INTERNAL_8fa0a8fb_4_k_cu_3735271a_27944cuda3std3__419piecewise_constructE
	.align		8
        /*0048*/ 	.dword	_ZN39_INTERNAL_8fa0a8fb_4_k_cu_3735271a_27944cuda3std3__48in_placeE
	.align		8
        /*0050*/ 	.dword	_ZN39_INTERNAL_8fa0a8fb_4_k_cu_3735271a_27944cuda3std6ranges3__45__cpo4swapE
	.align		8
        /*0058*/ 	.dword	_ZN39_INTERNAL_8fa0a8fb_4_k_cu_3735271a_27944cuda3std6ranges3__45__cpo9iter_moveE
	.align		8
        /*0060*/ 	.dword	_ZN39_INTERNAL_8fa0a8fb_4_k_cu_3735271a_27944cute7productE
	.align		8
        /*0068*/ 	.dword	_ZN39_INTERNAL_8fa0a8fb_4_k_cu_3735271a_27944cute1_E
	.align		8
        /*0070*/ 	.dword	$str$22
	.align		8
        /*0078*/ 	.dword	$str$23
	.align		8
        /*0080*/ 	.dword	$str$26
	.align		8
        /*0088*/ 	.dword	$str$27


//--------------------- .text._ZN7cutlass13device_kernelINS_4gemm6kernel13GemmUniversalIN4cute5tupleIJiiiiEEENS1_10collective13CollectiveMmaINS1_34MainloopSm90TmaGmmaWarpSpecializedILi4ENS5_IJNS4_1CILi1EEESB_SB_EEENS1_35KernelTmaWarpSpecializedCooperativeEEENS5_IJNSA_ILi128EEENSA_ILi256EEENSA_ILi64EEEEEENS_6half_tENS5_IJlSB_lEEESJ_SK_NS4_8TiledMMAINS4_8MMA_AtomIJNS4_4SM904GMMA26MMA_64x256x16_F32F16F16_SSILNSO_5MajorE0ELSQ_0ELNSO_7ScaleInE1ELSR_1EEEEEENS4_6LayoutINS5_IJNSA_ILi2EEESB_SB_EEENS5_IJSB_NSA_ILi0EEESX_EEEEENS5_IJNS4_10UnderscoreES10_S10_EEEEENS4_13SM90_TMA_LOADENS4_14ComposedLayoutINS4_7SwizzleILi3ELi4ELi3EEENS4_18smem_ptr_flag_bitsILi16EEENSU_INS5_IJNSA_ILi8EEESH_EEENS5_IJSH_SB_EEEEEEEvNS4_8identityES13_S1D_vS1E_EENS_8epilogue10collective18CollectiveEpilogueINS1G_22Sm90TmaWarpSpecializedILi4ELi2ELi16ELb1ELb0EEEJSI_NS5_IJSF_NSA_ILi32EEEEEESJ_SK_SJ_SK_NS1G_6fusion15FusionCallbacksIS1K_NS1N_13LinCombEltActINS1G_6thread4SiLuESJ_fSJ_fLNS_15FloatRoundStyleE2EEESI_S1M_JEEES13_NS14_INS15_ILi2ELi4ELi3EEES18_NSU_INS5_IJS19_S1L_EEENS5_IJS1L_SB_EEEEEEENS4_17SM75_U32x4_LDSM_NENS4_14SM90_TMA_STOREES1Z_NS4_17SM90_U32x4_STSM_NENS4_9Copy_AtomIJS22_SJ_EEEvEEEvvEEEEvNT_6ParamsE --------------------------
	.section	.text._ZN7cutlass13device_kernelINS_4gemm6kernel13GemmUniversalIN4cute5tupleIJiiiiEEENS1_10collective13CollectiveMmaINS1_34MainloopSm90TmaGmmaWarpSpecializedILi4ENS5_IJNS4_1CILi1EEESB_SB_EEENS1_35KernelTmaWarpSpecializedCooperativeEEENS5_IJNSA_ILi128EEENSA_ILi256EEENSA_ILi64EEEEEENS_6half_tENS5_IJlSB_lEEESJ_SK_NS4_8TiledMMAINS4_8MMA_AtomIJNS4_4SM904GMMA26MMA_64x256x16_F32F16F16_SSILNSO_5MajorE0ELSQ_0ELNSO_7ScaleInE1ELSR_1EEEEEENS4_6LayoutINS5_IJNSA_ILi2EEESB_SB_EEENS5_IJSB_NSA_ILi0EEESX_EEEEENS5_IJNS4_10UnderscoreES10_S10_EEEEENS4_13SM90_TMA_LOADENS4_14ComposedLayoutINS4_7SwizzleILi3ELi4ELi3EEENS4_18smem_ptr_flag_bitsILi16EEENSU_INS5_IJNSA_ILi8EEESH_EEENS5_IJSH_SB_EEEEEEEvNS4_8identityES13_S1D_vS1E_EENS_8epilogue10collective18CollectiveEpilogueINS1G_22Sm90TmaWarpSpecializedILi4ELi2ELi16ELb1ELb0EEEJSI_NS5_IJSF_NSA_ILi32EEEEEESJ_SK_SJ_SK_NS1G_6fusion15FusionCallbacksIS1K_NS1N_13LinCombEltActINS1G_6thread4SiLuESJ_fSJ_fLNS_15FloatRoundStyleE2EEESI_S1M_JEEES13_NS14_INS15_ILi2ELi4ELi3EEES18_NSU_INS5_IJS19_S1L_EEENS5_IJS1L_SB_EEEEEEENS4_17SM75_U32x4_LDSM_NENS4_14SM90_TMA_STOREES1Z_NS4_17SM90_U32x4_STSM_NENS4_9Copy_AtomIJS22_SJ_EEEvEEEvvEEEEvNT_6ParamsE,"ax",@progbits
	.align	128
.text._ZN7cutlass13device_kernelINS_4gemm6kernel13GemmUniversalIN4cute5tupleIJiiiiEEENS1_10collective13CollectiveMmaINS1_34MainloopSm90TmaGmmaWarpSpecializedILi4ENS5_IJNS4_1CILi1EEESB_SB_EEENS1_35KernelTmaWarpSpecializedCooperativeEEENS5_IJNSA_ILi128EEENSA_ILi256EEENSA_ILi64EEEEEENS_6half_tENS5_IJlSB_lEEESJ_SK_NS4_8TiledMMAINS4_8MMA_AtomIJNS4_4SM904GMMA26MMA_64x256x16_F32F16F16_SSILNSO_5MajorE0ELSQ_0ELNSO_7ScaleInE1ELSR_1EEEEEENS4_6LayoutINS5_IJNSA_ILi2EEESB_SB_EEENS5_IJSB_NSA_ILi0EEESX_EEEEENS5_IJNS4_10UnderscoreES10_S10_EEEEENS4_13SM90_TMA_LOADENS4_14ComposedLayoutINS4_7SwizzleILi3ELi4ELi3EEENS4_18smem_ptr_flag_bitsILi16EEENSU_INS5_IJNSA_ILi8EEESH_EEENS5_IJSH_SB_EEEEEEEvNS4_8identityES13_S1D_vS1E_EENS_8epilogue10collective18CollectiveEpilogueINS1G_22Sm90TmaWarpSpecializedILi4ELi2ELi16ELb1ELb0EEEJSI_NS5_IJSF_NSA_ILi32EEEEEESJ_SK_SJ_SK_NS1G_6fusion15FusionCallbacksIS1K_NS1N_13LinCombEltActINS1G_6thread4SiLuESJ_fSJ_fLNS_15FloatRoundStyleE2EEESI_S1M_JEEES13_NS14_INS15_ILi2ELi4ELi3EEES18_NSU_INS5_IJS19_S1L_EEENS5_IJS1L_SB_EEEEEEENS4_17SM75_U32x4_LDSM_NENS4_14SM90_TMA_STOREES1Z_NS4_17SM90_U32x4_STSM_NENS4_9Copy_AtomIJS22_SJ_EEEvEEEvvEEEEvNT_6ParamsE:
        .type           _ZN7cutlass13device_kernelINS_4gemm6kernel13GemmUniversalIN4cute5tupleIJiiiiEEENS1_10collective13CollectiveMmaINS1_34MainloopSm90TmaGmmaWarpSpecializedILi4ENS5_IJNS4_1CILi1EEESB_SB_EEENS1_35KernelTmaWarpSpecializedCooperativeEEENS5_IJNSA_ILi128EEENSA_ILi256EEENSA_ILi64EEEEEENS_6half_tENS5_IJlSB_lEEESJ_SK_NS4_8TiledMMAINS4_8MMA_AtomIJNS4_4SM904GMMA26MMA_64x256x16_F32F16F16_SSILNSO_5MajorE0ELSQ_0ELNSO_7ScaleInE1ELSR_1EEEEEENS4_6LayoutINS5_IJNSA_ILi2EEESB_SB_EEENS5_IJSB_NSA_ILi0EEESX_EEEEENS5_IJNS4_10UnderscoreES10_S10_EEEEENS4_13SM90_TMA_LOADENS4_14ComposedLayoutINS4_7SwizzleILi3ELi4ELi3EEENS4_18smem_ptr_flag_bitsILi16EEENSU_INS5_IJNSA_ILi8EEESH_EEENS5_IJSH_SB_EEEEEEEvNS4_8identityES13_S1D_vS1E_EENS_8epilogue10collective18CollectiveEpilogueINS1G_22Sm90TmaWarpSpecializedILi4ELi2ELi16ELb1ELb0EEEJSI_NS5_IJSF_NSA_ILi32EEEEEESJ_SK_SJ_SK_NS1G_6fusion15FusionCallbacksIS1K_NS1N_13LinCombEltActINS1G_6thread4SiLuESJ_fSJ_fLNS_15FloatRoundStyleE2EEESI_S1M_JEEES13_NS14_INS15_ILi2ELi4ELi3EEES18_NSU_INS5_IJS19_S1L_EEENS5_IJS1L_SB_EEEEEEENS4_17SM75_U32x4_LDSM_NENS4_14SM90_TMA_STOREES1Z_NS4_17SM90_U32x4_STSM_NENS4_9Copy_AtomIJS22_SJ_EEEvEEEvvEEEEvNT_6ParamsE,@function
        .size           _ZN7cutlass13device_kernelINS_4gemm6kernel13GemmUniversalIN4cute5tupleIJiiiiEEENS1_10collective13CollectiveMmaINS1_34MainloopSm90TmaGmmaWarpSpecializedILi4ENS5_IJNS4_1CILi1EEESB_SB_EEENS1_35KernelTmaWarpSpecializedCooperativeEEENS5_IJNSA_ILi128EEENSA_ILi256EEENSA_ILi64EEEEEENS_6half_tENS5_IJlSB_lEEESJ_SK_NS4_8TiledMMAINS4_8MMA_AtomIJNS4_4SM904GMMA26MMA_64x256x16_F32F16F16_SSILNSO_5MajorE0ELSQ_0ELNSO_7ScaleInE1ELSR_1EEEEEENS4_6LayoutINS5_IJNSA_ILi2EEESB_SB_EEENS5_IJSB_NSA_ILi0EEESX_EEEEENS5_IJNS4_10UnderscoreES10_S10_EEEEENS4_13SM90_TMA_LOADENS4_14ComposedLayoutINS4_7SwizzleILi3ELi4ELi3EEENS4_18smem_ptr_flag_bitsILi16EEENSU_INS5_IJNSA_ILi8EEESH_EEENS5_IJSH_SB_EEEEEEEvNS4_8identityES13_S1D_vS1E_EENS_8epilogue10collective18CollectiveEpilogueINS1G_22Sm90TmaWarpSpecializedILi4ELi2ELi16ELb1ELb0EEEJSI_NS5_IJSF_NSA_ILi32EEEEEESJ_SK_SJ_SK_NS1G_6fusion15FusionCallbacksIS1K_NS1N_13LinCombEltActINS1G_6thread4SiLuESJ_fSJ_fLNS_15FloatRoundStyleE2EEESI_S1M_JEEES13_NS14_INS15_ILi2ELi4ELi3EEES18_NSU_INS5_IJS19_S1L_EEENS5_IJS1L_SB_EEEEEEENS4_17SM75_U32x4_LDSM_NENS4_14SM90_TMA_STOREES1Z_NS4_17SM90_U32x4_STSM_NENS4_9Copy_AtomIJS22_SJ_EEEvEEEvvEEEEvNT_6ParamsE,(.L_x_645 - _ZN7cutlass13device_kernelINS_4gemm6kernel13GemmUniversalIN4cute5tupleIJiiiiEEENS1_10collective13CollectiveMmaINS1_34MainloopSm90TmaGmmaWarpSpecializedILi4ENS5_IJNS4_1CILi1EEESB_SB_EEENS1_35KernelTmaWarpSpecializedCooperativeEEENS5_IJNSA_ILi128EEENSA_ILi256EEENSA_ILi64EEEEEENS_6half_tENS5_IJlSB_lEEESJ_SK_NS4_8TiledMMAINS4_8MMA_AtomIJNS4_4SM904GMMA26MMA_64x256x16_F32F16F16_SSILNSO_5MajorE0ELSQ_0ELNSO_7ScaleInE1ELSR_1EEEEEENS4_6LayoutINS5_IJNSA_ILi2EEESB_SB_EEENS5_IJSB_NSA_ILi0EEESX_EEEEENS5_IJNS4_10UnderscoreES10_S10_EEEEENS4_13SM90_TMA_LOADENS4_14ComposedLayoutINS4_7SwizzleILi3ELi4ELi3EEENS4_18smem_ptr_flag_bitsILi16EEENSU_INS5_IJNSA_ILi8EEESH_EEENS5_IJSH_SB_EEEEEEEvNS4_8identityES13_S1D_vS1E_EENS_8epilogue10collective18CollectiveEpilogueINS1G_22Sm90TmaWarpSpecializedILi4ELi2ELi16ELb1ELb0EEEJSI_NS5_IJSF_NSA_ILi32EEEEEESJ_SK_SJ_SK_NS1G_6fusion15FusionCallbacksIS1K_NS1N_13LinCombEltActINS1G_6thread4SiLuESJ_fSJ_fLNS_15FloatRoundStyleE2EEESI_S1M_JEEES13_NS14_INS15_ILi2ELi4ELi3EEES18_NSU_INS5_IJS19_S1L_EEENS5_IJS1L_SB_EEEEEEENS4_17SM75_U32x4_LDSM_NENS4_14SM90_TMA_STOREES1Z_NS4_17SM90_U32x4_STSM_NENS4_9Copy_AtomIJS22_SJ_EEEvEEEvvEEEEvNT_6ParamsE)
        .other          _ZN7cutlass13device_kernelINS_4gemm6kernel13GemmUniversalIN4cute5tupleIJiiiiEEENS1_10collective13CollectiveMmaINS1_34MainloopSm90TmaGmmaWarpSpecializedILi4ENS5_IJNS4_1CILi1EEESB_SB_EEENS1_35KernelTmaWarpSpecializedCooperativeEEENS5_IJNSA_ILi128EEENSA_ILi256EEENSA_ILi64EEEEEENS_6half_tENS5_IJlSB_lEEESJ_SK_NS4_8TiledMMAINS4_8MMA_AtomIJNS4_4SM904GMMA26MMA_64x256x16_F32F16F16_SSILNSO_5MajorE0ELSQ_0ELNSO_7ScaleInE1ELSR_1EEEEEENS4_6LayoutINS5_IJNSA_ILi2EEESB_SB_EEENS5_IJSB_NSA_ILi0EEESX_EEEEENS5_IJNS4_10UnderscoreES10_S10_EEEEENS4_13SM90_TMA_LOADENS4_14ComposedLayoutINS4_7SwizzleILi3ELi4ELi3EEENS4_18smem_ptr_flag_bitsILi16EEENSU_INS5_IJNSA_ILi8EEESH_EEENS5_IJSH_SB_EEEEEEEvNS4_8identityES13_S1D_vS1E_EENS_8epilogue10collective18CollectiveEpilogueINS1G_22Sm90TmaWarpSpecializedILi4ELi2ELi16ELb1ELb0EEEJSI_NS5_IJSF_NSA_ILi32EEEEEESJ_SK_SJ_SK_NS1G_6fusion15FusionCallbacksIS1K_NS1N_13LinCombEltActINS1G_6thread4SiLuESJ_fSJ_fLNS_15FloatRoundStyleE2EEESI_S1M_JEEES13_NS14_INS15_ILi2ELi4ELi3EEES18_NSU_INS5_IJS19_S1L_EEENS5_IJS1L_SB_EEEEEEENS4_17SM75_U32x4_LDSM_NENS4_14SM90_TMA_STOREES1Z_NS4_17SM90_U32x4_STSM_NENS4_9Copy_AtomIJS22_SJ_EEEvEEEvvEEEEvNT_6ParamsE,@"STO_CUDA_ENTRY STV_DEFAULT"
_ZN7cutlass13device_kernelINS_4gemm6kernel13GemmUniversalIN4cute5tupleIJiiiiEEENS1_10collective13CollectiveMmaINS1_34MainloopSm90TmaGmmaWarpSpecializedILi4ENS5_IJNS4_1CILi1EEESB_SB_EEENS1_35KernelTmaWarpSpecializedCooperativeEEENS5_IJNSA_ILi128EEENSA_ILi256EEENSA_ILi64EEEEEENS_6half_tENS5_IJlSB_lEEESJ_SK_NS4_8TiledMMAINS4_8MMA_AtomIJNS4_4SM904GMMA26MMA_64x256x16_F32F16F16_SSILNSO_5MajorE0ELSQ_0ELNSO_7ScaleInE1ELSR_1EEEEEENS4_6LayoutINS5_IJNSA_ILi2EEESB_SB_EEENS5_IJSB_NSA_ILi0EEESX_EEEEENS5_IJNS4_10UnderscoreES10_S10_EEEEENS4_13SM90_TMA_LOADENS4_14ComposedLayoutINS4_7SwizzleILi3ELi4ELi3EEENS4_18smem_ptr_flag_bitsILi16EEENSU_INS5_IJNSA_ILi8EEESH_EEENS5_IJSH_SB_EEEEEEEvNS4_8identityES13_S1D_vS1E_EENS_8epilogue10collective18CollectiveEpilogueINS1G_22Sm90TmaWarpSpecializedILi4ELi2ELi16ELb1ELb0EEEJSI_NS5_IJSF_NSA_ILi32EEEEEESJ_SK_SJ_SK_NS1G_6fusion15FusionCallbacksIS1K_NS1N_13LinCombEltActINS1G_6thread4SiLuESJ_fSJ_fLNS_15FloatRoundStyleE2EEESI_S1M_JEEES13_NS14_INS15_ILi2ELi4ELi3EEES18_NSU_INS5_IJS19_S1L_EEENS5_IJS1L_SB_EEEEEEENS4_17SM75_U32x4_LDSM_NENS4_14SM90_TMA_STOREES1Z_NS4_17SM90_U32x4_STSM_NENS4_9Copy_AtomIJS22_SJ_EEEvEEEvvEEEEvNT_6ParamsE:
[----:B------:R-:W1:Y:S01]  /*0000*/  LDC R1, c[0x0][0x28] ;  /* 0x00000a00ff017b82 */ /* 0x000e620000000800 */
[----:B------:R-:W2:Y:S07]  /*0010*/  S2R R18, SR_TID.X ;  /* 0x0000000000127919 */ /* 0x000eae0000002100 */
[----:B------:R-:W3:Y:S01]  /*0020*/  LDC.64 R4, c[0x0][0x588] ;  /* 0x00016200ff047b82 */ /* 0x000ee20000000a00 */
[----:B------:R-:W-:Y:S01]  /*0030*/  ELECT P0, URZ, PT ;  /* 0x00000000003f782f */ /* 0x000fe20003800000 */
[----:B------:R-:W-:Y:S01]  /*0040*/  BSSY B0, `(.L_x_0) ;  /* 0x0000016000007945 */ /* 0x000fe20003800000 */
[----:B--2---:R-:W-:-:S02]  /*0050*/  SHF.R.U32.HI R6, RZ, 0x5, R18 ;  /* 0x00000005ff067819 */ /* 0x004fc40000011612 */
[----:B------:R-:W-:-:S03]  /*0060*/  SHF.R.U32.HI R2, RZ, 0x7, R18 ;  /* 0x00000007ff027819 */ /* 0x000fc60000011612 */
[----:B------:R-:W2:Y:S04]  /*0070*/  SHFL.IDX PT, R0, R6, RZ, 0x1f ;  /* 0x00001fff06007589 */ /* 0x000ea800000e0000 */
[----:B------:R4:W1:Y:S01]  /*0080*/  SHFL.IDX PT, R12, R2, RZ, 0x1f ;  /* 0x00001fff020c7589 */ /* 0x00086200000e0000 */
[----:B--2---:R-:W-:Y:S02]  /*0090*/  ISETP.NE.OR P0, PT, R0, RZ, !P0 ;  /* 0x000000ff0000720c */ /* 0x004fe40004705670 */
[----:B------:R-:W-:-:S11]  /*00a0*/  SHF.R.S32.HI R3, RZ, 0x1f, R0 ;  /* 0x0000001fff037819 */ /* 0x000fd60000011400 */
[----:B-1-34-:R-:W-:Y:S05]  /*00b0*/  @P0 BRA `(.L_x_1) ;  /* 0x0000000000380947 */ /* 0x01afea0003800000 */
[----:B------:R-:W-:Y:S02]  /*00c0*/  ULDC.64 UR4, c[0x0][0x198] ;  /* 0x0000660000047ab9 */ /* 0x000fe40000000a00 */
[----:B------:R-:W-:Y:S02]  /*00d0*/  UIADD3 UR6, UP0, UR4, 0xf0, URZ ;  /* 0x000000f004067890 */ /* 0x000fe4000ff1e03f */
[----:B------:R-:W-:Y:S02]  /*00e0*/  UIADD3 UR8, UP1, UR4, 0x1f0, URZ ;  /* 0x000001f004087890 */ /* 0x000fe4000ff3e03f */
[----:B------:R-:W-:Y:S02]  /*00f0*/  UIADD3 UR10, UP2, UR4, 0x3f0, URZ ;  /* 0x000003f0040a7890 */ /* 0x000fe4000ff5e03f */
[----:B------:R-:W-:Y:S02]  /*0100*/  UIADD3 UR4, UP3, UR4, 0x4f0, URZ ;  /* 0x000004f004047890 */ /* 0x000fe4000ff7e03f */
[----:B------:R-:W-:-:S02]  /*0110*/  UIADD3.X UR7, URZ, UR5, URZ, UP0, !UPT ;  /* 0x000000053f077290 */ /* 0x000fc400087fe43f */
[----:B------:R-:W-:Y:S02]  /*0120*/  UIADD3.X UR9, URZ, UR5, URZ, UP1, !UPT ;  /* 0x000000053f097290 */ /* 0x000fe40008ffe43f */
[----:B------:R-:W-:Y:S02]  /*0130*/  UIADD3.X UR11, URZ, UR5, URZ, UP2, !UPT ;  /* 0x000000053f0b7290 */ /* 0x000fe400097fe43f */
[----:B------:R-:W-:-:S03]  /*0140*/  UIADD3.X UR5, URZ, UR5, URZ, UP3, !UPT ;  /* 0x000000053f057290 */ /* 0x000fc60009ffe43f */
[----:B------:R1:W-:Y:S02]  /*0150*/  UTMACCTL.PF [UR6] ;  /* 0x00000000060079b9 */ /* 0x0003e40008040000 */
[----:B------:R1:W-:Y:S02]  /*0160*/  UTMACCTL.PF [UR8] ;  /* 0x00000000080079b9 */ /* 0x0003e40008040000 */
[----:B------:R1:W-:Y:S02]  /*0170*/  UTMACCTL.PF [UR10] ;  /* 0x000000000a0079b9 */ /* 0x0003e40008040000 */
[----:B------:R1:W-:Y:S02]  /*0180*/  UTMACCTL.PF [UR4] ;  /* 0x00000000040079b9 */ /* 0x0003e40008040000 */
[----:B-1----:R-:W-:Y:S01]  /*0190*/  NOP ;  /* 0x0000000000007918 */ /* 0x002fe20000000000 */
.L_x_1:
[----:B------:R-:W-:Y:S05]  /*01a0*/  BSYNC B0 ;  /* 0x0000000000007941 */ /* 0x000fea0003800000 */
.L_x_0:
[----:B------:R-:W-:Y:S01]  /*01b0*/  ULDC.64 UR4, c[0x0][0x590] ;  /* 0x0001640000047ab9 */ /* 0x000fe20000000a00 */
[----:B------:R-:W-:Y:S01]  /*01c0*/  LEA.HI R3, R3, R0, RZ, 0x2 ;  /* 0x0000000003037211 */ /* 0x000fe200078f10ff */
[----:B------:R-:W-:Y:S01]  /*01d0*/  ULDC.64 UR48, c[0x0][0x208] ;  /* 0x0000820000307ab9 */ /* 0x000fe20000000a00 */
[----:B------:R-:W-:Y:S02]  /*01e0*/  ISETP.NE.U32.AND P2, PT, RZ, UR4, PT ;  /* 0x00000004ff007c0c */ /* 0x000fe4000bf45070 */
[----:B------:R-:W-:Y:S02]  /*01f0*/  LOP3.LUT R3, R3, 0xfffffffc, RZ, 0xc0, !PT ;  /* 0xfffffffc03037812 */ /* 0x000fe400078ec0ff */
[----:B------:R-:W-:Y:S02]  /*0200*/  ISETP.NE.AND.EX P3, PT, RZ, UR5, PT, P2 ;  /* 0x00000005ff007c0c */ /* 0x000fe4000bf65320 */
[----:B------:R-:W-:Y:S02]  /*0210*/  IADD3 R0, R0, -R3, RZ ;  /* 0x8000000300007210 */ /* 0x000fe40007ffe0ff */
[----:B------:R-:W-:-:S02]  /*0220*/  PRMT R7, RZ, 0x7610, R7 ;  /* 0x00007610ff077816 */ /* 0x000fc40000000007 */
[----:B------:R-:W-:Y:S02]  /*0230*/  MOV R2, R4 ;  /* 0x0000000400027202 */ /* 0x000fe40000000f00 */
[----:B------:R-:W-:-:S05]  /*0240*/  MOV R3, R5 ;  /* 0x0000000500037202 */ /* 0x000fca0000000f00 */
[----:B------:R-:W-:Y:S05]  /*0250*/  @P3 BRA `(.L_x_2) ;  /* 0x0000000000303947 */ /* 0x000fea0003800000 */
[----:B------:R-:W-:Y:S02]  /*0260*/  ULDC.64 UR6, c[0x0][0x588] ;  /* 0x0001620000067ab9 */ /* 0x000fe40000000a00 */
[----:B------:R-:W-:-:S04]  /*0270*/  ISETP.NE.U32.AND P0, PT, RZ, UR6, PT ;  /* 0x00000006ff007c0c */ /* 0x000fc8000bf05070 */
[----:B------:R-:W-:-:S13]  /*0280*/  ISETP.NE.AND.EX P0, PT, RZ, UR7, PT, P0 ;  /* 0x00000007ff007c0c */ /* 0x000fda000bf05300 */
[----:B------:R-:W-:Y:S05]  /*0290*/  @!P0 BRA `(.L_x_3) ;  /* 0x0000000000108947 */ /* 0x000fea0003800000 */
[----:B------:R-:W2:Y:S02]  /*02a0*/  LDG.E R7, desc[UR48][R2.64] ;  /* 0x0000003002077981 */ /* 0x000ea4000c1e1900 */
[----:B--2---:R-:W-:Y:S02]  /*02b0*/  FSETP.NEU.AND P1, PT, R7, RZ, PT ;  /* 0x000000ff0700720b */ /* 0x004fe40003f2d000 */
[----:B------:R-:W-:Y:S01]  /*02c0*/  MOV R7, 0x1 ;  /* 0x0000000100077802 */ /* 0x000fe20000000f00 */
[----:B------:R-:W-:Y:S10]  /*02d0*/  BRA `(.L_x_2) ;  /* 0x0000000000107947 */ /* 0x000ff40003800000 */
.L_x_3:
[----:B------:R-:W-:Y:S01]  /*02e0*/  ULDC UR6, c[0x0][0x580] ;  /* 0x0001600000067ab9 */ /* 0x000fe20000000800 */
[----:B------:R-:W-:Y:S02]  /*02f0*/  MOV R7, 0x1 ;  /* 0x0000000100077802 */ /* 0x000fe40000000f00 */
[----:B------:R-:W-:Y:S02]  /*0300*/  CS2R R2, SRZ ;  /* 0x0000000000027805 */ /* 0x000fe4000001ff00 */
[----:B------:R-:W-:-:S13]  /*0310*/  FSETP.NEU.AND P1, PT, RZ, UR6, PT ;  /* 0x00000006ff007c0b */ /* 0x000fda000bf2d000 */
.L_x_2:
[----:B------:R-:W-:Y:S02]  /*0320*/  ISETP.NE.U32.AND P4, PT, R2, RZ, PT ;  /* 0x000000ff0200720c */ /* 0x000fe40003f85070 */
[----:B------:R-:W-:Y:S02]  /*0330*/  ISETP.NE.AND.EX P5, PT, RZ, UR5, PT, P2 ;  /* 0x00000005ff007c0c */ /* 0x000fe4000bfa5320 */
[----:B------:R-:W-:Y:S02]  /*0340*/  ISETP.NE.AND.EX P2, PT, R3, RZ, PT, P4 ;  /* 0x000000ff0300720c */ /* 0x000fe40003f45340 */
[----:B------:R-:W-:-:S11]  /*0350*/  PLOP3.LUT P0, PT, PT, PT, PT, 0x8, 0x0 ;  /* 0x000000000000781c */ /* 0x000fd60003f0e170 */
[----:B------:R-:W-:Y:S05]  /*0360*/  @P2 BRA P5, `(.L_x_4) ;  /* 0x0000000000342947 */ /* 0x000fea0002800000 */
[----:B------:R-:W-:-:S04]  /*0370*/  ISETP.NE.U32.AND P0, PT, RZ, UR4, PT ;  /* 0x00000004ff007c0c */ /* 0x000fc8000bf05070 */
[----:B------:R-:W-:-:S13]  /*0380*/  ISETP.NE.AND.EX P0, PT, RZ, UR5, PT, P0 ;  /* 0x00000005ff007c0c */ /* 0x000fda000bf05300 */
[----:B------:R-:W-:Y:S05]  /*0390*/  @!P0 BRA `(.L_x_5) ;  /* 0x0000000000248947 */ /* 0x000fea0003800000 */
[----:B------:R-:W-:Y:S02]  /*03a0*/  PRMT R7, R7, 0x9910, RZ ;  /* 0x0000991007077816 */ /* 0x000fe400000000ff */
[----:B------:R-:W-:Y:S02]  /*03b0*/  ISETP.NE.U32.AND P0, PT, R2, RZ, PT ;  /* 0x000000ff0200720c */ /* 0x000fe40003f05070 */
[----:B------:R-:W-:Y:S02]  /*03c0*/  ISETP.NE.AND P2, PT, R7, RZ, PT ;  /* 0x000000ff0700720c */ /* 0x000fe40003f45270 */
[----:B------:R-:W-:Y:S02]  /*03d0*/  ISETP.NE.AND.EX P0, PT, R3, RZ, PT, P0 ;  /* 0x000000ff0300720c */ /* 0x000fe40003f05300 */
[----:B------:R-:W-:-:S09]  /*03e0*/  SEL R2, RZ, 0xffffffff, P1 ;  /* 0xffffffffff027807 */ /* 0x000fd20000800000 */
[----:B------:R-:W-:-:S04]  /*03f0*/  @!P2 SEL R2, RZ, 0xffffffff, P0 ;  /* 0xffffffffff02a807 */ /* 0x000fc80000000000 */
[----:B------:R-:W-:-:S04]  /*0400*/  LOP3.LUT R2, R2, 0x1, RZ, 0xc0, !PT ;  /* 0x0000000102027812 */ /* 0x000fc800078ec0ff */
[----:B------:R-:W-:Y:S01]  /*0410*/  ISETP.EQ.U32.AND P0, PT, R2, 0x1, PT ;  /* 0x000000010200780c */ /* 0x000fe20003f02070 */
[----:B------:R-:W-:-:S12]  /*0420*/  BRA `(.L_x_4) ;  /* 0x0000000000047947 */ /* 0x000fd80003800000 */
.L_x_5:
[----:B------:R-:W-:-:S13]  /*0430*/  PLOP3.LUT P0, PT, P1, PT, PT, 0x8, 0x0 ;  /* 0x000000000000781c */ /* 0x000fda0000f0e170 */
.L_x_4:
[----:B------:R-:W1:Y:S02]  /*0440*/  SHFL.IDX PT, R2, R6, RZ, 0x1f ;  /* 0x00001fff06027589 */ /* 0x000e6400000e0000 */
[----:B-1----:R-:W-:-:S13]  /*0450*/  ISETP.NE.AND P1, PT, R2, RZ, PT ;  /* 0x000000ff0200720c */ /* 0x002fda0003f25270 */
[----:B------:R-:W-:Y:S05]  /*0460*/  @P1 BRA `(.L_x_6) ;  /* 0x0000000000581947 */ /* 0x000fea0003800000 */
[----:B------:R-:W1:Y:S01]  /*0470*/  S2UR UR8, SR_CgaCtaId ;  /* 0x00000000000879c3 */ /* 0x000e620000008800 */
[----:B------:R-:W-:Y:S01]  /*0480*/  UMOV UR4, 0x400 ;  /* 0x0000040000047882 */ /* 0x000fe20000000000 */
[----:B------:R-:W-:Y:S01]  /*0490*/  UMOV UR5, 0x1 ;  /* 0x0000000100057882 */ /* 0x000fe20000000000 */
[----:B------:R-:W-:Y:S01]  /*04a0*/  UMOV UR6, 0x100 ;  /* 0x0000010000067882 */ /* 0x000fe20000000000 */
[----:B------:R-:W-:Y:S01]  /*04b0*/  ELECT P1, URZ, PT ;  /* 0x00000000003f782f */ /* 0x000fe20003820000 */
[----:B------:R-:W-:-:S04]  /*04c0*/  UIADD3 UR6, -UR6, 0x100000, URZ ;  /* 0x0010000006067890 */ /* 0x000fc8000fffe13f */
[----:B------:R-:W-:Y:S02]  /*04d0*/  USHF.L.U32 UR7, UR6, 0xb, URZ ;  /* 0x0000000b06077899 */ /* 0x000fe4000800063f */
[----:B------:R-:W-:Y:S02]  /*04e0*/  USHF.L.U32 UR6, UR6, 0x1, URZ ;  /* 0x0000000106067899 */ /* 0x000fe4000800063f */
[----:B-1----:R-:W-:Y:S02]  /*04f0*/  ULEA UR8, UR8, UR4, 0x18 ;  /* 0x0000000408087291 */ /* 0x002fe4000f8ec03f */
[----:B------:R-:W-:-:S04]  /*0500*/  UIADD3 UR4, -UR5, 0x100000, URZ ;  /* 0x0010000005047890 */ /* 0x000fc8000fffe13f */
[----:B------:R-:W-:Y:S02]  /*0510*/  USHF.L.U32 UR5, UR4, 0xb, URZ ;  /* 0x0000000b04057899 */ /* 0x000fe4000800063f */
[----:B------:R-:W-:Y:S01]  /*0520*/  USHF.L.U32 UR4, UR4, 0x1, URZ ;  /* 0x0000000104047899 */ /* 0x000fe2000800063f */
[----:B------:R-:W1:Y:S11]  /*0530*/  FENCE.VIEW.ASYNC.S ;  /* 0x00000000000073c6 */ /* 0x000e760000000000 */
[----:B-1----:R1:W2:Y:S01]  /*0540*/  SYNCS.EXCH.64 URZ, [UR8], UR4 ;  /* 0x00000004083f75b2 */ /* 0x0022a20008000100 */
[----:B------:R1:W3:Y:S01]  /*0550*/  SYNCS.EXCH.64 URZ, [UR8+0x20], UR6 ;  /* 0x00002006083f75b2 */ /* 0x0002e20008000100 */
[----:B------:R1:W4:Y:S01]  /*0560*/  SYNCS.EXCH.64 URZ, [UR8+0x8], UR4 ;  /* 0x00000804083f75b2 */ /* 0x0003220008000100 */
[----:B------:R1:W1:Y:S01]  /*0570*/  SYNCS.EXCH.64 URZ, [UR8+0x28], UR6 ;  /* 0x00002806083f75b2 */ /* 0x0002620008000100 */
[----:B------:R1:W1:Y:S01]  /*0580*/  SYNCS.EXCH.64 URZ, [UR8+0x10], UR4 ;  /* 0x00001004083f75b2 */ /* 0x0002620008000100 */
[----:B------:R1:W1:Y:S01]  /*0590*/  SYNCS.EXCH.64 URZ, [UR8+0x30], UR6 ;  /* 0x00003006083f75b2 */ /* 0x0002620008000100 */
[----:B------:R1:W1:Y:S01]  /*05a0*/  SYNCS.EXCH.64 URZ, [UR8+0x18], UR4 ;  /* 0x00001804083f75b2 */ /* 0x0002620008000100 */
[----:B------:R1:W1:Y:S01]  /*05b0*/  SYNCS.EXCH.64 URZ, [UR8+0x38], UR6 ;  /* 0x00003806083f75b2 */ /* 0x0002620008000100 */
[----:B------:R-:W-:Y:S01]  /*05c0*/  NOP ;  /* 0x0000000000007918 */ /* 0x000fe20000000000 */
.L_x_6:
[----:B------:R-:W5:Y:S01]  /*05d0*/  SHFL.IDX PT, R2, R6, RZ, 0x1f ;  /* 0x00001fff06027589 */ /* 0x000f6200000e0000 */
[----:B------:R-:W1:Y:S01]  /*05e0*/  LDC R22, c[0x0][0x904] ;  /* 0x00024100ff167b82 */ /* 0x000e620000000800 */
[----:B------:R-:W-:Y:S01]  /*05f0*/  NOP ;  /* 0x0000000000007918 */ /* 0x000fe20000000000 */
[----:B-----5:R-:W-:-:S13]  /*0600*/  ISETP.NE.AND P1, PT, R2, RZ, PT ;  /* 0x000000ff0200720c */ /* 0x020fda0003f25270 */
[----:B------:R-:W-:Y:S05]  /*0610*/  @P1 BRA `(.L_x_7) ;  /* 0x0000000000581947 */ /* 0x000fea0003800000 */
[----:B-1----:R-:W1:Y:S01]  /*0620*/  S2UR UR5, SR_CgaCtaId ;  /* 0x00000000000579c3 */ /* 0x002e620000008800 */
[----:B------:R-:W-:Y:S01]  /*0630*/  UMOV UR4, 0x400 ;  /* 0x0000040000047882 */ /* 0x000fe20000000000 */
[----:B------:R-:W-:Y:S01]  /*0640*/  UMOV UR6, 0x20 ;  /* 0x0000002000067882 */ /* 0x000fe20000000000 */
[----:B------:R-:W-:Y:S01]  /*0650*/  UMOV UR7, 0x100 ;  /* 0x0000010000077882 */ /* 0x000fe20000000000 */
[----:B------:R-:W-:Y:S01]  /*0660*/  ELECT P1, URZ, PT ;  /* 0x00000000003f782f */ /* 0x000fe20003820000 */
[----:B-1----:R-:W-:Y:S02]  /*0670*/  ULEA UR8, UR5, UR4, 0x18 ;  /* 0x0000000405087291 */ /* 0x002fe4000f8ec03f */
[----:B------:R-:W-:-:S04]  /*0680*/  UIADD3 UR4, -UR6, 0x100000, URZ ;  /* 0x0010000006047890 */ /* 0x000fc8000fffe13f */
[----:B------:R-:W-:Y:S02]  /*0690*/  USHF.L.U32 UR5, UR4, 0xb, URZ ;  /* 0x0000000b04057899 */ /* 0x000fe4000800063f */
[----:B------:R-:W-:Y:S02]  /*06a0*/  USHF.L.U32 UR4, UR4, 0x1, URZ ;  /* 0x0000000104047899 */ /* 0x000fe4000800063f */
[----:B------:R-:W-:-:S04]  /*06b0*/  UIADD3 UR6, -UR7, 0x100000, URZ ;  /* 0x0010000007067890 */ /* 0x000fc8000fffe13f */
[----:B------:R-:W-:Y:S02]  /*06c0*/  USHF.L.U32 UR7, UR6, 0xb, URZ ;  /* 0x0000000b06077899 */ /* 0x000fe4000800063f */
[----:B------:R-:W-:Y:S01]  /*06d0*/  USHF.L.U32 UR6, UR6, 0x1, URZ ;  /* 0x0000000106067899 */ /* 0x000fe2000800063f */
[----:B------:R-:W1:Y:S03]  /*06e0*/  FENCE.VIEW.ASYNC.S ;  /* 0x00000000000073c6 */ /* 0x000e660000000000 */
[----:B-1----:R1:W1:Y:S08]  /*06f0*/  SYNCS.EXCH.64 URZ, [UR8+0x40], UR4 ;  /* 0x00004004083f75b2 */ /* 0x0022700008000100 */
[----:B------:R1:W1:Y:S01]  /*0700*/  SYNCS.EXCH.64 URZ, [UR8+0x60], UR6 ;  /* 0x00006006083f75b2 */ /* 0x0002620008000100 */
[----:B------:R1:W1:Y:S01]  /*0710*/  SYNCS.EXCH.64 URZ, [UR8+0x48], UR4 ;  /* 0x00004804083f75b2 */ /* 0x0002620008000100 */
[----:B------:R1:W1:Y:S01]  /*0720*/  SYNCS.EXCH.64 URZ, [UR8+0x68], UR6 ;  /* 0x00006806083f75b2 */ /* 0x0002620008000100 */
[----:B------:R1:W1:Y:S01]  /*0730*/  SYNCS.EXCH.64 URZ, [UR8+0x50], UR4 ;  /* 0x00005004083f75b2 */ /* 0x0002620008000100 */
[----:B------:R1:W1:Y:S01]  /*0740*/  SYNCS.EXCH.64 URZ, [UR8+0x70], UR6 ;  /* 0x00007006083f75b2 */ /* 0x0002620008000100 */
[----:B------:R1:W1:Y:S01]  /*0750*/  SYNCS.EXCH.64 URZ, [UR8+0x58], UR4 ;  /* 0x00005804083f75b2 */ /* 0x0002620008000100 */
[----:B------:R1:W1:Y:S01]  /*0760*/  SYNCS.EXCH.64 URZ, [UR8+0x78], UR6 ;  /* 0x00007806083f75b2 */ /* 0x0002620008000100 */
[----:B------:R-:W-:Y:S01]  /*0770*/  NOP ;  /* 0x0000000000007918 */ /* 0x000fe20000000000 */
.L_x_7:
[----:B------:R-:W5:Y:S01]  /*0780*/  SHFL.IDX PT, R6, R6, RZ, 0x1f ;  /* 0x00001fff06067589 */ /* 0x000f6200000e0000 */
[----:B-1----:R-:W-:Y:S02]  /*0790*/  ISETP.NE.AND P6, PT, R22, 0x1, PT ;  /* 0x000000011600780c */ /* 0x002fe40003fc5270 */
[----:B------:R-:W-:Y:S01]  /*07a0*/  ELECT P1, URZ, PT ;  /* 0x00000000003f782f */ /* 0x000fe20003820000 */
[----:B------:R-:W1:Y:S01]  /*07b0*/  S2UR UR37, SR_CgaCtaId ;  /* 0x00000000002579c3 */ /* 0x000e620000008800 */
[----:B------:R-:W2:Y:S01]  /*07c0*/  S2R R13, SR_CTAID.Y ;  /* 0x00000000000d7919 */ /* 0x000ea20000002600 */
[----:B------:R-:W-:Y:S01]  /*07d0*/  UMOV UR4, 0x20 ;  /* 0x0000002000047882 */ /* 0x000fe20000000000 */
[----:B------:R-:W-:Y:S01]  /*07e0*/  P2R R2, PR, RZ, 0x40 ;  /* 0x00000040ff027803 */ /* 0x000fe20000000000 */
[----:B------:R-:W-:Y:S01]  /*07f0*/  NOP ;  /* 0x0000000000007918 */ /* 0x000fe20000000000 */
[----:B------:R-:W3:Y:S01]  /*0800*/  S2R R8, SR_CTAID.X ;  /* 0x0000000000087919 */ /* 0x000ee20000002500 */
[----:B------:R-:W-:Y:S01]  /*0810*/  ISETP.NE.AND P4, PT, R0, RZ, PT ;  /* 0x000000ff0000720c */ /* 0x000fe20003f85270 */
[----:B------:R-:W-:Y:S03]  /*0820*/  BSSY B6, `(.L_x_8) ;  /* 0x0001513000067945 */ /* 0x000fe60003800000 */
[----:B------:R-:W3:Y:S01]  /*0830*/  @P6 LDC R3, c[0x0][0x10] ;  /* 0x00000400ff036b82 */ /* 0x000ee20000000800 */
[----:B------:R-:W-:-:S02]  /*0840*/  @P6 MOV R11, RZ ;  /* 0x000000ff000b6202 */ /* 0x000fc40000000f00 */
[----:B------:R-:W-:-:S05]  /*0850*/  @P6 MOV R9, RZ ;  /* 0x000000ff00096202 */ /* 0x000fca0000000f00 */
[----:B------:R-:W4:Y:S01]  /*0860*/  @!P6 LDC R7, c[0x0][0xc] ;  /* 0x00000300ff07eb82 */ /* 0x000f220000000800 */
[----:B-----5:R-:W-:Y:S02]  /*0870*/  ISETP.NE.OR P2, PT, R6, RZ, !P1 ;  /* 0x000000ff0600720c */ /* 0x020fe40004f45670 */
[----:B------:R-:W-:-:S04]  /*0880*/  ISETP.EQ.OR P1, PT, R0, 0x3, !P4 ;  /* 0x000000030000780c */ /* 0x000fc80006722670 */
[----:B------:R-:W-:-:S04]  /*0890*/  ISETP.EQ.AND P1, PT, R12, RZ, P1 ;  /* 0x000000ff0c00720c */ /* 0x000fc80000f22270 */
[----:B------:R-:W-:Y:S02]  /*08a0*/  SEL R17, RZ, 0x1, !P1 ;  /* 0x00000001ff117807 */ /* 0x000fe40004800000 */
[----:B--2---:R-:W-:Y:S01]  /*08b0*/  @P6 MOV R10, R13 ;  /* 0x0000000d000a6202 */ /* 0x004fe20000000f00 */
[----:B------:R-:W-:Y:S01]  /*08c0*/  VOTEU.ALL UP0, P2 ;  /* 0x00000000003f7886 */ /* 0x000fe20001000000 */
[----:B------:R-:W-:-:S03]  /*08d0*/  VOTEU.ALL UP1, P2 ;  /* 0x00000000003f7886 */ /* 0x000fc60001020000 */
[----:B---3--:R-:W-:Y:S01]  /*08e0*/  @P6 IMAD.WIDE.U32 R2, R8, R3, R10 ;  /* 0x0000000308026225 */ /* 0x008fe200078e000a */
[----:B------:R-:W-:Y:S01]  /*08f0*/  @!UP0 UMOV UR6, 0x400 ;  /* 0x0000040000068882 */ /* 0x000fe20000000000 */
[----:B------:R-:W-:-:S04]  /*0900*/  @!UP0 UIADD3 UR4, -UR4, 0x100000, URZ ;  /* 0x0010000004048890 */ /* 0x000fc8000fffe13f */
[----:B------:R-:W-:Y:S02]  /*0910*/  @!UP0 USHF.L.U32 UR5, UR4, 0xb, URZ ;  /* 0x0000000b04058899 */ /* 0x000fe4000800063f */
[----:B------:R-:W-:Y:S01]  /*0920*/  @!UP0 USHF.L.U32 UR4, UR4, 0x1, URZ ;  /* 0x0000000104048899 */ /* 0x000fe2000800063f */
[----:B------:R-:W-:Y:S01]  /*0930*/  @!P6 MOV R10, R13 ;  /* 0x0000000d000ae202 */ /* 0x000fe20000000f00 */
[----:B-1----:R-:W-:Y:S01]  /*0940*/  @!UP0 ULEA UR8, UR37, UR6, 0x18 ;  /* 0x0000000625088291 */ /* 0x002fe2000f8ec03f */
[----:B------:R-:W-:Y:S01]  /*0950*/  @P6 IADD3 R16, R3, R9, RZ ;  /* 0x0000000903106210 */ /* 0x000fe20007ffe0ff */
[----:B------:R-:W-:Y:S01]  /*0960*/  VOTEU.ALL UP0, P2 ;  /* 0x00000000003f7886 */ /* 0x000fe20001000000 */
[----:B------:R-:W-:Y:S01]  /*0970*/  ISETP.NE.AND P2, PT, R12, RZ, PT ;  /* 0x000000ff0c00720c */ /* 0x000fe20003f45270 */
[----:B------:R-:W-:Y:S01]  /*0980*/  ULDC UR6, c[0x0][0xc] ;  /* 0x0000030000067ab9 */ /* 0x000fe20000000800 */
[----:B------:R-:W-:Y:S01]  /*0990*/  ULDC UR7, c[0x0][0x10] ;  /* 0x0000040000077ab9 */ /* 0x000fe20000000800 */
[----:B------:R-:W-:-:S02]  /*09a0*/  MOV R9, RZ ;  /* 0x000000ff00097202 */ /* 0x000fc40000000f00 */
[----:B------:R-:W-:Y:S02]  /*09b0*/  IADD3 R12, R12, -0x1, RZ ;  /* 0xffffffff0c0c7810 */ /* 0x000fe40007ffe0ff */
[----:B------:R-:W-:Y:S01]  /*09c0*/  ISETP.EQ.AND P5, PT, R0, 0x2, !P2 ;  /* 0x000000020000780c */ /* 0x000fe200057a2270 */
[----:B----4-:R-:W-:Y:S01]  /*09d0*/  @!P6 IMAD.WIDE.U32 R6, R7, R10, R8 ;  /* 0x0000000a0706e225 */ /* 0x010fe200078e0008 */
[----:B------:R-:W1:Y:S02]  /*09e0*/  FENCE.VIEW.ASYNC.S ;  /* 0x00000000000073c6 */ /* 0x000e640000000000 */
[----:B-1----:R-:W1:Y:S01]  /*09f0*/  @!UP0 SYNCS.EXCH.64 URZ, [UR8+0x80], UR4 ;  /* 0x00008004083f85b2 */ /* 0x002e620008000100 */
[----:B------:R-:W-:Y:S02]  /*0a00*/  ISETP.GE.U32.AND P1, PT, R12, 0x2, PT ;  /* 0x000000020c00780c */ /* 0x000fe40003f26070 */
[----:B------:R-:W-:Y:S02]  /*0a10*/  SEL R19, RZ, 0x1, !P5 ;  /* 0x00000001ff137807 */ /* 0x000fe40006800000 */
[----:B------:R-:W-:-:S02]  /*0a20*/  @!P6 MOV R2, R6 ;  /* 0x000000060002e202 */ /* 0x000fc40000000f00 */
[----:B------:R-:W-:Y:S02]  /*0a30*/  @!P6 MOV R16, R7 ;  /* 0x000000070010e202 */ /* 0x000fe40000000f00 */
[----:B------:R-:W-:Y:S02]  /*0a40*/  SEL R19, R19, 0x2, P1 ;  /* 0x0000000213137807 */ /* 0x000fe40000800000 */
[----:B------:R-:W-:Y:S01]  /*0a50*/  SEL R17, R17, 0x2, P1 ;  /* 0x0000000211117807 */ /* 0x000fe20000800000 */
[----:B------:R2:W1:Y:S01]  /*0a60*/  @!UP1 SYNCS.EXCH.64 URZ, [UR8+0x88], UR4 ;  /* 0x00008804083f95b2 */ /* 0x0004620008000100 */
[----:B------:R-:W-:Y:S01]  /*0a70*/  NOP ;  /* 0x0000000000007918 */ /* 0x000fe20000000000 */
[----:B--2---:R-:W-:-:S03]  /*0a80*/  UIMAD.WIDE.U32 UR4, UR6, UR7, URZ ;  /* 0x00000007060472a5 */ /* 0x004fc6000f8e003f */
[----:B------:R-:W-:Y:S02]  /*0a90*/  ULDC UR6, c[0x0][0x14] ;  /* 0x0000050000067ab9 */ /* 0x000fe40000000800 */
[----:B------:R-:W-:Y:S02]  /*0aa0*/  UIMAD.WIDE.U32 UR46, UR4, UR6, URZ ;  /* 0x00000006042e72a5 */ /* 0x000fe4000f8e003f */
[----:B------:R-:W-:-:S04]  /*0ab0*/  UIMAD UR38, UR5, UR6, URZ ;  /* 0x00000006052672a4 */ /* 0x000fc8000f8e023f */
[----:B------:R-:W-:Y:S01]  /*0ac0*/  UIADD3 UR38, UR47, UR38, URZ ;  /* 0x000000262f267290 */ /* 0x000fe2000fffe03f */
[----:B-1----:R-:W-:Y:S06]  /*0ad0*/  BAR.SYNC.DEFER_BLOCKING 0x0 ;  /* 0x0000000000007b1d */ /* 0x002fec0000010000 */
[----:B------:R-:W-:Y:S05]  /*0ae0*/  @!P2 BRA `(.L_x_9) ;  /* 0x0000011c00fca947 */ /* 0x000fea0003800000 */
[----:B------:R-:W-:-:S13]  /*0af0*/  ISETP.GT.U32.AND P0, PT, R12, 0x1, PT ;  /* 0x000000010c00780c */ /* 0x000fda0003f04070 */
[----:B------:R-:W-:Y:S05]  /*0b00*/  @P0 BRA `(.L_x_10) ;  /* 0x0000014c00900947 */ /* 0x000fea0003800000 */
[----:B------:R-:W-:Y:S01]  /*0b10*/  ULDC.64 UR4, c[0x0][0x8f8] ;  /* 0x00023e0000047ab9 */ /* 0x000fe20000000a00 */
[----:B------:R-:W-:Y:S01]  /*0b20*/  UMOV UR55, 0xffffffff ;  /* 0xffffffff00377882 */ /* 0x000fe20000000000 */
[----:B------:R-:W-:Y:S02]  /*0b30*/  ISETP.GE.U32.AND P0, PT, R2, UR4, PT ;  /* 0x0000000402007c0c */ /* 0x000fe4000bf06070 */
[----:B------:R-:W-:Y:S02]  /*0b40*/  PRMT R152, RZ, 0x7610, R152 ;  /* 0x00007610ff987816 */ /* 0x000fe40000000098 */
[----:B------:R-:W-:Y:S02]  /*0b50*/  ISETP.GE.U32.AND.EX P0, PT, R16, UR5, PT, P0 ;  /* 0x0000000510007c0c */ /* 0x000fe4000bf06100 */
[----:B------:R-:W-:Y:S02]  /*0b60*/  MOV R23, 0xffffffff ;  /* 0xffffffff00177802 */ /* 0x000fe40000000f00 */
[----:B------:R-:W-:-:S02]  /*0b70*/  MOV R156, 0xffffffff ;  /* 0xffffffff009c7802 */ /* 0x000fc40000000f00 */
[----:B------:R-:W-:-:S07]  /*0b80*/  PRMT R0, RZ, 0x7610, R0 ;  /* 0x00007610ff007816 */ /* 0x000fce0000000000 */
[----:B------:R-:W-:Y:S05]  /*0b90*/  @P0 BRA `(.L_x_11) ;  /* 0x0000000400640947 */ /* 0x000fea0003800000 */
[----:B------:R-:W1:Y:S01]  /*0ba0*/  LDC.64 R14, c[0x0][0x8d0] ;  /* 0x00023400ff0e7b82 */ /* 0x000e620000000a00 */
[----:B------:R-:W-:Y:S02]  /*0bb0*/  MOV R4, R2 ;  /* 0x0000000200047202 */ /* 0x000fe40000000f00 */
[----:B------:R-:W-:-:S05]  /*0bc0*/  MOV R5, R16 ;  /* 0x0000001000057202 */ /* 0x000fca0000000f00 */
[----:B------:R-:W2:Y:S08]  /*0bd0*/  LDC R0, c[0x0][0x8d8] ;  /* 0x00023600ff007b82 */ /* 0x000eb00000000800 */
[----:B------:R-:W3:Y:S01]  /*0be0*/  LDC.64 R20, c[0x0][0x8c8] ;  /* 0x00023200ff147b82 */ /* 0x000ee20000000a00 */
[----:B-1----:R-:W-:-:S04]  /*0bf0*/  ISETP.NE.U32.AND P0, PT, R14, RZ, PT ;  /* 0x000000ff0e00720c */ /* 0x002fc80003f05070 */
[----:B------:R-:W-:-:S13]  /*0c00*/  ISETP.NE.AND.EX P0, PT, R15, RZ, PT, P0 ;  /* 0x000000ff0f00720c */ /* 0x000fda0003f05300 */
[----:B--23--:R-:W-:Y:S05]  /*0c10*/  @!P0 BRA `(.L_x_12) ;  /* 0x0000000000288947 */ /* 0x00cfea0003800000 */
[----:B------:R-:W1:Y:S02]  /*0c20*/  LDC R3, c[0x0][0x8dc] ;  /* 0x00023700ff037b82 */ /* 0x000e640000000800 */
[----:B-1----:R-:W-:-:S04]  /*0c30*/  IADD3 R3, P0, R2, R3, RZ ;  /* 0x0000000302037210 */ /* 0x002fc80007f1e0ff */
[----:B------:R-:W-:-:S05]  /*0c40*/  IADD3.X R11, RZ, R16, RZ, P0, !PT ;  /* 0x00000010ff0b7210 */ /* 0x000fca00007fe4ff */
[----:B------:R-:W-:-:S04]  /*0c50*/  IMAD.WIDE.U32 R4, R11, R14, RZ ;  /* 0x0000000e0b047225 */ /* 0x000fc800078e00ff */
[----:B------:R-:W-:-:S04]  /*0c60*/  IMAD.WIDE.U32 R6, P0, R3, R15, R4 ;  /* 0x0000000f03067225 */ /* 0x000fc80007800004 */
[----:B------:R-:W-:Y:S01]  /*0c70*/  IMAD.WIDE.U32 R4, R3, R14, RZ ;  /* 0x0000000e03047225 */ /* 0x000fe200078e00ff */
[----:B------:R-:W-:Y:S02]  /*0c80*/  IADD3.X R13, RZ, RZ, RZ, P0, !PT ;  /* 0x000000ffff0d7210 */ /* 0x000fe400007fe4ff */
[----:B------:R-:W-:Y:S02]  /*0c90*/  MOV R12, R7 ;  /* 0x00000007000c7202 */ /* 0x000fe40000000f00 */
[----:B------:R-:W-:-:S05]  /*0ca0*/  IADD3 RZ, P0, R5, R6, RZ ;  /* 0x0000000605ff7210 */ /* 0x000fca0007f1e0ff */
[----:B------:R-:W-:-:S08]  /*0cb0*/  IMAD.WIDE.U32.X R4, R11, R15, R12, P0 ;  /* 0x0000000f0b047225 */ /* 0x000fd000000e040c */
.L_x_12:
[-CC-:B------:R-:W-:Y:S01]  /*0cc0*/  SHF.R.U64 R29, R4, R0.reuse, R5.reuse ;  /* 0x00000000041d7219 */ /* 0x180fe20000001205 */
[----:B------:R-:W1:Y:S01]  /*0cd0*/  LDC.64 R24, c[0x0][0x8e8] ;  /* 0x00023a00ff187b82 */ /* 0x000e620000000a00 */
[----:B------:R-:W-:Y:S01]  /*0ce0*/  SHF.R.U32.HI R3, RZ, R0, R5 ;  /* 0x00000000ff037219 */ /* 0x000fe20000011605 */
[----:B------:R-:W-:Y:S01]  /*0cf0*/  ULDC UR4, c[0x0][0x150] ;  /* 0x0000540000047ab9 */ /* 0x000fe20000000800 */
[----:B------:R-:W-:Y:S02]  /*0d00*/  IADD3 R9, P0, RZ, -R29, RZ ;  /* 0x8000001dff097210 */ /* 0x000fe40007f1e0ff */
[----:B------:R-:W-:Y:S02]  /*0d10*/  I2FP.F32.U32 R0, R8 ;  /* 0x0000000800007245 */ /* 0x000fe40000201000 */
[----:B------:R-:W-:Y:S01]  /*0d20*/  IADD3.X R11, RZ, ~R3, RZ, P0, !PT ;  /* 0x80000003ff0b7210 */ /* 0x000fe200007fe4ff */
[----:B------:R-:W2:Y:S01]  /*0d30*/  LDC R12, c[0x0][0x8c0] ;  /* 0x00023000ff0c7b82 */ /* 0x000ea20000000800 */
[----:B------:R-:W-:Y:S01]  /*0d40*/  MOV R3, R16 ;  /* 0x0000001000037202 */ /* 0x000fe20000000f00 */
[----:B------:R-:W-:Y:S01]  /*0d50*/  FMUL R0, R0, UR4 ;  /* 0x0000000400007c20 */ /* 0x000fe20008400000 */
[----:B------:R-:W-:Y:S01]  /*0d60*/  ULDC UR4, c[0x0][0x154] ;  /* 0x0000550000047ab9 */ /* 0x000fe20000000800 */
[----:B------:R-:W-:-:S02]  /*0d70*/  IMAD R6, R11, R20, RZ ;  /* 0x000000140b067224 */ /* 0x000fc400078e02ff */
[C---:B------:R-:W-:Y:S02]  /*0d80*/  IMAD.WIDE.U32 R4, R9.reuse, R20, R2 ;  /* 0x0000001409047225 */ /* 0x040fe400078e0002 */
[----:B------:R-:W3:Y:S01]  /*0d90*/  LDC R7, c[0x0][0x144] ;  /* 0x00005100ff077b82 */ /* 0x000ee20000000800 */
[----:B------:R-:W4:Y:S01]  /*0da0*/  F2I.U32.TRUNC.NTZ R0, R0 ;  /* 0x0000000000007305 */ /* 0x000f22000020f000 */
[----:B------:R-:W-:Y:S01]  /*0db0*/  IMAD R3, R9, R21, R6 ;  /* 0x0000001509037224 */ /* 0x000fe200078e0206 */
[----:B------:R-:W-:-:S04]  /*0dc0*/  MOV R9, 0x1 ;  /* 0x0000000100097802 */ /* 0x000fc80000000f00 */
[----:B------:R-:W-:Y:S01]  /*0dd0*/  IADD3 R5, R5, R3, RZ ;  /* 0x0000000305057210 */ /* 0x000fe20007ffe0ff */
[----:B------:R-:W5:Y:S01]  /*0de0*/  LDC R11, c[0x0][0x8b0] ;  /* 0x00022c00ff0b7b82 */ /* 0x000f620000000800 */
[----:B-1----:R-:W-:Y:S02]  /*0df0*/  ISETP.NE.U32.AND P0, PT, R24, RZ, PT ;  /* 0x000000ff1800720c */ /* 0x002fe40003f05070 */
[----:B------:R-:W-:Y:S02]  /*0e00*/  I2FP.F32.U32 R3, R10 ;  /* 0x0000000a00037245 */ /* 0x000fe40000201000 */
[----:B------:R-:W-:-:S03]  /*0e10*/  ISETP.NE.AND.EX P0, PT, R25, RZ, PT, P0 ;  /* 0x000000ff1900720c */ /* 0x000fc60003f05300 */
[----:B------:R-:W1:Y:S01]  /*0e20*/  LDC R20, c[0x0][0x900] ;  /* 0x00024000ff147b82 */ /* 0x000e620000000800 */
[----:B----4-:R-:W-:Y:S02]  /*0e30*/  IADD3 R6, -R0, RZ, RZ ;  /* 0x000000ff00067210 */ /* 0x010fe40007ffe1ff */
[-CC-:B--2---:R-:W-:Y:S02]  /*0e40*/  SHF.R.U64 R21, R4, R12.reuse, R5.reuse ;  /* 0x0000000c04157219 */ /* 0x184fe40000001205 */
[----:B------:R-:W-:Y:S01]  /*0e50*/  SHF.R.U32.HI R4, RZ, R12, R5 ;  /* 0x0000000cff047219 */ /* 0x000fe20000011605 */
[----:B------:R-:W-:Y:S02]  /*0e60*/  FMUL R5, R3, UR4 ;  /* 0x0000000403057c20 */ /* 0x000fe40008400000 */
[----:B------:R-:W2:Y:S01]  /*0e70*/  LDC R13, c[0x0][0x148] ;  /* 0x00005200ff0d7b82 */ /* 0x000ea20000000800 */
[----:B---3--:R-:W-:Y:S01]  /*0e80*/  IMAD R0, R7, R6, R8 ;  /* 0x0000000607007224 */ /* 0x008fe200078e0208 */
[----:B------:R-:W-:Y:S01]  /*0e90*/  MOV R7, 0xffffffff ;  /* 0xffffffff00077802 */ /* 0x000fe20000000f00 */
[----:B------:R3:W4:Y:S05]  /*0ea0*/  F2I.U32.TRUNC.NTZ R12, R5 ;  /* 0x00000005000c7305 */ /* 0x00072a000020f000 */
[----:B------:R-:W2:Y:S01]  /*0eb0*/  LDC R14, c[0x0][0x8a8] ;  /* 0x00022a00ff0e7b82 */ /* 0x000ea20000000800 */
[----:B-----5:R-:W-:-:S02]  /*0ec0*/  SHF.R.U64 R28, R21, R11, R4 ;  /* 0x0000000b151c7219 */ /* 0x020fc40000001204 */
[----:B------:R-:W-:-:S05]  /*0ed0*/  SHF.R.U32.HI R3, RZ, R11, R4 ;  /* 0x0000000bff037219 */ /* 0x000fca0000011604 */
[----:B------:R-:W2:Y:S01]  /*0ee0*/  LDC R23, c[0x0][0x8f0] ;  /* 0x00023c00ff177b82 */ /* 0x000ea20000000800 */
[-C--:B-1----:R-:W-:Y:S02]  /*0ef0*/  SHF.L.U32 R4, R7, R20.reuse, RZ ;  /* 0x0000001407047219 */ /* 0x082fe400000006ff */
[-CC-:B------:R-:W-:Y:S02]  /*0f00*/  SHF.R.U64 R30, R28, R20.reuse, R3.reuse ;  /* 0x000000141c1e7219 */ /* 0x180fe40000001203 */
[----:B------:R-:W-:Y:S02]  /*0f10*/  SHF.R.U32.HI R15, RZ, R20, R3 ;  /* 0x00000014ff0f7219 */ /* 0x000fe40000011603 */
[----:B------:R-:W-:Y:S01]  /*0f20*/  LOP3.LUT R11, RZ, R4, RZ, 0x33, !PT ;  /* 0x00000004ff0b7212 */ /* 0x000fe200078e33ff */
[----:B------:R-:W1:Y:S01]  /*0f30*/  LDC R26, c[0x0][0x8e0] ;  /* 0x00023800ff1a7b82 */ /* 0x000e620000000800 */
[----:B------:R-:W-:Y:S02]  /*0f40*/  SHF.L.U32 R3, R9, R20, RZ ;  /* 0x0000001409037219 */ /* 0x000fe400000006ff */
[----:B------:R-:W-:-:S02]  /*0f50*/  MOV R4, R30 ;  /* 0x0000001e00047202 */ /* 0x000fc40000000f00 */
[----:B---3--:R-:W-:-:S03]  /*0f60*/  MOV R5, R15 ;  /* 0x0000000f00057202 */ /* 0x008fc60000000f00 */
[----:B------:R-:W3:Y:S01]  /*0f70*/  LDC R27, c[0x0][0x8b8] ;  /* 0x00022e00ff1b7b82 */ /* 0x000ee20000000800 */
[----:B----4-:R-:W-:Y:S05]  /*0f80*/  @!P0 BRA `(.L_x_13) ;  /* 0x0000000000288947 */ /* 0x010fea0003800000 */
[----:B------:R-:W4:Y:S02]  /*0f90*/  LDC R9, c[0x0][0x8f4] ;  /* 0x00023d00ff097b82 */ /* 0x000f240000000800 */
[----:B----4-:R-:W-:-:S04]  /*0fa0*/  IADD3 R9, P0, R30, R9, RZ ;  /* 0x000000091e097210 */ /* 0x010fc80007f1e0ff */
        /* <DEDUP_REMOVED lines=8> */
.L_x_13:
[----:B--2---:R-:W-:Y:S02]  /*1030*/  SHF.R.U64 R5, R4, R23, R5 ;  /* 0x0000001704057219 */ /* 0x004fe40000001205 */
[----:B------:R-:W-:Y:S02]  /*1040*/  LOP3.LUT R4, R28, R11, RZ, 0xc0, !PT ;  /* 0x0000000b1c047212 */ /* 0x000fe400078ec0ff */
[----:B------:R-:W-:Y:S02]  /*1050*/  IADD3 R12, -R12, RZ, RZ ;  /* 0x000000ff0c0c7210 */ /* 0x000fe40007ffe1ff */
[----:B------:R-:W-:Y:S02]  /*1060*/  IADD3 R6, R14, -0x1, RZ ;  /* 0xffffffff0e067810 */ /* 0x000fe40007ffe0ff */
[----:B------:R-:W-:Y:S01]  /*1070*/  IADD3 R7, -R5, RZ, RZ ;  /* 0x000000ff05077210 */ /* 0x000fe20007ffe1ff */
[----:B------:R-:W-:Y:S01]  /*1080*/  IMAD R5, R3, R5, R4 ;  /* 0x0000000503057224 */ /* 0x000fe200078e0204 */
[----:B------:R-:W-:Y:S01]  /*1090*/  LOP3.LUT R6, R21, R6, RZ, 0xc0, !PT ;  /* 0x0000000615067212 */ /* 0x000fe200078ec0ff */
[----:B------:R-:W-:Y:S01]  /*10a0*/  @P6 IMAD R0, R13, R12, R10 ;  /* 0x0000000c0d006224 */ /* 0x000fe200078e020a */
[----:B------:R-:W-:Y:S01]  /*10b0*/  R2UR UR55, R29 ;  /* 0x000000001d3772ca */ /* 0x000fe200000e0000 */
[----:B-1----:R-:W-:Y:S01]  /*10c0*/  IMAD R3, R7, R26, R30 ;  /* 0x0000001a07037224 */ /* 0x002fe200078e021e */
[----:B------:R-:W-:Y:S01]  /*10d0*/  MOV R4, 0x1 ;  /* 0x0000000100047802 */ /* 0x000fe20000000f00 */
[----:B---3--:R-:W-:-:S02]  /*10e0*/  IMAD R0, R5, R27, R0 ;  /* 0x0000001b05007224 */ /* 0x008fc400078e0200 */
[----:B------:R-:W-:-:S05]  /*10f0*/  IMAD R3, R3, R14, R6 ;  /* 0x0000000e03037224 */ /* 0x000fca00078e0206 */
[----:B------:R-:W-:Y:S02]  /*1100*/  SEL R156, R3, R0, !P6 ;  /* 0x00000000039c7207 */ /* 0x000fe40007000000 */
[----:B------:R-:W-:Y:S02]  /*1110*/  SEL R23, R0, R3, !P6 ;  /* 0x0000000300177207 */ /* 0x000fe40007000000 */
[----:B------:R-:W-:-:S07]  /*1120*/  PRMT R0, R4, 0x7610, R0 ;  /* 0x0000761004007816 */ /* 0x000fce0000000000 */
.L_x_11:
[----:B------:R-:W-:-:S08]  /*1130*/  NOP ;  /* 0x0000000000007918 */ /* 0x000fd00000000000 */
[----:B------:R-:W1:Y:S02]  /*1140*/  USETMAXREG.TRY_ALLOC.CTAPOOL UP0, 0xe8 ;  /* 0x000000e8000079c8 */ /* 0x000e640008000600 */
[----:B-1----:R-:W-:-:S13]  /*1150*/  PLOP3.LUT P0, PT, PT, PT, UP0, 0x80, 0x0 ;  /* 0x000000000000781c */ /* 0x002fda0003f0f008 */
[----:B------:R-:W-:Y:S05]  /*1160*/  @!P0 BRA `(.L_x_11) ;  /* 0xfffffffc00f08947 */ /* 0x000fea000383ffff */
[----:B------:R-:W-:Y:S02]  /*1170*/  ULDC.64 UR4, c[0x0][0x590] ;  /* 0x0001640000047ab9 */ /* 0x000fe40000000a00 */
[----:B------:R-:W-:-:S04]  /*1180*/  ISETP.NE.U32.AND P0, PT, RZ, UR4, PT ;  /* 0x00000004ff007c0c */ /* 0x000fc8000bf05070 */
[----:B------:R-:W-:-:S13]  /*1190*/  ISETP.NE.AND.EX P0, PT, RZ, UR5, PT, P0 ;  /* 0x00000005ff007c0c */ /* 0x000fda000bf05300 */
[----:B------:R-:W-:Y:S05]  /*11a0*/  @P0 BRA `(.L_x_14) ;  /* 0x00000000002c0947 */ /* 0x000fea0003800000 */
[----:B------:R-:W-:Y:S02]  /*11b0*/  ULDC.64 UR4, c[0x0][0x588] ;  /* 0x0001620000047ab9 */ /* 0x000fe40000000a00 */
[----:B------:R-:W-:-:S04]  /*11c0*/  ISETP.NE.U32.AND P0, PT, RZ, UR4, PT ;  /* 0x00000004ff007c0c */ /* 0x000fc8000bf05070 */
[----:B------:R-:W-:-:S13]  /*11d0*/  ISETP.NE.AND.EX P0, PT, RZ, UR5, PT, P0 ;  /* 0x00000005ff007c0c */ /* 0x000fda000bf05300 */
[----:B------:R-:W-:Y:S05]  /*11e0*/  @!P0 BRA `(.L_x_15) ;  /* 0x0000000000108947 */ /* 0x000fea0003800000 */
[----:B------:R-:W1:Y:S02]  /*11f0*/  LDC.64 R4, c[0x0][0x588] ;  /* 0x00016200ff047b82 */ /* 0x000e640000000a00 */
[----:B-1----:R1:W5:Y:S01]  /*1200*/  LDG.E R153, desc[UR48][R4.64] ;  /* 0x0000003004997981 */ /* 0x002362000c1e1900 */
[----:B------:R-:W-:Y:S01]  /*1210*/  MOV R152, 0x1 ;  /* 0x0000000100987802 */ /* 0x000fe20000000f00 */
[----:B------:R-:W-:Y:S06]  /*1220*/  BRA `(.L_x_14) ;  /* 0x00000000000c7947 */ /* 0x000fec0003800000 */
.L_x_15:
[----:B------:R-:W-:Y:S01]  /*1230*/  ULDC UR4, c[0x0][0x580] ;  /* 0x0001600000047ab9 */ /* 0x000fe20000000800 */
[----:B------:R-:W-:Y:S02]  /*1240*/  MOV R152, 0x1 ;  /* 0x0000000100987802 */ /* 0x000fe40000000f00 */
[----:B------:R-:W-:-:S07]  /*1250*/  MOV R153, UR4 ;  /* 0x0000000400997c02 */ /* 0x000fce0008000f00 */
.L_x_14:
        /* <DEDUP_REMOVED lines=8> */
[----:B------:R-:W2:Y:S02]  /*12e0*/  LDC.64 R154, c[0x0][0x5a8] ;  /* 0x00016a00ff9a7b82 */ /* 0x000ea40000000a00 */
[----:B--2---:R2:W5:Y:S01]  /*12f0*/  LDG.E R154, desc[UR48][R154.64] ;  /* 0x000000309a9a7981 */ /* 0x004562000c1e1900 */
[----:B------:R-:W-:Y:S05]  /*1300*/  BRA `(.L_x_16) ;  /* 0x0000000000087947 */ /* 0x000fea0003800000 */
.L_x_17:
[----:B------:R-:W-:Y:S02]  /*1310*/  ULDC UR4, c[0x0][0x5a0] ;  /* 0x0001680000047ab9 */ /* 0x000fe40000000800 */
[----:B------:R-:W-:-:S07]  /*1320*/  MOV R154, UR4 ;  /* 0x00000004009a7c02 */ /* 0x000fce0008000f00 */
.L_x_16:
[----:B------:R-:W-:Y:S01]  /*1330*/  LOP3.LUT P1, RZ, R0, 0xff, RZ, 0xc0, !PT ;  /* 0x000000ff00ff7812 */ /* 0x000fe2000782c0ff */
[----:B------:R-:W-:Y:S01]  /*1340*/  UMOV UR36, URZ ;  /* 0x0000003f00247c82 */ /* 0x000fe20008000000 */
[----:B------:R-:W-:-:S11]  /*1350*/  PLOP3.LUT P0, PT, PT, PT, PT, 0x80, 0x0 ;  /* 0x000000000000781c */ /* 0x000fd60003f0f070 */
[----:B------:R-:W-:Y:S05]  /*1360*/  @!P1 BRA `(.L_x_18) ;  /* 0x00000114003c9947 */ /* 0x000fea0003800000 */
[----:B------:R-:W-:Y:S01]  /*1370*/  ULDC UR4, c[0x0][0x28c] ;  /* 0x0000a30000047ab9 */ /* 0x000fe20000000800 */
[----:B------:R-:W-:Y:S01]  /*1380*/  LOP3.LUT P0, RZ, R18, 0x4, RZ, 0xc0, !PT ;  /* 0x0000000412ff7812 */ /* 0x000fe2000780c0ff */
[----:B------:R-:W-:Y:S01]  /*1390*/  UIADD3 UR4, UR4, 0x3f, URZ ;  /* 0x0000003f04047890 */ /* 0x000fe2000fffe03f */
[----:B--2---:R-:W-:Y:S01]  /*13a0*/  MOV R155, 0x10 ;  /* 0x00000010009b7802 */ /* 0x004fe20000000f00 */
[----:B------:R-:W-:Y:S01]  /*13b0*/  ULDC.64 UR40, c[0x0][0x198] ;  /* 0x0000660000287ab9 */ /* 0x000fe20000000a00 */
[----:B------:R-:W-:Y:S01]  /*13c0*/  LOP3.LUT R157, R17, 0x1, RZ, 0xfc, !PT ;  /* 0x00000001119d7812 */ /* 0x000fe200078efcff */
[----:B------:R-:W-:Y:S01]  /*13d0*/  USHF.R.S32.HI UR5, URZ, 0x1f, UR4 ;  /* 0x0000001f3f057899 */ /* 0x000fe20008011404 */
[----:B------:R-:W-:Y:S01]  /*13e0*/  LOP3.LUT R159, R19, 0x1, RZ, 0xfc, !PT ;  /* 0x00000001139f7812 */ /* 0x000fe200078efcff */
[----:B------:R-:W-:Y:S01]  /*13f0*/  UMOV UR39, URZ ;  /* 0x0000003f00277c82 */ /* 0x000fe20008000000 */
[----:B------:R-:W-:Y:S01]  /*1400*/  SEL R155, R155, 0xfffffff0, !P0 ;  /* 0xfffffff09b9b7807 */ /* 0x000fe20004000000 */
[----:B------:R-:W-:Y:S01]  /*1410*/  ULEA.HI UR5, UR5, UR4, URZ, 0x6 ;  /* 0x0000000405057291 */ /* 0x000fe2000f8f303f */
[----:B------:R-:W-:Y:S01]  /*1420*/  UMOV UR42, URZ ;  /* 0x0000003f002a7c82 */ /* 0x000fe20008000000 */
[----:B------:R-:W-:-:S02]  /*1430*/  UMOV UR43, URZ ;  /* 0x0000003f002b7c82 */ /* 0x000fc40008000000 */
[----:B------:R-:W-:Y:S01]  /*1440*/  USHF.R.S32.HI UR44, URZ, 0x6, UR5 ;  /* 0x000000063f2c7899 */ /* 0x000fe20008011405 */
[----:B------:R-:W-:-:S11]  /*1450*/  UMOV UR36, URZ ;  /* 0x0000003f00247c82 */ /* 0x000fd60008000000 */
.L_x_513:
[----:B------:R-:W-:Y:S01]  /*1460*/  LOP3.LUT R0, R18, 0x80, RZ, 0xc0, !PT ;  /* 0x0000008012007812 */ /* 0x000fe200078ec0ff */
[----:B------:R-:W2:Y:S01]  /*1470*/  S2UR UR50, SR_CgaCtaId ;  /* 0x00000000003279c3 */ /* 0x000ea20000008800 */
[----:B------:R-:W-:Y:S02]  /*1480*/  UMOV UR45, 0x400 ;  /* 0x00000400002d7882 */ /* 0x000fe40000000000 */
[----:B------:R-:W-:-:S06]  /*1490*/  SHF.R.U32.HI R0, RZ, 0x7, R0 ;  /* 0x00000007ff007819 */ /* 0x000fcc0000011600 */
[----:B------:R-:W3:Y:S01]  /*14a0*/  SHFL.IDX PT, R0, R0, RZ, 0x1f ;  /* 0x00001fff00007589 */ /* 0x000ee200000e0000 */
[----:B--2---:R-:W-:Y:S01]  /*14b0*/  ULEA UR45, UR50, UR45, 0x18 ;  /* 0x0000002d322d7291 */ /* 0x004fe2000f8ec03f */
[----:B---3--:R-:W-:-:S13]  /*14c0*/  R2UR UR4, R0 ;  /* 0x00000000000472ca */ /* 0x008fda00000e0000 */
[----:B------:R-:W-:-:S04]  /*14d0*/  ULEA.HI UR5, UR4, UR4, URZ, 0x1 ;  /* 0x0000000404057291 */ /* 0x000fc8000f8f083f */
[----:B------:R-:W-:-:S04]  /*14e0*/  ULOP3.LUT UR5, UR5, 0x7fffe, URZ, 0xc0, !UPT ;  /* 0x0007fffe05057892 */ /* 0x000fc8000f8ec03f */
[----:B------:R-:W-:-:S03]  /*14f0*/  UIADD3 UR5, UR4, -UR5, URZ ;  /* 0x8000000504057290 */ /* 0x000fc6000fffe03f */
[----:B------:R-:W-:Y:S01]  /*1500*/  ULDC UR4, c[0x0][0x28c] ;  /* 0x0000a30000047ab9 */ /* 0x000fe20000000800 */
[----:B------:R-:W-:Y:S01]  /*1510*/  ULEA UR5, UR5, UR45, 0xd ;  /* 0x0000002d05057291 */ /* 0x000fe2000f8e683f */
[----:B------:R-:W-:-:S03]  /*1520*/  ISETP.LT.AND P0, PT, RZ, UR4, PT ;  /* 0x00000004ff007c0c */ /* 0x000fc6000bf01270 */
[----:B------:R-:W-:-:S04]  /*1530*/  UIADD3 UR5, UR5, 0x8400, URZ ;  /* 0x0000840005057890 */ /* 0x000fc8000fffe03f */
[----:B------:R-:W-:-:S04]  /*1540*/  USHF.R.U32.HI UR5, URZ, 0x4, UR5 ;  /* 0x000000043f057899 */ /* 0x000fc80008011605 */
[----:B------:R-:W-:Y:S02]  /*1550*/  ULOP3.LUT UR51, UR5, 0x3fff, URZ, 0xc0, !UPT ;  /* 0x00003fff05337892 */ /* 0x000fe4000f8ec03f */
[----:B-1----:R-:W-:Y:S10]  /*1560*/  @P0 BRA `(.L_x_19) ;  /* 0x0000000000400947 */ /* 0x002ff40003800000 */
[----:B------:R-:W-:Y:S01]  /*1570*/  MOV R0, 0x0 ;  /* 0x0000000000007802 */ /* 0x000fe20000000f00 */
[----:B------:R-:W-:Y:S01]  /*1580*/  ULDC.64 UR4, c[0x4][0x70] ;  /* 0x01001c0000047ab9 */ /* 0x000fe20000000a00 */
[----:B------:R-:W-:Y:S01]  /*1590*/  ULDC.64 UR6, c[0x4][0x8] ;  /* 0x0100020000067ab9 */ /* 0x000fe20000000a00 */
[----:B-1----:R-:W-:Y:S01]  /*15a0*/  MOV R4, UR4 ;  /* 0x0000000400047c02 */ /* 0x002fe20008000f00 */
[----:B------:R1:W2:Y:S01]  /*15b0*/  LDC.64 R14, c[0x4][R0] ;  /* 0x01000000000e7b82 */ /* 0x0002a20000000a00 */
[----:B------:R-:W-:Y:S01]  /*15c0*/  MOV R5, UR5 ;  /* 0x0000000500057c02 */ /* 0x000fe20008000f00 */
[----:B------:R-:W-:Y:S01]  /*15d0*/  ULDC.64 UR4, c[0x4][0x78] ;  /* 0x01001e0000047ab9 */ /* 0x000fe20000000a00 */
[----:B------:R-:W-:Y:S02]  /*15e0*/  MOV R10, UR6 ;  /* 0x00000006000a7c02 */ /* 0x000fe40008000f00 */
[----:B------:R-:W-:Y:S02]  /*15f0*/  MOV R6, UR4 ;  /* 0x0000000400067c02 */ /* 0x000fe40008000f00 */
[----:B------:R-:W-:-:S02]  /*1600*/  MOV R7, UR5 ;  /* 0x0000000500077c02 */ /* 0x000fc40008000f00 */
[----:B------:R-:W-:Y:S02]  /*1610*/  MOV R11, UR7 ;  /* 0x00000007000b7c02 */ /* 0x000fe40008000f00 */
[----:B------:R-:W-:Y:S02]  /*1620*/  MOV R8, 0x1e1 ;  /* 0x000001e100087802 */ /* 0x000fe40000000f00 */
[----:B------:R-:W-:Y:S02]  /*1630*/  MOV R12, 0x1 ;  /* 0x00000001000c7802 */ /* 0x000fe40000000f00 */
[----:B-1----:R-:W-:-:S07]  /*1640*/  MOV R13, RZ ;  /* 0x000000ff000d7202 */ /* 0x002fce0000000f00 */
[----:B------:R-:W-:-:S07]  /*1650*/  LEPC R20, `(.L_x_19) ;  /* 0x000000001014794e */ /* 0x000fce0000000000 */
[----:B--2--5:R-:W-:Y:S05]  /*1660*/  CALL.ABS.NOINC R14 ;  /* 0x000000000e007343 */ /* 0x024fea0003c00000 */
.L_x_19:
[----:B------:R-:W-:-:S13]  /*1670*/  ISETP.NE.AND P0, PT, R157, 0x3, PT ;  /* 0x000000039d00780c */ /* 0x000fda0003f05270 */
[----:B------:R-:W-:Y:S05]  /*1680*/  @!P0 BRA `(.L_x_20) ;  /* 0x0000000000048947 */ /* 0x000fea0003800000 */
[----:B------:R-:W-:Y:S01]  /*1690*/  BPT.TRAP 0x1 ;  /* 0x000000040000795c */ /* 0x000fe20000300000 */
.L_x_20:
[----:B------:R-:W-:Y:S02]  /*16a0*/  MOV R3, UR43 ;  /* 0x0000002b00037c02 */ /* 0x000fe40008000f00 */
[----:B------:R-:W-:Y:S02]  /*16b0*/  MOV R0, UR42 ;  /* 0x0000002a00007c02 */ /* 0x000fe40008000f00 */
[----:B------:R-:W-:Y:S02]  /*16c0*/  LEA R3, R3, UR45, 0x3 ;  /* 0x0000002d03037c11 */ /* 0x000fe4000f8e18ff */
[----:B------:R-:W-:-:S04]  /*16d0*/  SHF.L.U32 R0, R0, 0x1f, RZ ;  /* 0x0000001f00007819 */ /* 0x000fc800000006ff */
[----:B------:R2:W3:Y:S01]  /*16e0*/  SYNCS.PHASECHK.TRANS64.TRYWAIT P1, [R3+URZ], R0 ;  /* 0x00000000030075a7 */ /* 0x0004e2000802017f */
[----:B------:R-:W-:Y:S05]  /*16f0*/  @!P0 BRA `(.L_x_21) ;  /* 0x0000000000048947 */ /* 0x000fea0003800000 */
[----:B------:R-:W-:Y:S01]  /*1700*/  BPT.TRAP 0x1 ;  /* 0x000000040000795c */ /* 0x000fe20000300000 */
.L_x_21:
[----:B---3--:R-:W-:Y:S05]  /*1710*/  @P1 BRA `(.L_x_22) ;  /* 0x0000000000081947 */ /* 0x008fea0003800000 */
[----:B------:R-:W3:Y:S02]  /*1720*/  SYNCS.PHASECHK.TRANS64.TRYWAIT P1, [R3+URZ], R0 ;  /* 0x00000000030075a7 */ /* 0x000ee4000802017f */
[----:B---3--:R-:W-:Y:S05]  /*1730*/  @!P1 BRA `(.L_x_23) ;  /* 0x00000140008c9947 */ /* 0x008fea0003800000 */
.L_x_22:
[----:B------:R-:W-:-:S04]  /*1740*/  UISETP.LT.AND UP0, UPT, UR44, 0x1, UPT ;  /* 0x000000012c00788c */ /* 0x000fc8000bf01270 */
[----:B------:R-:W-:-:S06]  /*1750*/  USEL UR4, UR44, 0x1, UP0 ;  /* 0x000000012c047887 */ /* 0x000fcc0008000000 */
[----:B--23--:R-:W-:Y:S01]  /*1760*/  MOV R0, UR4 ;  /* 0x0000000400007c02 */ /* 0x00cfe20008000f00 */
[----:B------:R-:W-:Y:S05]  /*1770*/  WARPSYNC.ALL ;  /* 0x0000000000007948 */ /* 0x000fea0003800000 */
[----:B------:R-:W-:-:S04]  /*1780*/  IADD3 R0, -R0, UR44, RZ ;  /* 0x0000002c00007c10 */ /* 0x000fc8000fffe1ff */
[----:B------:R-:W-:Y:S01]  /*1790*/  ISETP.GE.AND P1, PT, R0, 0x1, PT ;  /* 0x000000010000780c */ /* 0x000fe20003f26270 */
[----:B------:R-:W-:Y:S01]  /*17a0*/  UIADD3 UR4, UR45, 0x18400, URZ ;  /* 0x000184002d047890 */ /* 0x000fe2000fffe03f */
[----:B------:R-:W-:Y:S01]  /*17b0*/  WARPGROUP.ARRIVE ;  /* 0x00000000000079c5 */ /* 0x000fe20000000000 */
[----:B------:R-:W-:Y:S02]  /*17c0*/  ULOP3.LUT UR8, UR51, 0x10000, URZ, 0xfc, !UPT ;  /* 0x0001000033087892 */ /* 0x000fe4000f8efc3f */
[----:B------:R-:W-:Y:S02]  /*17d0*/  USHF.R.U32.HI UR4, URZ, 0x4, UR4 ;  /* 0x000000043f047899 */ /* 0x000fe40008011604 */
[----:B------:R-:W-:Y:S02]  /*17e0*/  ULEA UR10, UR43, UR8, 0xa ;  /* 0x000000082b0a7291 */ /* 0x000fe4000f8e503f */
[----:B------:R-:W-:Y:S01]  /*17f0*/  ULOP3.LUT UR4, UR4, 0x3fff, URZ, 0xc0, !UPT ;  /* 0x00003fff04047892 */ /* 0x000fe2000f8ec03f */
[----:B------:R-:W-:Y:S01]  /*1800*/  UMOV UR5, 0x40000040 ;  /* 0x4000004000057882 */ /* 0x000fe20000000000 */
[----:B------:R-:W-:-:S02]  /*1810*/  UMOV UR7, 0x40000040 ;  /* 0x4000004000077882 */ /* 0x000fc40000000000 */
[----:B------:R-:W-:-:S03]  /*1820*/  ULOP3.LUT UR9, UR4, 0x10000, URZ, 0xfc, !UPT ;  /* 0x0001000004097892 */ /* 0x000fc6000f8efc3f */
[----:B------:R-:W-:Y:S01]  /*1830*/  UMOV UR4, UR10 ;  /* 0x0000000a00047c82 */ /* 0x000fe20008000000 */
[----:B------:R-:W-:-:S07]  /*1840*/  ULEA UR11, UR43, UR9, 0xb ;  /* 0x000000092b0b7291 */ /* 0x000fce000f8e583f */
[----:B------:R-:W-:Y:S02]  /*1850*/  UMOV UR6, UR11 ;  /* 0x0000000b00067c82 */ /* 0x000fe40008000000 */
[----:B------:R-:W-:Y:S01]  /*1860*/  HGMMA.64x256x16.F32 R24, gdesc[UR4], RZ, !UPT, gsb0 ;  /* 0x03e00000041879f0 */ /* 0x000fe2000c0008ff */
[----:B------:R-:W-:Y:S02]  /*1870*/  UIADD3 UR4, UR10, 0x2, URZ ;  /* 0x000000020a047890 */ /* 0x000fe4000fffe03f */
[----:B------:R-:W-:Y:S01]  /*1880*/  UIADD3 UR6, UR11, 0x2, URZ ;  /* 0x000000020b067890 */ /* 0x000fe2000fffe03f */
[----:B------:R-:W-:Y:S01]  /*1890*/  UMOV UR5, 0x40000040 ;  /* 0x4000004000057882 */ /* 0x000fe20000000000 */
[----:B------:R-:W-:Y:S01]  /*18a0*/  UMOV UR7, 0x40000040 ;  /* 0x4000004000077882 */ /* 0x000fe20000000000 */
[----:B------:R-:W-:Y:S02]  /*18b0*/  WARPGROUP.DEPBAR.LE gsb0, 0x0 ;  /* 0x00008000000079c5 */ /* 0x000fe40000010000 */
[----:B------:R-:W-:-:S15]  /*18c0*/  WARPGROUP.ARRIVE ;  /* 0x00000000000079c5 */ /* 0x000fde0000000000 */
[----:B------:R-:W-:-:S05]  /*18d0*/  NOP ;  /* 0x0000000000007918 */ /* 0x000fca0000000000 */
[----:B------:R-:W-:Y:S01]  /*18e0*/  HGMMA.64x256x16.F32 R24, gdesc[UR4], R24, gsb0 ;  /* 0x03e00000041879f0 */ /* 0x000fe20008000818 */
        /* <DEDUP_REMOVED lines=15> */
[----:B------:R-:W-:Y:S03]  /*19e0*/  HGMMA.64x256x16.F32 R24, gdesc[UR4], R24, gsb0 ;  /* 0x03e00000041879f0 */ /* 0x000fe60008000818 */
[----:B------:R-:W-:Y:S02]  /*19f0*/  WARPGROUP.DEPBAR.LE gsb0, 0x0 ;  /* 0x00008000000079c5 */ /* 0x000fe40000010000 */
[----:B------:R-:W-:Y:S05]  /*1a00*/  @!P1 BRA `(.L_x_24) ;  /* 0x0000000400189947 */ /* 0x000fea0003800000 */
[----:B------:R-:W-:Y:S02]  /*1a10*/  UIADD3 UR4, UR43, 0x1, URZ ;  /* 0x000000012b047890 */ /* 0x000fe4000fffe03f */
[----:B------:R-:W-:Y:S02]  /*1a20*/  UMOV UR11, UR43 ;  /* 0x0000002b000b7c82 */ /* 0x000fe40008000000 */
[----:B------:R-:W-:-:S04]  /*1a30*/  UISETP.NE.AND UP0, UPT, UR4, 0x4, UPT ;  /* 0x000000040400788c */ /* 0x000fc8000bf05270 */
[----:B------:R-:W-:Y:S02]  /*1a40*/  USEL UR5, URZ, 0x1, UP0 ;  /* 0x000000013f057887 */ /* 0x000fe40008000000 */
[----:B------:R-:W-:Y:S02]  /*1a50*/  USEL UR10, UR4, URZ, UP0 ;  /* 0x0000003f040a7287 */ /* 0x000fe40008000000 */
[----:B------:R-:W-:-:S06]  /*1a60*/  ULOP3.LUT UR5, UR42, UR5, URZ, 0x3c, !UPT ;  /* 0x000000052a057292 */ /* 0x000fcc000f8e3c3f */
[----:B-1----:R-:W-:-:S07]  /*1a70*/  MOV R5, UR5 ;  /* 0x0000000500057c02 */ /* 0x002fce0008000f00 */
.L_x_31:
[----:B-12---:R-:W-:Y:S05]  /*1a80*/  @!P0 BRA `(.L_x_25) ;  /* 0x0000000000048947 */ /* 0x006fea0003800000 */
[----:B------:R-:W-:Y:S01]  /*1a90*/  BPT.TRAP 0x1 ;  /* 0x000000040000795c */ /* 0x000fe20000300000 */
.L_x_25:
[----:B------:R-:W-:Y:S01]  /*1aa0*/  ULEA UR4, UR10, UR45, 0x3 ;  /* 0x0000002d0a047291 */ /* 0x000fe2000f8e183f */
[----:B------:R-:W-:-:S08]  /*1ab0*/  SHF.L.U32 R3, R5, 0x1f, RZ ;  /* 0x0000001f05037819 */ /* 0x000fd000000006ff */
[----:B------:R1:W2:Y:S01]  /*1ac0*/  SYNCS.PHASECHK.TRANS64.TRYWAIT P1, [UR4], R3 ;  /* 0x00000003ff0075a7 */ /* 0x0002a20008020144 */
[----:B------:R-:W-:Y:S05]  /*1ad0*/  @!P0 BRA `(.L_x_26) ;  /* 0x0000000000048947 */ /* 0x000fea0003800000 */
[----:B------:R-:W-:Y:S01]  /*1ae0*/  BPT.TRAP 0x1 ;  /* 0x000000040000795c */ /* 0x000fe20000300000 */
.L_x_26:
[----:B--2---:R-:W-:Y:S05]  /*1af0*/  @P1 BRA `(.L_x_27) ;  /* 0x0000000000081947 */ /* 0x004fea0003800000 */
[----:B------:R-:W2:Y:S02]  /*1b00*/  SYNCS.PHASECHK.TRANS64.TRYWAIT P1, [UR4], R3 ;  /* 0x00000003ff0075a7 */ /* 0x000ea40008020144 */
[----:B--2---:R-:W-:Y:S05]  /*1b10*/  @!P1 BRA `(.L_x_28) ;  /* 0x0000013c00a89947 */ /* 0x004fea0003800000 */
.L_x_27:
[----:B------:R-:W-:Y:S01]  /*1b20*/  ULEA UR12, UR10, UR8, 0xa ;  /* 0x000000080a0c7291 */ /* 0x000fe2000f8e503f */
[----:B------:R-:W-:Y:S01]  /*1b30*/  WARPGROUP.ARRIVE ;  /* 0x00000000000079c5 */ /* 0x000fe20000000000 */
[----:B------:R-:W-:Y:S01]  /*1b40*/  ULEA UR13, UR10, UR9, 0xb ;  /* 0x000000090a0d7291 */ /* 0x000fe2000f8e583f */
[----:B------:R-:W-:Y:S01]  /*1b50*/  UMOV UR5, 0x40000040 ;  /* 0x4000004000057882 */ /* 0x000fe20000000000 */
[----:B------:R-:W-:-:S03]  /*1b60*/  UMOV UR7, 0x40000040 ;  /* 0x4000004000077882 */ /* 0x000fc60000000000 */
[----:B------:R-:W-:Y:S02]  /*1b70*/  UMOV UR4, UR12 ;  /* 0x0000000c00047c82 */ /* 0x000fe40008000000 */
[----:B------:R-:W-:Y:S02]  /*1b80*/  UMOV UR6, UR13 ;  /* 0x0000000d00067c82 */ /* 0x000fe40008000000 */
[----:B------:R-:W-:Y:S01]  /*1b90*/  HGMMA.64x256x16.F32 R24, gdesc[UR4], R24, gsb0 ;  /* 0x03e00000041879f0 */ /* 0x000fe20008000818 */
[----:B------:R-:W-:Y:S02]  /*1ba0*/  UIADD3 UR4, UR12, 0x2, URZ ;  /* 0x000000020c047890 */ /* 0x000fe4000fffe03f */
[----:B------:R-:W-:Y:S01]  /*1bb0*/  UIADD3 UR6, UR13, 0x2, URZ ;  /* 0x000000020d067890 */ /* 0x000fe2000fffe03f */
[----:B------:R-:W-:Y:S01]  /*1bc0*/  UMOV UR5, 0x40000040 ;  /* 0x4000004000057882 */ /* 0x000fe20000000000 */
[----:B------:R-:W-:Y:S01]  /*1bd0*/  UMOV UR7, 0x40000040 ;  /* 0x4000004000077882 */ /* 0x000fe20000000000 */
[----:B------:R-:W-:-:S02]  /*1be0*/  WARPGROUP.DEPBAR.LE gsb0, 0x0 ;  /* 0x00008000000079c5 */ /* 0x000fc40000010000 */
        /* <DEDUP_REMOVED lines=21> */
[----:B------:R-:W-:Y:S01]  /*1d40*/  BPT.TRAP 0x1 ;  /* 0x000000040000795c */ /* 0x000fe20000300000 */
.L_x_29:
[----:B------:R-:W-:Y:S01]  /*1d50*/  ULEA UR4, UR11, UR45, 0x3 ;  /* 0x0000002d0b047291 */ /* 0x000fe2000f8e183f */
[----:B------:R-:W-:-:S03]  /*1d60*/  ISETP.GT.U32.AND P1, PT, R17, 0x1, PT ;  /* 0x000000011100780c */ /* 0x000fc60003f24070 */
[----:B------:R-:W-:-:S04]  /*1d70*/  UIADD3 UR4, UR4, 0x20, URZ ;  /* 0x0000002004047890 */ /* 0x000fc8000fffe03f */
[----:B------:R-:W-:-:S09]  /*1d80*/  UPRMT UR4, URZ, 0x654, UR4 ;  /* 0x000006543f047896 */ /* 0x000fd20008000004 */
[----:B------:R-:W-:Y:S01]  /*1d90*/  SYNCS.ARRIVE.TRANS64.RED.A1T0 RZ, [UR4], RZ ;  /* 0x000000ffffff79a7 */ /* 0x000fe20008100404 */
[----:B------:R-:W-:Y:S05]  /*1da0*/  @P1 BRA `(.L_x_30) ;  /* 0x0000000000041947 */ /* 0x000fea0003800000 */
[----:B------:R-:W-:Y:S01]  /*1db0*/  BPT.TRAP 0x1 ;  /* 0x000000040000795c */ /* 0x000fe20000300000 */
.L_x_30:
[----:B------:R-:W-:Y:S01]  /*1dc0*/  UIADD3 UR10, UR10, 0x1, URZ ;  /* 0x000000010a0a7890 */ /* 0x000fe2000fffe03f */
[C---:B------:R-:W-:Y:S01]  /*1dd0*/  ISETP.GT.AND P1, PT, R0.reuse, 0x1, PT ;  /* 0x000000010000780c */ /* 0x040fe20003f24270 */
[----:B------:R-:W-:Y:S01]  /*1de0*/  UIADD3 UR11, UR11, 0x1, URZ ;  /* 0x000000010b0b7890 */ /* 0x000fe2000fffe03f */
[----:B------:R-:W-:Y:S01]  /*1df0*/  IADD3 R0, R0, -0x1, RZ ;  /* 0xffffffff00007810 */ /* 0x000fe20007ffe0ff */
[----:B------:R-:W-:Y:S02]  /*1e00*/  UISETP.NE.AND UP0, UPT, UR10, 0x4, UPT ;  /* 0x000000040a00788c */ /* 0x000fe4000bf05270 */
[----:B------:R-:W-:Y:S02]  /*1e10*/  UISETP.NE.AND UP1, UPT, UR11, 0x4, UPT ;  /* 0x000000040b00788c */ /* 0x000fe4000bf25270 */
[----:B------:R-:W-:Y:S02]  /*1e20*/  USEL UR4, URZ, 0x1, UP0 ;  /* 0x000000013f047887 */ /* 0x000fe40008000000 */
[----:B------:R-:W-:-:S02]  /*1e30*/  USEL UR10, UR10, URZ, UP0 ;  /* 0x0000003f0a0a7287 */ /* 0x000fc40008000000 */
[----:B------:R-:W-:Y:S02]  /*1e40*/  USEL UR11, UR11, URZ, UP1 ;  /* 0x0000003f0b0b7287 */ /* 0x000fe40008800000 */
[----:B------:R-:W-:Y:S01]  /*1e50*/  LOP3.LUT R5, R5, UR4, RZ, 0x3c, !PT ;  /* 0x0000000405057c12 */ /* 0x000fe2000f8e3cff */
[----:B------:R-:W-:Y:S09]  /*1e60*/  @P1 BRA `(.L_x_31) ;  /* 0xfffffffc00041947 */ /* 0x000ff2000383ffff */
.L_x_24:
[----:B------:R-:W3:Y:S02]  /*1e70*/  LDC R0, c[0x0][0x28c] ;  /* 0x0000a300ff007b82 */ /* 0x000ee40000000800 */
[----:B---3--:R-:W-:-:S13]  /*1e80*/  ISETP.GE.AND P1, PT, R0, 0x1, PT ;  /* 0x000000010000780c */ /* 0x008fda0003f26270 */
[----:B------:R-:W-:Y:S05]  /*1e90*/  @!P1 BRA `(.L_x_32) ;  /* 0x0000000000349947 */ /* 0x000fea0003800000 */
[----:B------:R-:W-:Y:S05]  /*1ea0*/  @!P0 BRA `(.L_x_33) ;  /* 0x0000000000048947 */ /* 0x000fea0003800000 */
[----:B------:R-:W-:Y:S01]  /*1eb0*/  BPT.TRAP 0x1 ;  /* 0x000000040000795c */ /* 0x000fe20000300000 */
.L_x_33:
[----:B------:R-:W-:Y:S01]  /*1ec0*/  UISETP.LT.AND UP0, UPT, UR44, 0x1, UPT ;  /* 0x000000012c00788c */ /* 0x000fe2000bf01270 */
[----:B------:R-:W-:-:S03]  /*1ed0*/  ISETP.GT.U32.AND P0, PT, R17, 0x1, PT ;  /* 0x000000011100780c */ /* 0x000fc60003f04070 */
[----:B------:R-:W-:-:S04]  /*1ee0*/  USEL UR4, UR44, 0x1, UP0 ;  /* 0x000000012c047887 */ /* 0x000fc80008000000 */
[----:B------:R-:W-:-:S04]  /*1ef0*/  UIADD3 UR4, UR43, UR44, -UR4 ;  /* 0x0000002c2b047290 */ /* 0x000fc8000fffe804 */
[----:B------:R-:W-:-:S04]  /*1f00*/  USHF.L.U32 UR4, UR4, 0x3, URZ ;  /* 0x0000000304047899 */ /* 0x000fc8000800063f */
[----:B------:R-:W-:-:S04]  /*1f10*/  ULOP3.LUT UR4, UR4, 0x18, URZ, 0xc0, !UPT ;  /* 0x0000001804047892 */ /* 0x000fc8000f8ec03f */
[----:B------:R-:W-:-:S04]  /*1f20*/  UIADD3 UR4, UR45, 0x20, UR4 ;  /* 0x000000202d047890 */ /* 0x000fc8000fffe004 */
[----:B------:R-:W-:-:S09]  /*1f30*/  UPRMT UR4, URZ, 0x654, UR4 ;  /* 0x000006543f047896 */ /* 0x000fd20008000004 */
[----:B------:R-:W-:Y:S01]  /*1f40*/  SYNCS.ARRIVE.TRANS64.RED.A1T0 RZ, [UR4], RZ ;  /* 0x000000ffffff79a7 */ /* 0x000fe20008100404 */
[----:B------:R-:W-:Y:S05]  /*1f50*/  @P0 BRA `(.L_x_32) ;  /* 0x0000000000040947 */ /* 0x000fea0003800000 */
[----:B------:R-:W-:Y:S01]  /*1f60*/  BPT.TRAP 0x1 ;  /* 0x000000040000795c */ /* 0x000fe20000300000 */
.L_x_32:
[----:B------:R-:W-:Y:S01]  /*1f70*/  UIADD3 UR4, UR45, 0x200, URZ ;  /* 0x000002002d047890 */ /* 0x000fe2000fffe03f */
[----:B------:R-:W-:Y:S02]  /*1f80*/  R2UR UR54, R23 ;  /* 0x00000000173672ca */ /* 0x000fe400000e0000 */
[----:B------:R-:W-:Y:S01]  /*1f90*/  R2UR UR53, R156 ;  /* 0x000000009c3572ca */ /* 0x000fe200000e0000 */
[----:B------:R-:W-:-:S06]  /*1fa0*/  ULOP3.LUT UP0, URZ, UR4, 0x1bf, URZ, 0xc0, !UPT ;  /* 0x000001bf043f7892 */ /* 0x000fcc000f80c03f */
[----:B------:R-:W-:-:S04]  /*1fb0*/  PLOP3.LUT P0, PT, PT, PT, UP0, 0x80, 0x0 ;  /* 0x000000000000781c */ /* 0x000fc80003f0f008 */
[----:B------:R-:W-:Y:S02]  /*1fc0*/  USHF.L.U32 UR54, UR54, 0x7, URZ ;  /* 0x0000000736367899 */ /* 0x000fe4000800063f */
[----:B------:R-:W-:-:S07]  /*1fd0*/  USHF.L.U32 UR53, UR53, 0x8, URZ ;  /* 0x0000000835357899 */ /* 0x000fce000800063f */
[----:B------:R-:W-:Y:S05]  /*1fe0*/  @!P0 BRA `(.L_x_34) ;  /* 0x00000000007c8947 */ /* 0x000fea0003800000 */
[----:B------:R-:W-:Y:S01]  /*1ff0*/  MOV R23, 0x0 ;  /* 0x0000000000177802 */ /* 0x000fe20000000f00 */
[----:B------:R-:W-:Y:S01]  /*2000*/  ULDC.64 UR4, c[0x4][0x80] ;  /* 0x0100200000047ab9 */ /* 0x000fe20000000a00 */
[----:B------:R-:W-:Y:S01]  /*2010*/  ULDC.64 UR6, c[0x4][0x10] ;  /* 0x0100040000067ab9 */ /* 0x000fe20000000a00 */
[----:B-12---:R-:W-:Y:S01]  /*2020*/  MOV R4, UR4 ;  /* 0x0000000400047c02 */ /* 0x006fe20008000f00 */
        /* <DEDUP_REMOVED lines=12> */
.L_x_35:
[----:B------:R1:W2:Y:S01]  /*20f0*/  LDC.64 R14, c[0x4][R23] ;  /* 0x01000000170e7b82 */ /* 0x0002a20000000a00 */
[----:B------:R-:W-:Y:S01]  /*2100*/  ULDC.64 UR4, c[0x4][0x80] ;  /* 0x0100200000047ab9 */ /* 0x000fe20000000a00 */
[----:B------:R-:W-:Y:S01]  /*2110*/  ULDC.64 UR6, c[0x4][0x10] ;  /* 0x0100040000067ab9 */ /* 0x000fe20000000a00 */
[----:B------:R-:W-:Y:S02]  /*2120*/  MOV R4, UR4 ;  /* 0x0000000400047c02 */ /* 0x000fe40008000f00 */
        /* <DEDUP_REMOVED lines=10> */
[----:B--2---:R-:W-:Y:S05]  /*21d0*/  CALL.ABS.NOINC R14 ;  /* 0x000000000e007343 */ /* 0x004fea0003c00000 */
.L_x_34:
[----:B------:R-:W3:Y:S02]  /*21e0*/  LDC.64 R8, c[0x0][0x590] ;  /* 0x00016400ff087b82 */ /* 0x000ee40000000a00 */
[----:B---3--:R-:W-:-:S04]  /*21f0*/  ISETP.NE.U32.AND P2, PT, R8, RZ, PT ;  /* 0x000000ff0800720c */ /* 0x008fc80003f45070 */
[----:B------:R-:W-:-:S13]  /*2200*/  ISETP.NE.AND.EX P2, PT, R9, RZ, PT, P2 ;  /* 0x000000ff0900720c */ /* 0x000fda0003f45320 */
[----:B------:R-:W-:Y:S05]  /*2210*/  @!P2 BRA `(.L_x_36) ;  /* 0x000000000034a947 */ /* 0x000fea0003800000 */
[----:B------:R-:W-:Y:S02]  /*2220*/  ULDC.64 UR4, c[0x0][0x588] ;  /* 0x0001620000047ab9 */ /* 0x000fe40000000a00 */
[----:B------:R-:W-:-:S04]  /*2230*/  ISETP.NE.U32.AND P0, PT, RZ, UR4, PT ;  /* 0x00000004ff007c0c */ /* 0x000fc8000bf05070 */
[----:B------:R-:W-:-:S13]  /*2240*/  ISETP.NE.AND.EX P0, PT, RZ, UR5, PT, P0 ;  /* 0x00000005ff007c0c */ /* 0x000fda000bf05300 */
[----:B------:R-:W-:Y:S05]  /*2250*/  @!P0 BRA `(.L_x_37) ;  /* 0x0000000000188947 */ /* 0x000fea0003800000 */
[----:B-12---:R-:W1:Y:S01]  /*2260*/  LDC.64 R4, c[0x0][0x588] ;  /* 0x00016200ff047b82 */ /* 0x006e620000000a00 */
[----:B------:R-:W-:-:S04]  /*2270*/  IMAD R3, R8, UR55, RZ ;  /* 0x0000003708037c24 */ /* 0x000fc8000f8e02ff */
[----:B-1----:R-:W-:-:S05]  /*2280*/  IMAD.WIDE R4, R3, 0x4, R4 ;  /* 0x0000000403047825 */ /* 0x002fca00078e0204 */
[----:B-----5:R3:W5:Y:S01]  /*2290*/  LDG.E R153, desc[UR48][R4.64] ;  /* 0x0000003004997981 */ /* 0x020762000c1e1900 */
[----:B------:R-:W-:Y:S01]  /*22a0*/  MOV R152, 0x1 ;  /* 0x0000000100987802 */ /* 0x000fe20000000f00 */
[----:B------:R-:W-:Y:S06]  /*22b0*/  BRA `(.L_x_36) ;  /* 0x00000000000c7947 */ /* 0x000fec0003800000 */
.L_x_37:
[----:B------:R-:W-:Y:S01]  /*22c0*/  ULDC UR4, c[0x0][0x580] ;  /* 0x0001600000047ab9 */ /* 0x000fe20000000800 */
[----:B------:R-:W-:Y:S02]  /*22d0*/  MOV R152, 0x1 ;  /* 0x0000000100987802 */ /* 0x000fe40000000f00 */
[----:B-----5:R-:W-:-:S07]  /*22e0*/  MOV R153, UR4 ;  /* 0x0000000400997c02 */ /* 0x020fce0008000f00 */
.L_x_36:
[----:B------:R-:W4:Y:S02]  /*22f0*/  LDC.64 R6, c[0x0][0x5b0] ;  /* 0x00016c00ff067b82 */ /* 0x000f240000000a00 */
[----:B----4-:R-:W-:-:S04]  /*2300*/  ISETP.NE.U32.AND P0, PT, R6, RZ, PT ;  /* 0x000000ff0600720c */ /* 0x010fc80003f05070 */
[----:B------:R-:W-:-:S13]  /*2310*/  ISETP.NE.AND.EX P0, PT, R7, RZ, PT, P0 ;  /* 0x000000ff0700720c */ /* 0x000fda0003f05300 */
[----:B------:R-:W-:Y:S05]  /*2320*/  @!P0 BRA `(.L_x_38) ;  /* 0x00000000002c8947 */ /* 0x000fea0003800000 */
[----:B------:R-:W-:Y:S02]  /*2330*/  ULDC.64 UR4, c[0x0][0x5a8] ;  /* 0x00016a0000047ab9 */ /* 0x000fe40000000a00 */
[----:B------:R-:W-:-:S04]  /*2340*/  ISETP.NE.U32.AND P0, PT, RZ, UR4, PT ;  /* 0x00000004ff007c0c */ /* 0x000fc8000bf05070 */
[----:B------:R-:W-:-:S13]  /*2350*/  ISETP.NE.AND.EX P0, PT, RZ, UR5, PT, P0 ;  /* 0x00000005ff007c0c */ /* 0x000fda000bf05300 */
[----:B------:R-:W-:Y:S05]  /*2360*/  @!P0 BRA `(.L_x_39) ;  /* 0x0000000000148947 */ /* 0x000fea0003800000 */
[----:B-123--:R-:W1:Y:S01]  /*2370*/  LDC.64 R4, c[0x0][0x5a8] ;  /* 0x00016a00ff047b82 */ /* 0x00ee620000000a00 */
[----:B------:R-:W-:-:S04]  /*2380*/  IMAD R3, R6, UR55, RZ ;  /* 0x0000003706037c24 */ /* 0x000fc8000f8e02ff */
[----:B-1----:R-:W-:-:S05]  /*2390*/  IMAD.WIDE R4, R3, 0x4, R4 ;  /* 0x0000000403047825 */ /* 0x002fca00078e0204 */
[----:B-----5:R4:W5:Y:S01]  /*23a0*/  LDG.E R154, desc[UR48][R4.64] ;  /* 0x00000030049a7981 */ /* 0x020962000c1e1900 */
[----:B------:R-:W-:Y:S05]  /*23b0*/  BRA `(.L_x_38) ;  /* 0x0000000000087947 */ /* 0x000fea0003800000 */
.L_x_39:
[----:B------:R-:W-:Y:S02]  /*23c0*/  ULDC UR4, c[0x0][0x5a0] ;  /* 0x0001680000047ab9 */ /* 0x000fe40000000800 */
[----:B-----5:R-:W-:-:S07]  /*23d0*/  MOV R154, UR4 ;  /* 0x00000004009a7c02 */ /* 0x020fce0008000f00 */
.L_x_38:
[----:B------:R-:W-:Y:S01]  /*23e0*/  ULDC.64 UR4, c[0x0][0x588] ;  /* 0x0001620000047ab9 */ /* 0x000fe20000000a00 */
[----:B------:R-:W-:Y:S01]  /*23f0*/  ISETP.NE.U32.AND P3, PT, R8, RZ, PT ;  /* 0x000000ff0800720c */ /* 0x000fe20003f65070 */
[----:B------:R-:W-:Y:S02]  /*2400*/  UISETP.NE.U32.AND UP0, UPT, UR4, URZ, UPT ;  /* 0x0000003f0400728c */ /* 0x000fe4000bf05070 */
[----:B------:R-:W-:Y:S02]  /*2410*/  ISETP.NE.U32.AND P4, PT, RZ, UR4, PT ;  /* 0x00000004ff007c0c */ /* 0x000fe4000bf85070 */
[----:B------:R-:W-:Y:S01]  /*2420*/  ISETP.NE.AND.EX P3, PT, R9, RZ, PT, P3 ;  /* 0x000000ff0900720c */ /* 0x000fe20003f65330 */
[----:B------:R-:W-:Y:S02]  /*2430*/  UISETP.NE.AND.EX UP0, UPT, UR5, URZ, UPT, UP0 ;  /* 0x0000003f0500728c */ /* 0x000fe4000bf05300 */
[----:B------:R-:W-:Y:S02]  /*2440*/  ISETP.NE.AND.EX P4, PT, RZ, UR5, PT, P4 ;  /* 0x00000005ff007c0c */ /* 0x000fe4000bf85340 */
[----:B------:R-:W-:-:S02]  /*2450*/  PLOP3.LUT P0, PT, PT, PT, PT, 0x8, 0x0 ;  /* 0x000000000000781c */ /* 0x000fc40003f0e170 */
[----:B------:R-:W-:-:S04]  /*2460*/  PLOP3.LUT P1, PT, PT, PT, UP0, 0x80, 0x0 ;  /* 0x000000000000781c */ /* 0x000fc80003f2f008 */
[----:B------:R-:W-:-:S05]  /*2470*/  PLOP3.LUT P1, PT, P1, PT, PT, 0x8, 0x0 ;  /* 0x000000000000781c */ /* 0x000fca0000f2e170 */
[----:B------:R-:W-:Y:S08]  /*2480*/  @P4 BRA P3, `(.L_x_40) ;  /* 0x0000000000244947 */ /* 0x000ff00001800000 */
[----:B------:R-:W-:Y:S04]  /*2490*/  BSSY B0, `(.L_x_40) ;  /* 0x0000008000007945 */ /* 0x000fe80003800000 */
[----:B------:R-:W-:Y:S05]  /*24a0*/  @!P2 BRA `(.L_x_41) ;  /* 0x000000000014a947 */ /* 0x000fea0003800000 */
[----:B------:R-:W-:Y:S02]  /*24b0*/  LOP3.LUT P3, RZ, R152, 0xff, RZ, 0xc0, !PT ;  /* 0x000000ff98ff7812 */ /* 0x000fe4000786c0ff */
[----:B------:R-:W-:-:S11]  /*24c0*/  PLOP3.LUT P0, PT, P1, PT, PT, 0x80, 0x0 ;  /* 0x000000000000781c */ /* 0x000fd60000f0f070 */
[----:B------:R-:W-:Y:S05]  /*24d0*/  @!P3 BRA `(.L_x_42) ;  /* 0x00000000000cb947 */ /* 0x000fea0003800000 */
[----:B-----5:R-:W-:Y:S01]  /*24e0*/  FSETP.EQ.AND P0, PT, R153, RZ, PT ;  /* 0x000000ff9900720b */ /* 0x020fe20003f02000 */
[----:B------:R-:W-:-:S12]  /*24f0*/  BRA `(.L_x_42) ;  /* 0x0000000000047947 */ /* 0x000fd80003800000 */
.L_x_41:
[----:B-----5:R-:W-:-:S13]  /*2500*/  FSETP.EQ.AND P0, PT, R153, RZ, PT ;  /* 0x000000ff9900720b */ /* 0x020fda0003f02000 */
.L_x_42:
[----:B------:R-:W-:Y:S05]  /*2510*/  BSYNC B0 ;  /* 0x0000000000007941 */ /* 0x000fea0003800000 */
.L_x_40:
[----:B------:R-:W-:Y:S04]  /*2520*/  BSSY B0, `(.L_x_43) ;  /* 0x0000007000007945 */ /* 0x000fe80003800000 */
[----:B------:R-:W-:Y:S05]  /*2530*/  @!P2 BRA `(.L_x_44) ;  /* 0x000000000010a947 */ /* 0x000fea0003800000 */
[----:B------:R-:W-:-:S13]  /*2540*/  LOP3.LUT P2, RZ, R152, 0xff, RZ, 0xc0, !PT ;  /* 0x000000ff98ff7812 */ /* 0x000fda000784c0ff */
[----:B------:R-:W-:Y:S05]  /*2550*/  @!P2 BRA `(.L_x_45) ;  /* 0x00000000000ca947 */ /* 0x000fea0003800000 */
[----:B-----5:R-:W-:Y:S01]  /*2560*/  FSETP.EQ.AND P1, PT, R153, RZ, PT ;  /* 0x000000ff9900720b */ /* 0x020fe20003f22000 */
[----:B------:R-:W-:-:S12]  /*2570*/  BRA `(.L_x_45) ;  /* 0x0000000000047947 */ /* 0x000fd80003800000 */
.L_x_44:
[----:B-----5:R-:W-:-:S13]  /*2580*/  FSETP.EQ.AND P1, PT, R153, RZ, PT ;  /* 0x000000ff9900720b */ /* 0x020fda0003f22000 */
.L_x_45:
[----:B------:R-:W-:Y:S05]  /*2590*/  BSYNC B0 ;  /* 0x0000000000007941 */ /* 0x000fea0003800000 */
.L_x_43:
[----:B------:R-:W-:Y:S01]  /*25a0*/  BSSY B0, `(.L_x_46) ;  /* 0x0000024000007945 */ /* 0x000fe20003800000 */
[----:B------:R-:W-:Y:S02]  /*25b0*/  MOV R12, RZ ;  /* 0x000000ff000c7202 */ /* 0x000fe40000000f00 */
[----:B------:R-:W-:Y:S02]  /*25c0*/  CS2R R10, SRZ ;  /* 0x00000000000a7805 */ /* 0x000fe4000001ff00 */
[----:B------:R-:W-:Y:S02]  /*25d0*/  CS2R R8, SRZ ;  /* 0x0000000000087805 */ /* 0x000fe4000001ff00 */
[----:B------:R-:W-:Y:S02]  /*25e0*/  CS2R R6, SRZ ;  /* 0x0000000000067805 */ /* 0x000fe4000001ff00 */
[----:B-1234-:R-:W-:Y:S01]  /*25f0*/  CS2R R4, SRZ ;  /* 0x0000000000047805 */ /* 0x01efe2000001ff00 */
[----:B------:R-:W-:Y:S06]  /*2600*/  @P0 BRA `(.L_x_47) ;  /* 0x0000000000740947 */ /* 0x000fec0003800000 */
[----:B------:R-:W-:-:S13]  /*2610*/  ISETP.NE.AND P2, PT, R159, 0x3, PT ;  /* 0x000000039f00780c */ /* 0x000fda0003f45270 */
[----:B------:R-:W-:Y:S05]  /*2620*/  @!P2 BRA `(.L_x_48) ;  /* 0x000000000004a947 */ /* 0x000fea0003800000 */
[----:B------:R-:W-:Y:S01]  /*2630*/  BPT.TRAP 0x1 ;  /* 0x000000040000795c */ /* 0x000fe20000300000 */
.L_x_48:
[----:B------:R-:W-:Y:S02]  /*2640*/  SHF.L.U32 R0, RZ, 0x1f, RZ ;  /* 0x0000001fff007819 */ /* 0x000fe400000006ff */
[----:B------:R-:W-:Y:S02]  /*2650*/  MOV R12, 0x1 ;  /* 0x00000001000c7802 */ /* 0x000fe40000000f00 */
[----:B------:R-:W1:Y:S01]  /*2660*/  SYNCS.PHASECHK.TRANS64.TRYWAIT P2, [UR45+0x40], R0 ;  /* 0x00004000ff0075a7 */ /* 0x000e62000804016d */
[----:B------:R-:W-:Y:S01]  /*2670*/  MOV R11, RZ ;  /* 0x000000ff000b7202 */ /* 0x000fe20000000f00 */
[----:B-1----:R-:W-:Y:S06]  /*2680*/  @!P2 BRA `(.L_x_49) ;  /* 0x0000013000e4a947 */ /* 0x002fec0003800000 */
.L_x_611:
[----:B------:R-:W-:Y:S02]  /*2690*/  MOV R10, RZ ;  /* 0x000000ff000a7202 */ /* 0x000fe40000000f00 */
[----:B------:R-:W-:Y:S02]  /*26a0*/  CS2R R8, SRZ ;  /* 0x0000000000087805 */ /* 0x000fe4000001ff00 */
[----:B------:R-:W-:Y:S02]  /*26b0*/  CS2R R6, SRZ ;  /* 0x0000000000067805 */ /* 0x000fe4000001ff00 */
[----:B------:R-:W-:Y:S01]  /*26c0*/  CS2R R4, SRZ ;  /* 0x0000000000047805 */ /* 0x000fe2000001ff00 */
[----:B------:R-:W-:Y:S06]  /*26d0*/  @P1 BRA `(.L_x_47) ;  /* 0x0000000000401947 */ /* 0x000fec0003800000 */
[C---:B-1----:R-:W-:Y:S01]  /*26e0*/  SHF.L.U32 R0, R18.reuse, 0x4, RZ ;  /* 0x0000000412007819 */ /* 0x042fe200000006ff */
[----:B------:R-:W-:Y:S05]  /*26f0*/  WARPSYNC.ALL ;  /* 0x0000000000007948 */ /* 0x000fea0003800000 */
[----:B------:R-:W-:Y:S02]  /*2700*/  SHF.L.U32 R3, R18, 0x5, RZ ;  /* 0x0000000512037819 */ /* 0x000fe400000006ff */
[----:B------:R-:W-:Y:S02]  /*2710*/  SHF.R.U32.HI R5, RZ, 0x1, R18 ;  /* 0x00000001ff057819 */ /* 0x000fe40000011612 */
[----:B------:R-:W-:-:S02]  /*2720*/  LOP3.LUT R0, R0, 0xe00, RZ, 0xc0, !PT ;  /* 0x00000e0000007812 */ /* 0x000fc400078ec0ff */
[----:B------:R-:W-:Y:S02]  /*2730*/  LOP3.LUT R4, R3, 0xc0, RZ, 0xc0, !PT ;  /* 0x000000c003047812 */ /* 0x000fe400078ec0ff */
[----:B------:R-:W-:Y:S02]  /*2740*/  SHF.L.U32 R7, R18, 0x2, RZ ;  /* 0x0000000212077819 */ /* 0x000fe400000006ff */
[----:B------:R-:W-:Y:S02]  /*2750*/  LOP3.LUT R0, R0, 0x20, R3, 0xf8, !PT ;  /* 0x0000002000007812 */ /* 0x000fe400078ef803 */
[----:B------:R-:W-:Y:S02]  /*2760*/  LOP3.LUT R4, R4, 0x8, R5, 0xf8, !PT ;  /* 0x0000000804047812 */ /* 0x000fe400078ef805 */
[----:B------:R-:W-:Y:S02]  /*2770*/  LOP3.LUT R0, R0, 0x100, R3, 0xf8, !PT ;  /* 0x0000010000007812 */ /* 0x000fe400078ef803 */
[----:B------:R-:W-:-:S04]  /*2780*/  LOP3.LUT R7, R4, 0x18, R7, 0x78, !PT ;  /* 0x0000001804077812 */ /* 0x000fc800078e7807 */
[----:B------:R-:W-:-:S04]  /*2790*/  LOP3.LUT R0, R0, R7, RZ, 0xfc, !PT ;  /* 0x0000000700007212 */ /* 0x000fc800078efcff */
[----:B------:R-:W-:-:S04]  /*27a0*/  LEA R0, R0, UR45, 0x1 ;  /* 0x0000002d00007c11 */ /* 0x000fc8000f8e08ff */
[----:B------:R-:W-:Y:S01]  /*27b0*/  LEA R8, R155, R0, 0x1 ;  /* 0x000000009b087211 */ /* 0x000fe200078e08ff */
[----:B------:R2:W3:Y:S05]  /*27c0*/  LDSM.16.M88.4 R4, [R0+0x200] ;  /* 0x000200000004783b */ /* 0x0004ea0000000200 */
[----:B------:R-:W4:Y:S02]  /*27d0*/  LDSM.16.M88.4 R8, [R8+0x200] ;  /* 0x000200000808783b */ /* 0x000f240000000200 */
.L_x_47:
[----:B------:R-:W-:Y:S05]  /*27e0*/  BSYNC B0 ;  /* 0x0000000000007941 */ /* 0x000fea0003800000 */
.L_x_46:
[----:B-123--:R-:W-:Y:S02]  /*27f0*/  HADD2.F32 R0, -RZ, R4.H0_H0 ;  /* 0x20000004ff007230 */ /* 0x00efe40000004100 */
[C---:B-----5:R-:W-:Y:S01]  /*2800*/  FMUL R24, R154.reuse, R24 ;  /* 0x000000189a187220 */ /* 0x060fe20000400000 */
[----:B------:R-:W-:Y:S02]  /*2810*/  HADD2.F32 R14, -RZ, R5.H1_H1 ;  /* 0x30000005ff0e7230 */ /* 0x000fe40000004100 */
[C---:B------:R-:W-:Y:S01]  /*2820*/  FMUL R15, R154.reuse, R27 ;  /* 0x0000001b9a0f7220 */ /* 0x040fe20000400000 */
[C---:B------:R-:W-:Y:S01]  /*2830*/  FMUL R23, R154.reuse, R28 ;  /* 0x0000001c9a177220 */ /* 0x040fe20000400000 */
[----:B------:R-:W-:Y:S01]  /*2840*/  FFMA R13, R153, R0, R24 ;  /* 0x00000000990d7223 */ /* 0x000fe20000000018 */
[----:B------:R-:W-:Y:S02]  /*2850*/  HADD2.F32 R24, -RZ, R6.H0_H0 ;  /* 0x20000006ff187230 */ /* 0x000fe40000004100 */
[----:B------:R-:W-:Y:S01]  /*2860*/  FMUL R156, R154, R25 ;  /* 0x000000199a9c7220 */ /* 0x000fe20000400000 */
[----:B------:R-:W-:-:S02]  /*2870*/  HADD2.F32 R0, -RZ, R4.H1_H1 ;  /* 0x30000004ff007230 */ /* 0x000fc40000004100 */
[C---:B------:R-:W-:Y:S01]  /*2880*/  FMUL R3, R154.reuse, R26 ;  /* 0x0000001a9a037220 */ /* 0x040fe20000400000 */
[----:B------:R-:W-:Y:S02]  /*2890*/  HADD2.F32 R20, -RZ, R5.H0_H0 ;  /* 0x20000005ff147230 */ /* 0x000fe40000004100 */
[C---:B------:R-:W-:Y:S01]  /*28a0*/  FFMA R15, R153.reuse, R14, R15 ;  /* 0x0000000e990f7223 */ /* 0x040fe2000000000f */
[C---:B------:R-:W-:Y:S01]  /*28b0*/  FFMA R14, R153.reuse, R24, R23 ;  /* 0x00000018990e7223 */ /* 0x040fe20000000017 */
[C---:B------:R-:W-:Y:S01]  /*28c0*/  FFMA R21, R153.reuse, R0, R156 ;  /* 0x0000000099157223 */ /* 0x040fe2000000009c */
[----:B------:R-:W-:Y:S02]  /*28d0*/  HADD2.F32 R24, -RZ, R6.H1_H1 ;  /* 0x30000006ff187230 */ /* 0x000fe40000004100 */
[----:B------:R-:W-:Y:S01]  /*28e0*/  FFMA R20, R153, R20, R3 ;  /* 0x0000001499147223 */ /* 0x000fe20000000003 */
[----:B------:R-:W-:Y:S01]  /*28f0*/  FMUL R156, R154, R29 ;  /* 0x0000001d9a9c7220 */ /* 0x000fe20000400000 */
[----:B------:R-:W-:-:S02]  /*2900*/  HADD2.F32 R26, -RZ, R7.H0_H0 ;  /* 0x20000007ff1a7230 */ /* 0x000fc40000004100 */
[C---:B------:R-:W-:Y:S01]  /*2910*/  FMUL R3, R154.reuse, R30 ;  /* 0x0000001e9a037220 */ /* 0x040fe20000400000 */
[----:B------:R-:W-:Y:S02]  /*2920*/  HADD2.F32 R28, -RZ, R7.H1_H1 ;  /* 0x30000007ff1c7230 */ /* 0x000fe40000004100 */
[----:B------:R-:W-:Y:S01]  /*2930*/  FMUL R25, R154, R31 ;  /* 0x0000001f9a197220 */ /* 0x000fe20000400000 */
[----:B------:R-:W-:Y:S01]  /*2940*/  MOV R0, 0x3bbb989d ;  /* 0x3bbb989d00007802 */ /* 0x000fe20000000f00 */
[C---:B------:R-:W-:Y:S01]  /*2950*/  FFMA R23, R153.reuse, R24, R156 ;  /* 0x0000001899177223 */ /* 0x040fe2000000009c */
[C---:B------:R-:W-:Y:S01]  /*2960*/  FFMA R24, R153.reuse, R26, R3 ;  /* 0x0000001a99187223 */ /* 0x040fe20000000003 */
[----:B------:R-:W-:Y:S01]  /*2970*/  FFMA R25, R153, R28, R25 ;  /* 0x0000001c99197223 */ /* 0x000fe20000000019 */
[----:B------:R-:W-:Y:S01]  /*2980*/  MOV R3, 0x437c0000 ;  /* 0x437c000000037802 */ /* 0x000fe20000000f00 */
[----:B------:R-:W-:Y:S01]  /*2990*/  FFMA.SAT R28, -R13, R0, 0.5 ;  /* 0x3f0000000d1c7423 */ /* 0x000fe20000002100 */
[----:B----4-:R-:W-:-:S02]  /*29a0*/  HADD2.F32 R26, -RZ, R8.H0_H0 ;  /* 0x20000008ff1a7230 */ /* 0x010fc40000004100 */
[----:B------:R-:W-:Y:S01]  /*29b0*/  FFMA.SAT R156, -R21, R0, 0.5 ;  /* 0x3f000000159c7423 */ /* 0x000fe20000002100 */
[----:B------:R-:W-:Y:S01]  /*29c0*/  FMUL R32, R154, R32 ;  /* 0x000000209a207220 */ /* 0x000fe20000400000 */
[-C--:B------:R-:W-:Y:S01]  /*29d0*/  FFMA.RM R28, R28, R3.reuse, 12582913 ;  /* 0x4b4000011c1c7423 */ /* 0x080fe20000004003 */
[----:B------:R-:W-:Y:S02]  /*29e0*/  HADD2.F32 R30, -RZ, R8.H1_H1 ;  /* 0x30000008ff1e7230 */ /* 0x000fe40000004100 */
[----:B------:R-:W-:Y:S01]  /*29f0*/  FFMA.RM R29, R156, R3, 12582913 ;  /* 0x4b4000019c1d7423 */ /* 0x000fe20000004003 */
[----:B------:R-:W-:Y:S01]  /*2a00*/  FMUL R33, R154, R33 ;  /* 0x000000219a217220 */ /* 0x000fe20000400000 */
[----:B------:R-:W-:Y:S01]  /*2a10*/  FFMA R27, R153, R26, R32 ;  /* 0x0000001a991b7223 */ /* 0x000fe20000000020 */
[----:B------:R-:W-:Y:S01]  /*2a20*/  FADD R32, R28, -12583039 ;  /* 0xcb40007f1c207421 */ /* 0x000fe20000000000 */
[----:B------:R-:W-:Y:S01]  /*2a30*/  FFMA.SAT R156, -R20, R0, 0.5 ;  /* 0x3f000000149c7423 */ /* 0x000fe20000002100 */
[----:B------:R-:W-:Y:S01]  /*2a40*/  FADD R160, R29, -12583039 ;  /* 0xcb40007f1da07421 */ /* 0x000fe20000000000 */
[----:B------:R-:W-:Y:S01]  /*2a50*/  FFMA R26, R153, R30, R33 ;  /* 0x0000001e991a7223 */ /* 0x000fe20000000021 */
[----:B------:R-:W-:-:S02]  /*2a60*/  HADD2.F32 R30, -RZ, R9.H0_H0 ;  /* 0x20000009ff1e7230 */ /* 0x000fc40000004100 */
[----:B------:R-:W-:Y:S01]  /*2a70*/  FFMA R32, -R13, 1.4426950216293334961, -R32 ;  /* 0x3fb8aa3b0d207823 */ /* 0x000fe20000000920 */
[----:B------:R-:W-:Y:S01]  /*2a80*/  FMUL R34, R154, R34 ;  /* 0x000000229a227220 */ /* 0x000fe20000400000 */
[----:B------:R-:W-:Y:S01]  /*2a90*/  FFMA.RM R156, R156, R3, 12582913 ;  /* 0x4b4000019c9c7423 */ /* 0x000fe20000004003 */
[----:B------:R-:W-:Y:S01]  /*2aa0*/  FFMA R160, -R21, 1.4426950216293334961, -R160 ;  /* 0x3fb8aa3b15a07823 */ /* 0x000fe200000009a0 */
[----:B------:R-:W-:Y:S01]  /*2ab0*/  FFMA.SAT R162, -R15, R0, 0.5 ;  /* 0x3f0000000fa27423 */ /* 0x000fe20000002100 */
[----:B------:R-:W-:Y:S01]  /*2ac0*/  FFMA R158, -R13, 1.925963033500011079e-08, R32 ;  /* 0x32a570600d9e7823 */ /* 0x000fe20000000120 */
[----:B------:R-:W-:Y:S01]  /*2ad0*/  FFMA R30, R153, R30, R34 ;  /* 0x0000001e991e7223 */ /* 0x000fe20000000022 */
[----:B------:R-:W-:Y:S02]  /*2ae0*/  HADD2.F32 R32, -RZ, R9.H1_H1 ;  /* 0x30000009ff207230 */ /* 0x000fe40000004100 */
[----:B------:R-:W-:Y:S01]  /*2af0*/  FADD R31, R156, -12583039 ;  /* 0xcb40007f9c1f7421 */ /* 0x000fe20000000000 */
[----:B------:R-:W-:Y:S01]  /*2b00*/  FFMA R161, -R21, 1.925963033500011079e-08, R160 ;  /* 0x32a5706015a17823 */ /* 0x000fe200000001a0 */
[----:B------:R-:W-:Y:S01]  /*2b10*/  FMUL R34, R154, R35 ;  /* 0x000000239a227220 */ /* 0x000fe20000400000 */
[----:B------:R-:W-:Y:S01]  /*2b20*/  FFMA.RM R160, R162, R3, 12582913 ;  /* 0x4b400001a2a07423 */ /* 0x000fe20000004003 */
[----:B------:R-:W-:Y:S01]  /*2b30*/  FFMA R33, -R20, 1.4426950216293334961, -R31 ;  /* 0x3fb8aa3b14217823 */ /* 0x000fe2000000091f */
[----:B------:R-:W-:Y:S01]  /*2b40*/  FMUL R36, R154, R36 ;  /* 0x000000249a247220 */ /* 0x000fe20000400000 */
[----:B------:R-:W-:Y:S01]  /*2b50*/  FFMA R31, R153, R32, R34 ;  /* 0x00000020991f7223 */ /* 0x000fe20000000022 */
[----:B------:R-:W-:Y:S01]  /*2b60*/  FADD R34, R160, -12583039 ;  /* 0xcb40007fa0227421 */ /* 0x000fe20000000000 */
[----:B------:R-:W-:-:S02]  /*2b70*/  HADD2.F32 R32, -RZ, R10.H0_H0 ;  /* 0x2000000aff207230 */ /* 0x000fc40000004100 */
[-C--:B------:R-:W-:Y:S01]  /*2b80*/  FFMA.SAT R166, -R23, R0.reuse, 0.5 ;  /* 0x3f00000017a67423 */ /* 0x080fe20000002100 */
[----:B------:R-:W-:Y:S01]  /*2b90*/  FFMA R33, -R20, 1.925963033500011079e-08, R33 ;  /* 0x32a5706014217823 */ /* 0x000fe20000000121 */
[----:B------:R-:W-:Y:S01]  /*2ba0*/  FFMA R34, -R15, 1.4426950216293334961, -R34 ;  /* 0x3fb8aa3b0f227823 */ /* 0x000fe20000000922 */
[----:B------:R-:W-:Y:S01]  /*2bb0*/  FFMA.SAT R170, -R24, R0, 0.5 ;  /* 0x3f00000018aa7423 */ /* 0x000fe20000002100 */
[----:B------:R-:W-:Y:S01]  /*2bc0*/  FFMA R32, R153, R32, R36 ;  /* 0x0000002099207223 */ /* 0x000fe20000000024 */
[----:B------:R-:W-:Y:S01]  /*2bd0*/  FFMA.RM R36, R166, R3, 12582913 ;  /* 0x4b400001a6247423 */ /* 0x000fe20000004003 */
[----:B------:R-:W-:Y:S01]  /*2be0*/  FFMA R164, -R15, 1.925963033500011079e-08, R34 ;  /* 0x32a570600fa47823 */ /* 0x000fe20000000122 */
[----:B------:R-:W-:Y:S02]  /*2bf0*/  HADD2.F32 R34, -RZ, R10.H1_H1 ;  /* 0x3000000aff227230 */ /* 0x000fe40000004100 */
[----:B------:R-:W-:Y:S01]  /*2c00*/  FMUL R166, R154, R37 ;  /* 0x000000259aa67220 */ /* 0x000fe20000400000 */
[----:B------:R1:W2:Y:S01]  /*2c10*/  MUFU.EX2 R163, R33 ;  /* 0x0000002100a37308 */ /* 0x0002a20000000800 */
[----:B------:R-:W-:Y:S01]  /*2c20*/  FFMA.SAT R162, -R14, R0, 0.5 ;  /* 0x3f0000000ea27423 */ /* 0x000fe20000002100 */
[-C--:B------:R-:W-:Y:S01]  /*2c30*/  FFMA.RM R37, R170, R3.reuse, 12582913 ;  /* 0x4b400001aa257423 */ /* 0x080fe20000004003 */
[----:B------:R-:W-:Y:S01]  /*2c40*/  FADD R168, R36, -12583039 ;  /* 0xcb40007f24a87421 */ /* 0x000fe20000000000 */
[----:B------:R-:W-:Y:S01]  /*2c50*/  FMUL R38, R154, R38 ;  /* 0x000000269a267220 */ /* 0x000fe20000400000 */
[----:B------:R-:W-:Y:S01]  /*2c60*/  FFMA.RM R162, R162, R3, 12582913 ;  /* 0x4b400001a2a27423 */ /* 0x000fe20000004003 */
[----:B------:R-:W-:Y:S01]  /*2c70*/  FADD R169, R37, -12583039 ;  /* 0xcb40007f25a97421 */ /* 0x000fe20000000000 */
[----:B------:R-:W-:Y:S01]  /*2c80*/  FFMA.SAT R172, -R27, R0, 0.5 ;  /* 0x3f0000001bac7423 */ /* 0x000fe20000002100 */
[----:B------:R-:W-:Y:S01]  /*2c90*/  FFMA R168, -R23, 1.4426950216293334961, -R168 ;  /* 0x3fb8aa3b17a87823 */ /* 0x000fe200000009a8 */
[----:B-1----:R-:W-:Y:S01]  /*2ca0*/  FFMA R33, R153, R34, R166 ;  /* 0x0000002299217223 */ /* 0x002fe200000000a6 */
[----:B------:R-:W-:Y:S01]  /*2cb0*/  FFMA.SAT R166, -R25, R0, 0.5 ;  /* 0x3f00000019a67423 */ /* 0x000fe20000002100 */
[----:B------:R-:W-:-:S02]  /*2cc0*/  HADD2.F32 R34, -RZ, R11.H0_H0 ;  /* 0x2000000bff227230 */ /* 0x000fc40000004100 */
[----:B------:R-:W-:Y:S01]  /*2cd0*/  FADD R35, R162, -12583039 ;  /* 0xcb40007fa2237421 */ /* 0x000fe20000000000 */
[----:B------:R-:W-:Y:S01]  /*2ce0*/  FFMA R169, -R24, 1.4426950216293334961, -R169 ;  /* 0x3fb8aa3b18a97823 */ /* 0x000fe200000009a9 */
[-C--:B------:R-:W-:Y:S01]  /*2cf0*/  FFMA.RM R166, R166, R3.reuse, 12582913 ;  /* 0x4b400001a6a67423 */ /* 0x080fe20000004003 */
[----:B------:R-:W-:Y:S01]  /*2d00*/  FFMA.SAT R176, -R26, R0, 0.5 ;  /* 0x3f0000001ab07423 */ /* 0x000fe20000002100 */
[----:B------:R-:W-:Y:S01]  /*2d10*/  FFMA R34, R153, R34, R38 ;  /* 0x0000002299227223 */ /* 0x000fe20000000026 */
[-C--:B------:R-:W-:Y:S01]  /*2d20*/  FFMA.RM R38, R172, R3.reuse, 12582913 ;  /* 0x4b400001ac267423 */ /* 0x080fe20000004003 */
[----:B------:R-:W-:Y:S01]  /*2d30*/  FADD R170, R166, -12583039 ;  /* 0xcb40007fa6aa7421 */ /* 0x000fe20000000000 */
[----:B------:R-:W-:Y:S01]  /*2d40*/  FFMA R35, -R14, 1.4426950216293334961, -R35 ;  /* 0x3fb8aa3b0e237823 */ /* 0x000fe20000000923 */
[----:B------:R-:W-:Y:S01]  /*2d50*/  FFMA R167, -R23, 1.925963033500011079e-08, R168 ;  /* 0x32a5706017a77823 */ /* 0x000fe200000001a8 */
[----:B------:R-:W-:Y:S01]  /*2d60*/  FFMA R168, -R24, 1.925963033500011079e-08, R169 ;  /* 0x32a5706018a87823 */ /* 0x000fe200000001a9 */
[----:B------:R-:W-:Y:S01]  /*2d70*/  FFMA R172, -R25, 1.4426950216293334961, -R170 ;  /* 0x3fb8aa3b19ac7823 */ /* 0x000fe200000009aa */
[----:B------:R-:W-:Y:S01]  /*2d80*/  FFMA.RM R169, R176, R3, 12582913 ;  /* 0x4b400001b0a97423 */ /* 0x000fe20000004003 */
[----:B------:R-:W-:Y:S01]  /*2d90*/  FFMA R35, -R14, 1.925963033500011079e-08, R35 ;  /* 0x32a570600e237823 */ /* 0x000fe20000000123 */
[----:B------:R-:W-:-:S02]  /*2da0*/  HADD2.F32 R170, -RZ, R11.H1_H1 ;  /* 0x3000000bffaa7230 */ /* 0x000fc40000004100 */
[----:B------:R-:W-:Y:S01]  /*2db0*/  FFMA R173, -R25, 1.925963033500011079e-08, R172 ;  /* 0x32a5706019ad7823 */ /* 0x000fe200000001ac */
[-C--:B------:R-:W-:Y:S01]  /*2dc0*/  FFMA.SAT R176, -R30, R0.reuse, 0.5 ;  /* 0x3f0000001eb07423 */ /* 0x080fe20000002100 */
[----:B------:R-:W-:Y:S01]  /*2dd0*/  FMUL R172, R154, R39 ;  /* 0x000000279aac7220 */ /* 0x000fe20000400000 */
[----:B------:R-:W-:Y:S01]  /*2de0*/  FADD R174, R38, -12583039 ;  /* 0xcb40007f26ae7421 */ /* 0x000fe20000000000 */
[----:B------:R1:W-:Y:S01]  /*2df0*/  MUFU.EX2 R165, R35 ;  /* 0x0000002300a57308 */ /* 0x0003e20000000800 */
[-C--:B------:R-:W-:Y:S01]  /*2e00*/  FFMA.RM R171, R176, R3.reuse, 12582913 ;  /* 0x4b400001b0ab7423 */ /* 0x080fe20000004003 */
[-C--:B------:R-:W-:Y:S01]  /*2e10*/  FFMA.SAT R178, -R32, R0.reuse, 0.5 ;  /* 0x3f00000020b27423 */ /* 0x080fe20000002100 */
[----:B------:R-:W-:Y:S01]  /*2e20*/  FFMA R174, -R27, 1.4426950216293334961, -R174 ;  /* 0x3fb8aa3b1bae7823 */ /* 0x000fe200000009ae */
[-C--:B------:R-:W-:Y:S01]  /*2e30*/  FFMA.SAT R180, -R33, R0.reuse, 0.5 ;  /* 0x3f00000021b47423 */ /* 0x080fe20000002100 */
[----:B------:R-:W-:Y:S01]  /*2e40*/  FFMA.SAT R182, -R34, R0, 0.5 ;  /* 0x3f00000022b67423 */ /* 0x000fe20000002100 */
[----:B------:R-:W-:Y:S01]  /*2e50*/  SHF.L.U32 R156, R156, 0x17, RZ ;  /* 0x000000179c9c7819 */ /* 0x000fe200000006ff */
[-C--:B------:R-:W-:Y:S01]  /*2e60*/  FFMA.RM R178, R178, R3.reuse, 12582913 ;  /* 0x4b400001b2b27423 */ /* 0x080fe20000004003 */
[----:B------:R-:W-:Y:S01]  /*2e70*/  MUFU.EX2 R158, R158 ;  /* 0x0000009e009e7308 */ /* 0x000fe20000000800 */
[----:B-1----:R-:W-:Y:S01]  /*2e80*/  FFMA R35, R153, R170, R172 ;  /* 0x000000aa99237223 */ /* 0x002fe200000000ac */
[----:B------:R-:W-:Y:S01]  /*2e90*/  LOP3.LUT R172, R18, 0xff, RZ, 0xc0, !PT ;  /* 0x000000ff12ac7812 */ /* 0x000fe200078ec0ff */
[----:B------:R-:W-:Y:S01]  /*2ea0*/  FFMA R170, -R27, 1.925963033500011079e-08, R174 ;  /* 0x32a570601baa7823 */ /* 0x000fe200000001ae */
[-C--:B------:R-:W-:Y:S01]  /*2eb0*/  FFMA.SAT R174, -R31, R0.reuse, 0.5 ;  /* 0x3f0000001fae7423 */ /* 0x080fe20000002100 */
[----:B------:R-:W-:Y:S01]  /*2ec0*/  FFMA.SAT R0, -R35, R0, 0.5 ;  /* 0x3f00000023007423 */ /* 0x000fe20000002100 */
[----:B------:R-:W-:Y:S01]  /*2ed0*/  IADD3 R172, R172, 0x1f, RZ ;  /* 0x0000001facac7810 */ /* 0x000fe20007ffe0ff */
[-C--:B------:R-:W-:Y:S01]  /*2ee0*/  FFMA.RM R182, R182, R3.reuse, 12582913 ;  /* 0x4b400001b6b67423 */ /* 0x080fe20000004003 */
[----:B------:R-:W1:Y:S01]  /*2ef0*/  MUFU.EX2 R164, R164 ;  /* 0x000000a400a47308 */ /* 0x000e620000000800 */
[-C--:B------:R-:W-:Y:S01]  /*2f00*/  FFMA.RM R180, R180, R3.reuse, 12582913 ;  /* 0x4b400001b4b47423 */ /* 0x080fe20000004003 */
[----:B------:R-:W-:Y:S01]  /*2f10*/  ISETP.GT.U32.AND P5, PT, R172, 0x3e, PT ;  /* 0x0000003eac00780c */ /* 0x000fe20003fa4070 */
[-C--:B------:R-:W-:Y:S01]  /*2f20*/  FFMA.RM R172, R174, R3.reuse, 12582913 ;  /* 0x4b400001aeac7423 */ /* 0x080fe20000004003 */
[----:B------:R-:W-:Y:S01]  /*2f30*/  FFMA.RM R181, R0, R3, 12582913 ;  /* 0x4b40000100b57423 */ /* 0x000fe20000004003 */
[----:B------:R-:W-:Y:S01]  /*2f40*/  SHF.L.U32 R3, R160, 0x17, RZ ;  /* 0x00000017a0037819 */ /* 0x000fe200000006ff */
[----:B------:R-:W-:Y:S01]  /*2f50*/  FADD R175, R169, -12583039 ;  /* 0xcb40007fa9af7421 */ /* 0x000fe20000000000 */
[----:B------:R-:W-:Y:S01]  /*2f60*/  SHF.L.U32 R0, R29, 0x17, RZ ;  /* 0x000000171d007819 */ /* 0x000fe200000006ff */
[----:B------:R3:W-:Y:S01]  /*2f70*/  MUFU.EX2 R39, R173 ;  /* 0x000000ad00277308 */ /* 0x0007e20000000800 */
[----:B------:R-:W-:Y:S01]  /*2f80*/  FADD R176, R172, -12583039 ;  /* 0xcb40007facb07421 */ /* 0x000fe20000000000 */
[----:B------:R-:W-:Y:S01]  /*2f90*/  FADD R29, R182, -12583039 ;  /* 0xcb40007fb61d7421 */ /* 0x000fe20000000000 */
[----:B--2---:R-:W-:Y:S01]  /*2fa0*/  FFMA R163, R156, R163, 1 ;  /* 0x3f8000009ca37423 */ /* 0x004fe200000000a3 */
[----:B------:R-:W-:Y:S01]  /*2fb0*/  FADD R179, R178, -12583039 ;  /* 0xcb40007fb2b37421 */ /* 0x000fe20000000000 */
[----:B------:R-:W-:Y:S01]  /*2fc0*/  SHF.L.U32 R36, R36, 0x17, RZ ;  /* 0x0000001724247819 */ /* 0x000fe200000006ff */
[----:B------:R-:W-:Y:S01]  /*2fd0*/  FADD R156, R181, -12583039 ;  /* 0xcb40007fb59c7421 */ /* 0x000fe20000000000 */
[----:B------:R-:W-:Y:S01]  /*2fe0*/  FFMA R175, -R26, 1.4426950216293334961, -R175 ;  /* 0x3fb8aa3b1aaf7823 */ /* 0x000fe200000009af */
[----:B------:R-:W2:Y:S01]  /*2ff0*/  MUFU.EX2 R161, R161 ;  /* 0x000000a100a17308 */ /* 0x000ea20000000800 */
[----:B---3--:R-:W-:Y:S01]  /*3000*/  FADD R173, R171, -12583039 ;  /* 0xcb40007fabad7421 */ /* 0x008fe20000000000 */
[----:B-1----:R-:W-:Y:S01]  /*3010*/  FFMA R160, R3, R164, 1 ;  /* 0x3f80000003a07423 */ /* 0x002fe200000000a4 */
[----:B------:R-:W-:Y:S01]  /*3020*/  FFMA R176, -R31, 1.4426950216293334961, -R176 ;  /* 0x3fb8aa3b1fb07823 */ /* 0x000fe200000009b0 */
[----:B------:R-:W-:Y:S01]  /*3030*/  FFMA R3, -R34, 1.4426950216293334961, -R29 ;  /* 0x3fb8aa3b22037823 */ /* 0x000fe2000000091d */
[----:B------:R-:W-:Y:S01]  /*3040*/  FFMA R173, -R30, 1.4426950216293334961, -R173 ;  /* 0x3fb8aa3b1ead7823 */ /* 0x000fe200000009ad */
[----:B------:R-:W-:Y:S01]  /*3050*/  FFMA R179, -R32, 1.4426950216293334961, -R179 ;  /* 0x3fb8aa3b20b37823 */ /* 0x000fe200000009b3 */
[----:B------:R-:W-:Y:S01]  /*3060*/  FFMA R156, -R35, 1.4426950216293334961, -R156 ;  /* 0x3fb8aa3b239c7823 */ /* 0x000fe2000000099c */
[----:B------:R-:W1:Y:S01]  /*3070*/  MUFU.EX2 R167, R167 ;  /* 0x000000a700a77308 */ /* 0x000e620000000800 */
[----:B------:R-:W-:Y:S01]  /*3080*/  FFMA R174, -R30, 1.925963033500011079e-08, R173 ;  /* 0x32a570601eae7823 */ /* 0x000fe200000001ad */
[----:B------:R-:W-:Y:S01]  /*3090*/  SHF.L.U32 R173, R28, 0x17, RZ ;  /* 0x000000171cad7819 */ /* 0x000fe200000006ff */
[----:B------:R-:W-:Y:S01]  /*30a0*/  FADD R28, R180, -12583039 ;  /* 0xcb40007fb41c7421 */ /* 0x000fe20000000000 */
[----:B------:R-:W-:Y:S01]  /*30b0*/  SHF.L.U32 R162, R162, 0x17, RZ ;  /* 0x00000017a2a27819 */ /* 0x000fe200000006ff */
[----:B------:R-:W-:Y:S01]  /*30c0*/  FFMA R175, -R26, 1.925963033500011079e-08, R175 ;  /* 0x32a570601aaf7823 */ /* 0x000fe200000001af */
[----:B------:R-:W-:Y:S01]  /*30d0*/  FFMA R176, -R31, 1.925963033500011079e-08, R176 ;  /* 0x32a570601fb07823 */ /* 0x000fe200000001b0 */
[----:B------:R-:W-:Y:S01]  /*30e0*/  FFMA R183, R173, R158, 1 ;  /* 0x3f800000adb77423 */ /* 0x000fe2000000009e */
[----:B------:R-:W3:Y:S01]  /*30f0*/  MUFU.EX2 R168, R168 ;  /* 0x000000a800a87308 */ /* 0x000ee20000000800 */
[----:B------:R-:W-:Y:S01]  /*3100*/  FFMA R158, -R33, 1.4426950216293334961, -R28 ;  /* 0x3fb8aa3b219e7823 */ /* 0x000fe2000000091c */
[----:B--2---:R-:W-:Y:S01]  /*3110*/  FFMA R161, R0, R161, 1 ;  /* 0x3f80000000a17423 */ /* 0x004fe200000000a1 */
[----:B------:R-:W-:Y:S01]  /*3120*/  FFMA R0, -R34, 1.925963033500011079e-08, R3 ;  /* 0x32a5706022007823 */ /* 0x000fe20000000103 */
[----:B------:R-:W-:Y:S01]  /*3130*/  SHF.L.U32 R37, R37, 0x17, RZ ;  /* 0x0000001725257819 */ /* 0x000fe200000006ff */
[----:B------:R-:W-:Y:S01]  /*3140*/  FFMA R179, -R32, 1.925963033500011079e-08, R179 ;  /* 0x32a5706020b37823 */ /* 0x000fe200000001b3 */
[----:B------:R-:W-:Y:S01]  /*3150*/  FFMA R158, -R33, 1.925963033500011079e-08, R158 ;  /* 0x32a57060219e7823 */ /* 0x000fe2000000019e */
[----:B------:R-:W-:Y:S01]  /*3160*/  FFMA R156, -R35, 1.925963033500011079e-08, R156 ;  /* 0x32a57060239c7823 */ /* 0x000fe2000000019c */
[----:B------:R-:W-:Y:S01]  /*3170*/  FFMA R165, R162, R165, 1 ;  /* 0x3f800000a2a57423 */ /* 0x000fe200000000a5 */
[----:B-1----:R-:W-:Y:S01]  /*3180*/  FFMA R167, R36, R167, 1 ;  /* 0x3f80000024a77423 */ /* 0x002fe200000000a7 */
[----:B------:R-:W-:Y:S01]  /*3190*/  IADD3 R36, R183, 0x1800000, RZ ;  /* 0x01800000b7247810 */ /* 0x000fe20007ffe0ff */
[----:B------:R-:W1:Y:S01]  /*31a0*/  MUFU.EX2 R170, R170 ;  /* 0x000000aa00aa7308 */ /* 0x000e620000000800 */
[----:B------:R-:W-:Y:S01]  /*31b0*/  SHF.L.U32 R164, R166, 0x17, RZ ;  /* 0x00000017a6a47819 */ /* 0x000fe200000006ff */
[----:B------:R-:W-:Y:S01]  /*31c0*/  BSSY B1, `(.L_x_50) ;  /* 0x0000026000017945 */ /* 0x000fe20003800000 */
[----:B------:R-:W-:-:S02]  /*31d0*/  LOP3.LUT R36, R36, 0x7f800000, RZ, 0xc0, !PT ;  /* 0x7f80000024247812 */ /* 0x000fc400078ec0ff */
[----:B------:R-:W-:Y:S01]  /*31e0*/  SHF.L.U32 R166, R169, 0x17, RZ ;  /* 0x00000017a9a67819 */ /* 0x000fe200000006ff */
[----:B---3--:R-:W-:Y:S01]  /*31f0*/  FFMA R162, R37, R168, 1 ;  /* 0x3f80000025a27423 */ /* 0x008fe200000000a8 */
[----:B------:R-:W-:Y:S01]  /*3200*/  ISETP.GT.U32.AND P2, PT, R36, 0x1ffffff, PT ;  /* 0x01ffffff2400780c */ /* 0x000fe20003f44070 */
[----:B------:R-:W2:Y:S01]  /*3210*/  MUFU.EX2 R175, R175 ;  /* 0x000000af00af7308 */ /* 0x000ea20000000800 */
[----:B------:R-:W-:Y:S01]  /*3220*/  SHF.L.U32 R168, R171, 0x17, RZ ;  /* 0x00000017aba87819 */ /* 0x000fe200000006ff */
[----:B------:R-:W-:Y:S01]  /*3230*/  FFMA R164, R164, R39, 1 ;  /* 0x3f800000a4a47423 */ /* 0x000fe20000000027 */
[----:B------:R-:W-:Y:S02]  /*3240*/  SHF.L.U32 R169, R172, 0x17, RZ ;  /* 0x00000017aca97819 */ /* 0x000fe400000006ff */
[----:B------:R-:W-:Y:S02]  /*3250*/  SHF.L.U32 R3, R38, 0x17, RZ ;  /* 0x0000001726037819 */ /* 0x000fe400000006ff */
[----:B------:R-:W-:Y:S01]  /*3260*/  SHF.L.U32 R171, R178, 0x17, RZ ;  /* 0x00000017b2ab7819 */ /* 0x000fe200000006ff */
[----:B------:R3:W4:Y:S01]  /*3270*/  MUFU.EX2 R177, R174 ;  /* 0x000000ae00b17308 */ /* 0x0007220000000800 */
[----:B------:R-:W-:Y:S01]  /*3280*/  SHF.L.U32 R172, R180, 0x17, RZ ;  /* 0x00000017b4ac7819 */ /* 0x000fe200000006ff */
[----:B-1----:R-:W-:Y:S01]  /*3290*/  FFMA R170, R3, R170, 1 ;  /* 0x3f80000003aa7423 */ /* 0x002fe200000000aa */
[----:B------:R-:W-:-:S05]  /*32a0*/  SHF.L.U32 R173, R182, 0x17, RZ ;  /* 0x00000017b6ad7819 */ /* 0x000fca00000006ff */
[----:B------:R-:W1:Y:S01]  /*32b0*/  MUFU.EX2 R176, R176 ;  /* 0x000000b000b07308 */ /* 0x000e620000000800 */
[----:B---3--:R-:W-:Y:S01]  /*32c0*/  SHF.L.U32 R174, R181, 0x17, RZ ;  /* 0x00000017b5ae7819 */ /* 0x008fe200000006ff */
[----:B--2---:R-:W-:-:S06]  /*32d0*/  FFMA R166, R166, R175, 1 ;  /* 0x3f800000a6a67423 */ /* 0x004fcc00000000af */
[----:B------:R-:W2:Y:S01]  /*32e0*/  MUFU.EX2 R28, R179 ;  /* 0x000000b3001c7308 */ /* 0x000ea20000000800 */
[----:B----4-:R-:W-:-:S07]  /*32f0*/  FFMA R168, R168, R177, 1 ;  /* 0x3f800000a8a87423 */ /* 0x010fce00000000b1 */
[----:B------:R-:W3:Y:S01]  /*3300*/  MUFU.EX2 R29, R158 ;  /* 0x0000009e001d7308 */ /* 0x000ee20000000800 */
[----:B-1----:R-:W-:-:S07]  /*3310*/  FFMA R169, R169, R176, 1 ;  /* 0x3f800000a9a97423 */ /* 0x002fce00000000b0 */
[----:B------:R-:W1:Y:S01]  /*3320*/  MUFU.EX2 R0, R0 ;  /* 0x0000000000007308 */ /* 0x000e620000000800 */
[----:B--2---:R-:W-:-:S07]  /*3330*/  FFMA R171, R171, R28, 1 ;  /* 0x3f800000abab7423 */ /* 0x004fce000000001c */
[----:B------:R-:W2:Y:S01]  /*3340*/  MUFU.EX2 R37, R156 ;  /* 0x0000009c00257308 */ /* 0x000ea20000000800 */
[----:B---3--:R-:W-:Y:S01]  /*3350*/  FFMA R172, R172, R29, 1 ;  /* 0x3f800000acac7423 */ /* 0x008fe2000000001d */
[----:B-1----:R-:W-:Y:S01]  /*3360*/  FFMA R173, R173, R0, 1 ;  /* 0x3f800000adad7423 */ /* 0x002fe20000000000 */
[----:B--2---:R-:W-:Y:S01]  /*3370*/  FFMA R174, R174, R37, 1 ;  /* 0x3f800000aeae7423 */ /* 0x004fe20000000025 */
[----:B------:R-:W-:Y:S06]  /*3380*/  @P2 BRA `(.L_x_51) ;  /* 0x0000000000142947 */ /* 0x000fec0003800000 */
[----:B------:R-:W-:Y:S02]  /*3390*/  MOV R0, R183 ;  /* 0x000000b700007202 */ /* 0x000fe40000000f00 */
[----:B------:R-:W-:-:S07]  /*33a0*/  MOV R28, 0x33c0 ;  /* 0x000033c0001c7802 */ /* 0x000fce0000000f00 */
[----:B------:R-:W-:Y:S05]  /*33b0*/  CALL.REL.NOINC `($__internal_0_$__cuda_sm20_rcp_rn_f32_slowpath) ;  /* 0x0000012c00e07944 */ /* 0x000fea0003c00000 */
[----:B------:R-:W-:Y:S01]  /*33c0*/  MOV R176, R0 ;  /* 0x0000000000b07202 */ /* 0x000fe20000000f00 */
[----:B------:R-:W-:Y:S06]  /*33d0*/  BRA `(.L_x_52) ;  /* 0x0000000000107947 */ /* 0x000fec0003800000 */
.L_x_51:
[----:B------:R-:W1:Y:S02]  /*33e0*/  MUFU.RCP R176, R183 ;  /* 0x000000b700b07308 */ /* 0x000e640000001000 */
[----:B-1----:R-:W-:-:S04]  /*33f0*/  FFMA R0, R183, R176, -1 ;  /* 0xbf800000b7007423 */ /* 0x002fc800000000b0 */
[----:B------:R-:W-:-:S04]  /*3400*/  FADD.FTZ R3, -R0, -RZ ;  /* 0x800000ff00037221 */ /* 0x000fc80000010100 */
[----:B------:R-:W-:-:S07]  /*3410*/  FFMA R176, R176, R3, R176 ;  /* 0x00000003b0b07223 */ /* 0x000fce00000000b0 */
.L_x_52:
[----:B------:R-:W-:Y:S05]  /*3420*/  BSYNC B1 ;  /* 0x0000000000017941 */ /* 0x000fea0003800000 */
.L_x_50:
[----:B------:R-:W-:Y:S01]  /*3430*/  IADD3 R0, R161, 0x1800000, RZ ;  /* 0x01800000a1007810 */ /* 0x000fe20007ffe0ff */
[----:B------:R-:W-:Y:S03]  /*3440*/  BSSY B1, `(.L_x_53) ;  /* 0x000000d000017945 */ /* 0x000fe60003800000 */
[----:B------:R-:W-:-:S04]  /*3450*/  LOP3.LUT R0, R0, 0x7f800000, RZ, 0xc0, !PT ;  /* 0x7f80000000007812 */ /* 0x000fc800078ec0ff */
[----:B------:R-:W-:-:S13]  /*3460*/  ISETP.GT.U32.AND P2, PT, R0, 0x1ffffff, PT ;  /* 0x01ffffff0000780c */ /* 0x000fda0003f44070 */
[----:B------:R-:W-:Y:S05]  /*3470*/  @P2 BRA `(.L_x_54) ;  /* 0x0000000000142947 */ /* 0x000fea0003800000 */
[----:B------:R-:W-:Y:S02]  /*3480*/  MOV R0, R161 ;  /* 0x000000a100007202 */ /* 0x000fe40000000f00 */
[----:B------:R-:W-:-:S07]  /*3490*/  MOV R28, 0x34b0 ;  /* 0x000034b0001c7802 */ /* 0x000fce0000000f00 */
[----:B------:R-:W-:Y:S05]  /*34a0*/  CALL.REL.NOINC `($__internal_0_$__cuda_sm20_rcp_rn_f32_slowpath) ;  /* 0x0000012c00a47944 */ /* 0x000fea0003c00000 */
[----:B------:R-:W-:Y:S01]  /*34b0*/  MOV R178, R0 ;  /* 0x0000000000b27202 */ /* 0x000fe20000000f00 */
[----:B------:R-:W-:Y:S06]  /*34c0*/  BRA `(.L_x_55) ;  /* 0x0000000000107947 */ /* 0x000fec0003800000 */
.L_x_54:
[----:B------:R-:W1:Y:S02]  /*34d0*/  MUFU.RCP R178, R161 ;  /* 0x000000a100b27308 */ /* 0x000e640000001000 */
[----:B-1----:R-:W-:-:S04]  /*34e0*/  FFMA R0, R161, R178, -1 ;  /* 0xbf800000a1007423 */ /* 0x002fc800000000b2 */
[----:B------:R-:W-:-:S04]  /*34f0*/  FADD.FTZ R3, -R0, -RZ ;  /* 0x800000ff00037221 */ /* 0x000fc80000010100 */
[----:B------:R-:W-:-:S07]  /*3500*/  FFMA R178, R178, R3, R178 ;  /* 0x00000003b2b27223 */ /* 0x000fce00000000b2 */
.L_x_55:
[----:B------:R-:W-:Y:S05]  /*3510*/  BSYNC B1 ;  /* 0x0000000000017941 */ /* 0x000fea0003800000 */
.L_x_53:
        /* <DEDUP_REMOVED lines=10> */
.L_x_57:
[----:B------:R-:W1:Y:S02]  /*35c0*/  MUFU.RCP R0, R163 ;  /* 0x000000a300007308 */ /* 0x000e640000001000 */
[----:B-1----:R-:W-:-:S04]  /*35d0*/  FFMA R3, R163, R0, -1 ;  /* 0xbf800000a3037423 */ /* 0x002fc80000000000 */
[----:B------:R-:W-:-:S04]  /*35e0*/  FADD.FTZ R3, -R3, -RZ ;  /* 0x800000ff03037221 */ /* 0x000fc80000010100 */
[----:B------:R-:W-:-:S07]  /*35f0*/  FFMA R161, R0, R3, R0 ;  /* 0x0000000300a17223 */ /* 0x000fce0000000000 */
.L_x_58:
[----:B------:R-:W-:Y:S05]  /*3600*/  BSYNC B1 ;  /* 0x0000000000017941 */ /* 0x000fea0003800000 */
.L_x_56:
        /* <DEDUP_REMOVED lines=10> */
.L_x_60:
[----:B------:R-:W1:Y:S02]  /*36b0*/  MUFU.RCP R3, R160 ;  /* 0x000000a000037308 */ /* 0x000e640000001000 */
[----:B-1----:R-:W-:-:S04]  /*36c0*/  FFMA R0, R160, R3, -1 ;  /* 0xbf800000a0007423 */ /* 0x002fc80000000003 */
[----:B------:R-:W-:-:S04]  /*36d0*/  FADD.FTZ R0, -R0, -RZ ;  /* 0x800000ff00007221 */ /* 0x000fc80000010100 */
[----:B------:R-:W-:-:S07]  /*36e0*/  FFMA R180, R3, R0, R3 ;  /* 0x0000000003b47223 */ /* 0x000fce0000000003 */
.L_x_61:
[----:B------:R-:W-:Y:S05]  /*36f0*/  BSYNC B1 ;  /* 0x0000000000017941 */ /* 0x000fea0003800000 */
.L_x_59:
        /* <DEDUP_REMOVED lines=10> */
.L_x_63:
[----:B------:R-:W1:Y:S02]  /*37a0*/  MUFU.RCP R0, R165 ;  /* 0x000000a500007308 */ /* 0x000e640000001000 */
[----:B-1----:R-:W-:-:S04]  /*37b0*/  FFMA R3, R165, R0, -1 ;  /* 0xbf800000a5037423 */ /* 0x002fc80000000000 */
[----:B------:R-:W-:-:S04]  /*37c0*/  FADD.FTZ R3, -R3, -RZ ;  /* 0x800000ff03037221 */ /* 0x000fc80000010100 */
[----:B------:R-:W-:-:S07]  /*37d0*/  FFMA R163, R0, R3, R0 ;  /* 0x0000000300a37223 */ /* 0x000fce0000000000 */
.L_x_64:
[----:B------:R-:W-:Y:S05]  /*37e0*/  BSYNC B1 ;  /* 0x0000000000017941 */ /* 0x000fea0003800000 */
.L_x_62:
        /* <DEDUP_REMOVED lines=10> */
.L_x_66:
[----:B------:R-:W1:Y:S02]  /*3890*/  MUFU.RCP R160, R167 ;  /* 0x000000a700a07308 */ /* 0x000e640000001000 */
[----:B-1----:R-:W-:-:S04]  /*38a0*/  FFMA R0, R167, R160, -1 ;  /* 0xbf800000a7007423 */ /* 0x002fc800000000a0 */
[----:B------:R-:W-:-:S04]  /*38b0*/  FADD.FTZ R3, -R0, -RZ ;  /* 0x800000ff00037221 */ /* 0x000fc80000010100 */
[----:B------:R-:W-:-:S07]  /*38c0*/  FFMA R160, R160, R3, R160 ;  /* 0x00000003a0a07223 */ /* 0x000fce00000000a0 */
.L_x_67:
[----:B------:R-:W-:Y:S05]  /*38d0*/  BSYNC B1 ;  /* 0x0000000000017941 */ /* 0x000fea0003800000 */
.L_x_65:
        /* <DEDUP_REMOVED lines=10> */
.L_x_69:
[----:B------:R-:W1:Y:S02]  /*3980*/  MUFU.RCP R165, R162 ;  /* 0x000000a200a57308 */ /* 0x000e640000001000 */
[----:B-1----:R-:W-:-:S04]  /*3990*/  FFMA R0, R162, R165, -1 ;  /* 0xbf800000a2007423 */ /* 0x002fc800000000a5 */
[----:B------:R-:W-:-:S04]  /*39a0*/  FADD.FTZ R0, -R0, -RZ ;  /* 0x800000ff00007221 */ /* 0x000fc80000010100 */
[----:B------:R-:W-:-:S07]  /*39b0*/  FFMA R165, R165, R0, R165 ;  /* 0x00000000a5a57223 */ /* 0x000fce00000000a5 */
.L_x_70:
[----:B------:R-:W-:Y:S05]  /*39c0*/  BSYNC B1 ;  /* 0x0000000000017941 */ /* 0x000fea0003800000 */
.L_x_68:
        /* <DEDUP_REMOVED lines=10> */
.L_x_72:
[----:B------:R-:W1:Y:S02]  /*3a70*/  MUFU.RCP R3, R164 ;  /* 0x000000a400037308 */ /* 0x000e640000001000 */
[----:B-1----:R-:W-:-:S04]  /*3a80*/  FFMA R0, R164, R3, -1 ;  /* 0xbf800000a4007423 */ /* 0x002fc80000000003 */
[----:B------:R-:W-:-:S04]  /*3a90*/  FADD.FTZ R0, -R0, -RZ ;  /* 0x800000ff00007221 */ /* 0x000fc80000010100 */
[----:B------:R-:W-:-:S07]  /*3aa0*/  FFMA R162, R3, R0, R3 ;  /* 0x0000000003a27223 */ /* 0x000fce0000000003 */
.L_x_73:
[----:B------:R-:W-:Y:S05]  /*3ab0*/  BSYNC B1 ;  /* 0x0000000000017941 */ /* 0x000fea0003800000 */
.L_x_71:
        /* <DEDUP_REMOVED lines=10> */
.L_x_75:
[----:B------:R-:W1:Y:S02]  /*3b60*/  MUFU.RCP R3, R170 ;  /* 0x000000aa00037308 */ /* 0x000e640000001000 */
[----:B-1----:R-:W-:-:S04]  /*3b70*/  FFMA R0, R170, R3, -1 ;  /* 0xbf800000aa007423 */ /* 0x002fc80000000003 */
[----:B------:R-:W-:-:S04]  /*3b80*/  FADD.FTZ R0, -R0, -RZ ;  /* 0x800000ff00007221 */ /* 0x000fc80000010100 */
[----:B------:R-:W-:-:S07]  /*3b90*/  FFMA R164, R3, R0, R3 ;  /* 0x0000000003a47223 */ /* 0x000fce0000000003 */
.L_x_76:
[----:B------:R-:W-:Y:S05]  /*3ba0*/  BSYNC B1 ;  /* 0x0000000000017941 */ /* 0x000fea0003800000 */
.L_x_74:
        /* <DEDUP_REMOVED lines=10> */
.L_x_78:
[----:B------:R-:W1:Y:S02]  /*3c50*/  MUFU.RCP R167, R166 ;  /* 0x000000a600a77308 */ /* 0x000e640000001000 */
[----:B-1----:R-:W-:-:S04]  /*3c60*/  FFMA R0, R166, R167, -1 ;  /* 0xbf800000a6007423 */ /* 0x002fc800000000a7 */
[----:B------:R-:W-:-:S04]  /*3c70*/  FADD.FTZ R0, -R0, -RZ ;  /* 0x800000ff00007221 */ /* 0x000fc80000010100 */
[----:B------:R-:W-:-:S07]  /*3c80*/  FFMA R167, R167, R0, R167 ;  /* 0x00000000a7a77223 */ /* 0x000fce00000000a7 */
.L_x_79:
[----:B------:R-:W-:Y:S05]  /*3c90*/  BSYNC B1 ;  /* 0x0000000000017941 */ /* 0x000fea0003800000 */
.L_x_77:
        /* <DEDUP_REMOVED lines=10> */
.L_x_81:
[----:B------:R-:W1:Y:S02]  /*3d40*/  MUFU.RCP R175, R168 ;  /* 0x000000a800af7308 */ /* 0x000e640000001000 */
[----:B-1----:R-:W-:-:S04]  /*3d50*/  FFMA R0, R168, R175, -1 ;  /* 0xbf800000a8007423 */ /* 0x002fc800000000af */
[----:B------:R-:W-:-:S04]  /*3d60*/  FADD.FTZ R0, -R0, -RZ ;  /* 0x800000ff00007221 */ /* 0x000fc80000010100 */
[----:B------:R-:W-:-:S07]  /*3d70*/  FFMA R175, R175, R0, R175 ;  /* 0x00000000afaf7223 */ /* 0x000fce00000000af */
.L_x_82:
[----:B------:R-:W-:Y:S05]  /*3d80*/  BSYNC B1 ;  /* 0x0000000000017941 */ /* 0x000fea0003800000 */
.L_x_80:
        /* <DEDUP_REMOVED lines=10> */
.L_x_84:
[----:B------:R-:W1:Y:S02]  /*3e30*/  MUFU.RCP R166, R169 ;  /* 0x000000a900a67308 */ /* 0x000e640000001000 */
[----:B-1----:R-:W-:-:S04]  /*3e40*/  FFMA R0, R169, R166, -1 ;  /* 0xbf800000a9007423 */ /* 0x002fc800000000a6 */
[----:B------:R-:W-:-:S04]  /*3e50*/  FADD.FTZ R3, -R0, -RZ ;  /* 0x800000ff00037221 */ /* 0x000fc80000010100 */
[----:B------:R-:W-:-:S07]  /*3e60*/  FFMA R166, R166, R3, R166 ;  /* 0x00000003a6a67223 */ /* 0x000fce00000000a6 */
.L_x_85:
[----:B------:R-:W-:Y:S05]  /*3e70*/  BSYNC B1 ;  /* 0x0000000000017941 */ /* 0x000fea0003800000 */
.L_x_83:
        /* <DEDUP_REMOVED lines=10> */
.L_x_87:
[----:B------:R-:W1:Y:S02]  /*3f20*/  MUFU.RCP R0, R171 ;  /* 0x000000ab00007308 */ /* 0x000e640000001000 */
[----:B-1----:R-:W-:-:S04]  /*3f30*/  FFMA R3, R171, R0, -1 ;  /* 0xbf800000ab037423 */ /* 0x002fc80000000000 */
[----:B------:R-:W-:-:S04]  /*3f40*/  FADD.FTZ R3, -R3, -RZ ;  /* 0x800000ff03037221 */ /* 0x000fc80000010100 */
[----:B------:R-:W-:-:S07]  /*3f50*/  FFMA R169, R0, R3, R0 ;  /* 0x0000000300a97223 */ /* 0x000fce0000000000 */
.L_x_88:
[----:B------:R-:W-:Y:S05]  /*3f60*/  BSYNC B1 ;  /* 0x0000000000017941 */ /* 0x000fea0003800000 */
.L_x_86:
        /* <DEDUP_REMOVED lines=10> */
.L_x_90:
[----:B------:R-:W1:Y:S02]  /*4010*/  MUFU.RCP R3, R172 ;  /* 0x000000ac00037308 */ /* 0x000e640000001000 */
[----:B-1----:R-:W-:-:S04]  /*4020*/  FFMA R0, R172, R3, -1 ;  /* 0xbf800000ac007423 */ /* 0x002fc80000000003 */
[----:B------:R-:W-:-:S04]  /*4030*/  FADD.FTZ R0, -R0, -RZ ;  /* 0x800000ff00007221 */ /* 0x000fc80000010100 */
[----:B------:R-:W-:-:S07]  /*4040*/  FFMA R168, R3, R0, R3 ;  /* 0x0000000003a87223 */ /* 0x000fce0000000003 */
.L_x_91:
[----:B------:R-:W-:Y:S05]  /*4050*/  BSYNC B1 ;  /* 0x0000000000017941 */ /* 0x000fea0003800000 */
.L_x_89:
        /* <DEDUP_REMOVED lines=10> */
.L_x_93:
[----:B------:R-:W1:Y:S02]  /*4100*/  MUFU.RCP R0, R173 ;  /* 0x000000ad00007308 */ /* 0x000e640000001000 */
[----:B-1----:R-:W-:-:S04]  /*4110*/  FFMA R3, R173, R0, -1 ;  /* 0xbf800000ad037423 */ /* 0x002fc80000000000 */
[----:B------:R-:W-:-:S04]  /*4120*/  FADD.FTZ R3, -R3, -RZ ;  /* 0x800000ff03037221 */ /* 0x000fc80000010100 */
[----:B------:R-:W-:-:S07]  /*4130*/  FFMA R171, R0, R3, R0 ;  /* 0x0000000300ab7223 */ /* 0x000fce0000000000 */
.L_x_94:
[----:B------:R-:W-:Y:S05]  /*4140*/  BSYNC B1 ;  /* 0x0000000000017941 */ /* 0x000fea0003800000 */
.L_x_92:
        /* <DEDUP_REMOVED lines=8> */
[----:B------:R-:W-:Y:S05]  /*41d0*/  BRA `(.L_x_97) ;  /* 0x0000000000107947 */ /* 0x000fea0003800000 */
.L_x_96:
[----:B------:R-:W1:Y:S02]  /*41e0*/  MUFU.RCP R3, R174 ;  /* 0x000000ae00037308 */ /* 0x000e640000001000 */
[----:B-1----:R-:W-:-:S04]  /*41f0*/  FFMA R0, R174, R3, -1 ;  /* 0xbf800000ae007423 */ /* 0x002fc80000000003 */
[----:B------:R-:W-:-:S04]  /*4200*/  FADD.FTZ R0, -R0, -RZ ;  /* 0x800000ff00007221 */ /* 0x000fc80000010100 */
[----:B------:R-:W-:-:S07]  /*4210*/  FFMA R0, R3, R0, R3 ;  /* 0x0000000003007223 */ /* 0x000fce0000000003 */
.L_x_97:
[----:B------:R-:W-:Y:S05]  /*4220*/  BSYNC B1 ;  /* 0x0000000000017941 */ /* 0x000fea0003800000 */
.L_x_95:
[----:B------:R-:W-:Y:S01]  /*4230*/  FMUL R163, R14, R163 ;  /* 0x000000a30ea37220 */ /* 0x000fe20000400000 */
[C---:B------:R-:W-:Y:S01]  /*4240*/  SHF.L.U32 R14, R18.reuse, 0x5, RZ ;  /* 0x00000005120e7819 */ /* 0x040fe200000006ff */
[----:B------:R-:W-:Y:S01]  /*4250*/  FMUL R176, R13, R176 ;  /* 0x000000b00db07220 */ /* 0x000fe20000400000 */
[----:B------:R-:W-:Y:S01]  /*4260*/  SHF.L.U32 R3, R18, 0x4, RZ ;  /* 0x0000000412037819 */ /* 0x000fe200000006ff */
[----:B------:R-:W-:Y:S01]  /*4270*/  FMUL R161, R20, R161 ;  /* 0x000000a114a17220 */ /* 0x000fe20000400000 */
[----:B------:R-:W-:Y:S01]  /*4280*/  SHF.R.U32.HI R20, RZ, 0x1, R18 ;  /* 0x00000001ff147819 */ /* 0x000fe20000011612 */
[----:B------:R-:W-:Y:S01]  /*4290*/  FMUL R165, R24, R165 ;  /* 0x000000a518a57220 */ /* 0x000fe20000400000 */
[----:B------:R-:W-:Y:S01]  /*42a0*/  LOP3.LUT R13, R14, 0xc0, RZ, 0xc0, !PT ;  /* 0x000000c00e0d7812 */ /* 0x000fe200078ec0ff */
[----:B------:R-:W-:Y:S01]  /*42b0*/  FMUL R162, R25, R162 ;  /* 0x000000a219a27220 */ /* 0x000fe20000400000 */
[----:B------:R-:W-:Y:S01]  /*42c0*/  LOP3.LUT R3, R3, 0xe00, RZ, 0xc0, !PT ;  /* 0x00000e0003037812 */ /* 0x000fe200078ec0ff */
[----:B------:R-:W-:Y:S01]  /*42d0*/  FMUL R164, R27, R164 ;  /* 0x000000a41ba47220 */ /* 0x000fe20000400000 */
[----:B------:R-:W-:Y:S01]  /*42e0*/  LOP3.LUT R13, R13, 0x8, R20, 0xf8, !PT ;  /* 0x000000080d0d7812 */ /* 0x000fe200078ef814 */
[----:B------:R-:W-:Y:S01]  /*42f0*/  FMUL R167, R26, R167 ;  /* 0x000000a71aa77220 */ /* 0x000fe20000400000 */
[--C-:B------:R-:W-:Y:S01]  /*4300*/  LOP3.LUT R3, R3, 0x20, R14.reuse, 0xf8, !PT ;  /* 0x0000002003037812 */ /* 0x100fe200078ef80e */
[----:B------:R-:W-:Y:S01]  /*4310*/  FMUL R21, R21, R178 ;  /* 0x000000b215157220 */ /* 0x000fe20000400000 */
[----:B------:R-:W-:Y:S01]  /*4320*/  SHF.L.U32 R20, R18, 0x2, RZ ;  /* 0x0000000212147819 */ /* 0x000fe200000006ff */
[----:B------:R-:W-:Y:S01]  /*4330*/  FMUL R180, R15, R180 ;  /* 0x000000b40fb47220 */ /* 0x000fe20000400000 */
[----:B------:R-:W-:Y:S01]  /*4340*/  LOP3.LUT R3, R3, 0x100, R14, 0xf8, !PT ;  /* 0x0000010003037812 */ /* 0x000fe200078ef80e */
[----:B------:R-:W-:Y:S01]  /*4350*/  FMUL R160, R23, R160 ;  /* 0x000000a017a07220 */ /* 0x000fe20000400000 */
[----:B------:R-:W-:Y:S01]  /*4360*/  LOP3.LUT R20, R13, 0x18, R20, 0x78, !PT ;  /* 0x000000180d147812 */ /* 0x000fe200078e7814 */
[----:B------:R-:W-:Y:S01]  /*4370*/  FMUL R175, R30, R175 ;  /* 0x000000af1eaf7220 */ /* 0x000fe20000400000 */
[----:B------:R-:W-:Y:S01]  /*4380*/  FMUL R166, R31, R166 ;  /* 0x000000a61fa67220 */ /* 0x000fe20000400000 */
[----:B------:R-:W-:Y:S01]  /*4390*/  FMUL R171, R34, R171 ;  /* 0x000000ab22ab7220 */ /* 0x000fe20000400000 */
[----:B------:R-:W-:Y:S01]  /*43a0*/  LOP3.LUT R3, R3, R20, RZ, 0xfc, !PT ;  /* 0x0000001403037212 */ /* 0x000fe200078efcff */
[----:B------:R-:W-:Y:S01]  /*43b0*/  FMUL R0, R35, R0 ;  /* 0x0000000023007220 */ /* 0x000fe20000400000 */
[----:B------:R-:W-:Y:S01]  /*43c0*/  FMUL R169, R32, R169 ;  /* 0x000000a920a97220 */ /* 0x000fe20000400000 */
[----:B------:R-:W-:Y:S01]  /*43d0*/  FMUL R168, R33, R168 ;  /* 0x000000a821a87220 */ /* 0x000fe20000400000 */
[----:B------:R-:W-:Y:S01]  /*43e0*/  LEA R14, R3, UR45, 0x1 ;  /* 0x0000002d030e7c11 */ /* 0x000fe2000f8e08ff */
[----:B------:R-:W-:Y:S05]  /*43f0*/  WARPSYNC.ALL ;  /* 0x0000000000007948 */ /* 0x000fea0003800000 */
[----:B------:R-:W-:Y:S01]  /*4400*/  F2FP.F16.F32.PACK_AB R27, R162, R165 ;  /* 0x000000a5a21b723e */ /* 0x000fe200000000ff */
[----:B------:R-:W-:Y:S01]  /*4410*/  BSSY B0, `(.L_x_98) ;  /* 0x0000019000007945 */ /* 0x000fe20003800000 */
[----:B------:R-:W-:-:S02]  /*4420*/  F2FP.F16.F32.PACK_AB R164, R167, R164 ;  /* 0x000000a4a7a4723e */ /* 0x000fc400000000ff */
[----:B------:R-:W-:Y:S02]  /*4430*/  F2FP.F16.F32.PACK_AB R24, R21, R176 ;  /* 0x000000b01518723e */ /* 0x000fe400000000ff */
[----:B------:R-:W-:Y:S02]  /*4440*/  F2FP.F16.F32.PACK_AB R25, R180, R161 ;  /* 0x000000a1b419723e */ /* 0x000fe400000000ff */
[----:B------:R-:W-:Y:S02]  /*4450*/  F2FP.F16.F32.PACK_AB R26, R160, R163 ;  /* 0x000000a3a01a723e */ /* 0x000fe400000000ff */
[----:B------:R-:W-:Y:S02]  /*4460*/  F2FP.F16.F32.PACK_AB R165, R166, R175 ;  /* 0x000000afa6a5723e */ /* 0x000fe400000000ff */
[----:B------:R-:W-:Y:S01]  /*4470*/  F2FP.F16.F32.PACK_AB R167, R0, R171 ;  /* 0x000000ab00a7723e */ /* 0x000fe200000000ff */
[----:B------:R1:W-:Y:S01]  /*4480*/  STSM.16.M88.4 [R14+0x200], R24 ;  /* 0x000200180e007844 */ /* 0x0003e20000000200 */
[----:B------:R-:W-:-:S02]  /*4490*/  F2FP.F16.F32.PACK_AB R166, R168, R169 ;  /* 0x000000a9a8a6723e */ /* 0x000fc400000000ff */
[----:B------:R-:W-:-:S05]  /*44a0*/  LEA R0, R155, R14, 0x1 ;  /* 0x0000000e9b007211 */ /* 0x000fca00078e08ff */
[----:B------:R1:W-:Y:S01]  /*44b0*/  STSM.16.M88.4 [R0+0x200], R164 ;  /* 0x000200a400007844 */ /* 0x0003e20000000200 */
[----:B------:R-:W-:Y:S01]  /*44c0*/  @!PT LDS RZ, [RZ] ;  /* 0x00000000fffff984 */ /* 0x000fe20000000800 */
[----:B------:R-:W-:Y:S01]  /*44d0*/  @!PT LDS RZ, [RZ] ;  /* 0x00000000fffff984 */ /* 0x000fe20000000800 */
[----:B------:R-:W-:Y:S01]  /*44e0*/  @!PT LDS RZ, [RZ] ;  /* 0x00000000fffff984 */ /* 0x000fe20000000800 */
[----:B------:R-:W-:Y:S01]  /*44f0*/  @!PT LDS RZ, [RZ] ;  /* 0x00000000fffff984 */ /* 0x000fe20000000800 */
[----:B------:R2:W-:Y:S06]  /*4500*/  MEMBAR.ALL.CTA ;  /* 0x0000000000007992 */ /* 0x0005ec0000008000 */
[----:B--2---:R-:W2:Y:S02]  /*4510*/  FENCE.VIEW.ASYNC.S ;  /* 0x00000000000073c6 */ /* 0x004ea40000000000 */
[----:B--2---:R-:W-:Y:S06]  /*4520*/  BAR.SYNC.DEFER_BLOCKING 0x1, 0x100 ;  /* 0x0044000000007b1d */ /* 0x004fec0000010000 */
[----:B------:R-:W-:Y:S05]  /*4530*/  @P5 BRA `(.L_x_99) ;  /* 0x0000000000185947 */ /* 0x000fea0003800000 */
[----:B------:R-:W-:Y:S02]  /*4540*/  UIADD3 UR4, UP0, UR40, 0x4f0, URZ ;  /* 0x000004f028047890 */ /* 0x000fe4000ff1e03f */
[----:B------:R-:W-:Y:S02]  /*4550*/  UIADD3 UR52, UR45, 0x200, URZ ;  /* 0x000002002d347890 */ /* 0x000fe4000fffe03f */
[----:B------:R-:W-:-:S09]  /*4560*/  UIADD3.X UR5, URZ, UR41, URZ, UP0, !UPT ;  /* 0x000000293f057290 */ /* 0x000fd200087fe43f */
[----:B------:R2:W-:Y:S01]  /*4570*/  UTMASTG.3D [UR52], [UR4] ;  /* 0x00000034040073b5 */ /* 0x0005e20008010000 */
[----:B------:R0:W-:Y:S01]  /*4580*/  UTMACMDFLUSH ;  /* 0x00000000000079b7 */ /* 0x0001e20000000000 */
[----:B--2---:R-:W-:-:S04]  /*4590*/  DEPBAR.LE SB0, 0x1 ;  /* 0x000080400000791a */ /* 0x004fc80000000000 */
.L_x_99:
[----:B------:R-:W-:Y:S05]  /*45a0*/  BSYNC B0 ;  /* 0x0000000000007941 */ /* 0x000fea0003800000 */
.L_x_98:
[----:B------:R-:W-:Y:S01]  /*45b0*/  BAR.SYNC.DEFER_BLOCKING 0x1, 0x100 ;  /* 0x0044000000007b1d */ /* 0x000fe20000010000 */
[----:B------:R-:W-:Y:S02]  /*45c0*/  ISETP.NE.AND P2, PT, RZ, UR39, PT ;  /* 0x00000027ff007c0c */ /* 0x000fe4000bf45270 */
[----:B------:R-:W-:-:S04]  /*45d0*/  IADD3 R15, R14, 0x200, RZ ;  /* 0x000002000e0f7810 */ /* 0x000fc80007ffe0ff */
[----:B------:R-:W-:-:S07]  /*45e0*/  LEA R13, R155, R15, 0x1 ;  /* 0x0000000f9b0d7211 */ /* 0x000fce00078e08ff */
[----:B------:R-:W-:Y:S05]  /*45f0*/  @!P2 BRA `(.L_x_100) ;  /* 0x000000000034a947 */ /* 0x000fea0003800000 */
[----:B------:R-:W-:Y:S04]  /*4600*/  BSSY B0, `(.L_x_101) ;  /* 0x0000009000007945 */ /* 0x000fe80003800000 */
[----:B------:R-:W-:Y:S05]  /*4610*/  @P0 BRA `(.L_x_102) ;  /* 0x00000000001c0947 */ /* 0x000fea0003800000 */
[----:B------:R-:W-:-:S13]  /*4620*/  ISETP.NE.AND P2, PT, R159, 0x3, PT ;  /* 0x000000039f00780c */ /* 0x000fda0003f45270 */
[----:B------:R-:W-:Y:S05]  /*4630*/  @!P2 BRA `(.L_x_103) ;  /* 0x000000000004a947 */ /* 0x000fea0003800000 */
[----:B------:R-:W-:Y:S01]  /*4640*/  BPT.TRAP 0x1 ;  /* 0x000000040000795c */ /* 0x000fe20000300000 */
.L_x_103:
[----:B------:R-:W-:-:S04]  /*4650*/  ULEA UR4, UR36, UR45, 0x3 ;  /* 0x0000002d24047291 */ /* 0x000fc8000f8e183f */
[----:B------:R-:W-:-:S04]  /*4660*/  UIADD3 UR4, UR4, 0x60, URZ ;  /* 0x0000006004047890 */ /* 0x000fc8000fffe03f */
[----:B------:R-:W-:-:S09]  /*4670*/  UPRMT UR4, UR50, 0x654, UR4 ;  /* 0x0000065432047896 */ /* 0x000fd20008000004 */
[----:B------:R-:W-:Y:S03]  /*4680*/  SYNCS.ARRIVE.TRANS64.RED.A1T0 RZ, [UR4], RZ ;  /* 0x000000ffffff79a7 */ /* 0x000fe60008100404 */
.L_x_102:
[----:B------:R-:W-:Y:S05]  /*4690*/  BSYNC B0 ;  /* 0x0000000000007941 */ /* 0x000fea0003800000 */
.L_x_101:
[----:B------:R-:W-:-:S04]  /*46a0*/  UIADD3 UR36, UR36, 0x1, URZ ;  /* 0x0000000124247890 */ /* 0x000fc8000fffe03f */
[----:B------:R-:W-:-:S04]  /*46b0*/  UISETP.NE.AND UP0, UPT, UR36, 0x4, UPT ;  /* 0x000000042400788c */ /* 0x000fc8000bf05270 */
[----:B------:R-:W-:-:S12]  /*46c0*/  USEL UR36, UR36, URZ, UP0 ;  /* 0x0000003f24247287 */ /* 0x000fd80008000000 */
.L_x_100:
[----:B------:R-:W-:Y:S04]  /*46d0*/  BSSY B0, `(.L_x_104) ;  /* 0x0000011000007945 */ /* 0x000fe80003800000 */
[----:B------:R-:W-:Y:S05]  /*46e0*/  @P0 BRA `(.L_x_105) ;  /* 0x00000000003c0947 */ /* 0x000fea0003800000 */
[----:B------:R-:W-:-:S13]  /*46f0*/  ISETP.NE.AND P2, PT, R159, 0x3, PT ;  /* 0x000000039f00780c */ /* 0x000fda0003f45270 */
[----:B------:R-:W-:Y:S05]  /*4700*/  @!P2 BRA `(.L_x_106) ;  /* 0x000000000004a947 */ /* 0x000fea0003800000 */
[----:B------:R-:W-:Y:S01]  /*4710*/  BPT.TRAP 0x1 ;  /* 0x000000040000795c */ /* 0x000fe20000300000 */
.L_x_106:
[C---:B------:R-:W-:Y:S01]  /*4720*/  LEA R20, R12.reuse, UR45, 0x3 ;  /* 0x0000002d0c147c11 */ /* 0x040fe2000f8e18ff */
[----:B------:R-:W-:Y:S01]  /*4730*/  BSSY B1, `(.L_x_107) ;  /* 0x0000006000017945 */ /* 0x000fe20003800000 */
[----:B------:R-:W-:Y:S02]  /*4740*/  SHF.L.U32 R21, RZ, 0x1f, RZ ;  /* 0x0000001fff157819 */ /* 0x000fe400000006ff */
[----:B-1----:R-:W-:Y:S02]  /*4750*/  @!P1 LEA R0, R12, R15, 0xd ;  /* 0x0000000f0c009211 */ /* 0x002fe400078e68ff */
[----:B------:R-:W1:Y:S02]  /*4760*/  SYNCS.PHASECHK.TRANS64.TRYWAIT P2, [R20+URZ+0x40], R21 ;  /* 0x00004015140075a7 */ /* 0x000e64000804017f */
[----:B------:R-:W-:Y:S01]  /*4770*/  @!P1 LEA R3, R155, R0, 0x1 ;  /* 0x000000009b039211 */ /* 0x000fe200078e08ff */
[----:B-1----:R-:W-:Y:S06]  /*4780*/  @!P2 BRA `(.L_x_108) ;  /* 0x0000011000bca947 */ /* 0x002fec0003800000 */
.L_x_612:
[----:B------:R-:W-:Y:S05]  /*4790*/  BSYNC B1 ;  /* 0x0000000000017941 */ /* 0x000fea0003800000 */
.L_x_107:
[----:B------:R-:W-:Y:S05]  /*47a0*/  @!P1 WARPSYNC.ALL ;  /* 0x0000000000009948 */ /* 0x000fea0003800000 */
[----:B------:R2:W3:Y:S01]  /*47b0*/  @!P1 LDSM.16.M88.4 R4, [R0] ;  /* 0x000000000004983b */ /* 0x0004e20000000200 */
[----:B------:R-:W-:-:S03]  /*47c0*/  IADD3 R12, R12, 0x1, RZ ;  /* 0x000000010c0c7810 */ /* 0x000fc60007ffe0ff */
[----:B------:R2:W4:Y:S04]  /*47d0*/  @!P1 LDSM.16.M88.4 R8, [R3] ;  /* 0x000000000308983b */ /* 0x0005280000000200 */
.L_x_105:
[----:B------:R-:W-:Y:S05]  /*47e0*/  BSYNC B0 ;  /* 0x0000000000007941 */ /* 0x000fea0003800000 */
.L_x_104:
[--C-:B--23--:R-:W-:Y:S02]  /*47f0*/  HADD2.F32 R3, -RZ, R4.reuse.H0_H0 ;  /* 0x20000004ff037230 */ /* 0x10cfe40000004100 */
[C---:B-1----:R-:W-:Y:S01]  /*4800*/  FMUL R20, R154.reuse, R40 ;  /* 0x000000289a147220 */ /* 0x042fe20000400000 */
[----:B------:R-:W-:Y:S02]  /*4810*/  HADD2.F32 R21, -RZ, R4.H1_H1 ;  /* 0x30000004ff157230 */ /* 0x000fe40000004100 */
[C---:B------:R-:W-:Y:S01]  /*4820*/  FMUL R0, R154.reuse, R41 ;  /* 0x000000299a007220 */ /* 0x040fe20000400000 */
[C---:B------:R-:W-:Y:S01]  /*4830*/  FMUL R26, R154.reuse, R45 ;  /* 0x0000002d9a1a7220 */ /* 0x040fe20000400000 */
[C---:B------:R-:W-:Y:S01]  /*4840*/  FFMA R20, R153.reuse, R3, R20 ;  /* 0x0000000399147223 */ /* 0x040fe20000000014 */
[----:B------:R-:W-:Y:S02]  /*4850*/  HADD2.F32 R3, -RZ, R6.H1_H1 ;  /* 0x30000006ff037230 */ /* 0x000fe40000004100 */
[C---:B------:R-:W-:Y:S01]  /*4860*/  FFMA R21, R153.reuse, R21, R0 ;  /* 0x0000001599157223 */ /* 0x040fe20000000000 */
[----:B------:R-:W-:Y:S01]  /*4870*/  HADD2.F32 R23, -RZ, R5.H0_H0 ;  /* 0x20000005ff177230 */ /* 0x000fe20000004100 */
[----:B------:R-:W-:Y:S01]  /*4880*/  MOV R0, 0x3bbb989d ;  /* 0x3bbb989d00007802 */ /* 0x000fe20000000f00 */
[C---:B------:R-:W-:Y:S01]  /*4890*/  FMUL R42, R154.reuse, R42 ;  /* 0x0000002a9a2a7220 */ /* 0x040fe20000400000 */
[C---:B------:R-:W-:Y:S01]  /*48a0*/  FFMA R26, R153.reuse, R3, R26 ;  /* 0x00000003991a7223 */ /* 0x040fe2000000001a */
[----:B------:R-:W-:Y:S01]  /*48b0*/  HADD2.F32 R29, -RZ, R7.H1_H1 ;  /* 0x30000007ff1d7230 */ /* 0x000fe20000004100 */
[----:B------:R-:W-:Y:S01]  /*48c0*/  MOV R3, 0x437c0000 ;  /* 0x437c000000037802 */ /* 0x000fe20000000f00 */
[----:B------:R-:W-:Y:S01]  /*48d0*/  FMUL R30, R154, R47 ;  /* 0x0000002f9a1e7220 */ /* 0x000fe20000400000 */
[----:B------:R-:W-:Y:S01]  /*48e0*/  FFMA R23, R153, R23, R42 ;  /* 0x0000001799177223 */ /* 0x000fe2000000002a */
[----:B------:R-:W-:Y:S01]  /*48f0*/  FFMA.SAT R32, -R21, R0, 0.5 ;  /* 0x3f00000015207423 */ /* 0x000fe20000002100 */
[----:B------:R-:W-:-:S02]  /*4900*/  HADD2.F32 R25, -RZ, R5.H1_H1 ;  /* 0x30000005ff197230 */ /* 0x000fc40000004100 */
[----:B------:R-:W-:Y:S01]  /*4910*/  FMUL R24, R154, R43 ;  /* 0x0000002b9a187220 */ /* 0x000fe20000400000 */
[----:B------:R-:W-:Y:S01]  /*4920*/  FFMA R30, R153, R29, R30 ;  /* 0x0000001d991e7223 */ /* 0x000fe2000000001e */
[----:B------:R-:W-:Y:S01]  /*4930*/  FFMA.RM R29, R32, R3, 12582913 ;  /* 0x4b400001201d7423 */ /* 0x000fe20000004003 */
[----:B------:R-:W-:Y:S01]  /*4940*/  FFMA.SAT R36, -R23, R0, 0.5 ;  /* 0x3f00000017247423 */ /* 0x000fe20000002100 */
[----:B------:R-:W-:Y:S01]  /*4950*/  FFMA R24, R153, R25, R24 ;  /* 0x0000001999187223 */ /* 0x000fe20000000018 */
[----:B------:R-:W-:Y:S02]  /*4960*/  HADD2.F32 R25, -RZ, R6.H0_H0 ;  /* 0x20000006ff197230 */ /* 0x000fe40000004100 */
[----:B------:R-:W-:Y:S01]  /*4970*/  FADD R34, R29, -12583039 ;  /* 0xcb40007f1d227421 */ /* 0x000fe20000000000 */
[----:B------:R-:W-:Y:S01]  /*4980*/  FFMA.RM R37, R36, R3, 12582913 ;  /* 0x4b40000124257423 */ /* 0x000fe20000004003 */
[----:B------:R-:W-:Y:S01]  /*4990*/  FMUL R44, R154, R44 ;  /* 0x0000002c9a2c7220 */ /* 0x000fe20000400000 */
[----:B------:R-:W-:Y:S01]  /*49a0*/  FFMA.SAT R38, -R24, R0, 0.5 ;  /* 0x3f00000018267423 */ /* 0x000fe20000002100 */
[----:B------:R-:W-:Y:S01]  /*49b0*/  FFMA R34, -R21, 1.4426950216293334961, -R34 ;  /* 0x3fb8aa3b15227823 */ /* 0x000fe20000000922 */
[----:B------:R-:W-:Y:S01]  /*49c0*/  FADD R36, R37, -12583039 ;  /* 0xcb40007f25247421 */ /* 0x000fe20000000000 */
[----:B------:R-:W-:Y:S01]  /*49d0*/  FFMA R25, R153, R25, R44 ;  /* 0x0000001999197223 */ /* 0x000fe2000000002c */
[----:B------:R-:W-:-:S02]  /*49e0*/  HADD2.F32 R27, -RZ, R7.H0_H0 ;  /* 0x20000007ff1b7230 */ /* 0x000fc40000004100 */
[----:B------:R-:W-:Y:S01]  /*49f0*/  FFMA R43, -R21, 1.925963033500011079e-08, R34 ;  /* 0x32a57060152b7823 */ /* 0x000fe20000000122 */
[----:B------:R-:W-:Y:S01]  /*4a00*/  FFMA R36, -R23, 1.4426950216293334961, -R36 ;  /* 0x3fb8aa3b17247823 */ /* 0x000fe20000000924 */
[----:B----4-:R-:W-:Y:S02]  /*4a10*/  HADD2.F32 R35, -RZ, R8.H1_H1 ;  /* 0x30000008ff237230 */ /* 0x010fe40000004100 */
[----:B------:R-:W-:Y:S01]  /*4a20*/  FFMA.SAT R34, -R25, R0, 0.5 ;  /* 0x3f00000019227423 */ /* 0x000fe20000002100 */
[C---:B------:R-:W-:Y:S01]  /*4a30*/  FMUL R46, R154.reuse, R46 ;  /* 0x0000002e9a2e7220 */ /* 0x040fe20000400000 */
[----:B------:R-:W-:Y:S01]  /*4a40*/  FMUL R32, R154, R49 ;  /* 0x000000319a207220 */ /* 0x000fe20000400000 */
[----:B------:R-:W-:Y:S01]  /*4a50*/  FFMA.RM R38, R38, R3, 12582913 ;  /* 0x4b40000126267423 */ /* 0x000fe20000004003 */
[----:B------:R-:W-:Y:S01]  /*4a60*/  FFMA.SAT R28, -R20, R0, 0.5 ;  /* 0x3f000000141c7423 */ /* 0x000fe20000002100 */
[----:B------:R-:W-:Y:S01]  /*4a70*/  FFMA R44, -R23, 1.925963033500011079e-08, R36 ;  /* 0x32a57060172c7823 */ /* 0x000fe20000000124 */
[----:B------:R-:W-:-:S02]  /*4a80*/  HADD2.F32 R39, -RZ, R9.H1_H1 ;  /* 0x30000009ff277230 */ /* 0x000fc40000004100 */
[----:B------:R-:W-:Y:S01]  /*4a90*/  FFMA.RM R36, R34, R3, 12582913 ;  /* 0x4b40000122247423 */ /* 0x000fe20000004003 */
[C---:B------:R-:W-:Y:S01]  /*4aa0*/  FFMA R27, R153.reuse, R27, R46 ;  /* 0x0000001b991b7223 */ /* 0x040fe2000000002e */
[C---:B------:R-:W-:Y:S01]  /*4ab0*/  FFMA R32, R153.reuse, R35, R32 ;  /* 0x0000002399207223 */ /* 0x040fe20000000020 */
[----:B------:R-:W-:Y:S01]  /*4ac0*/  FMUL R34, R154, R51 ;  /* 0x000000339a227220 */ /* 0x000fe20000400000 */
[----:B------:R-:W-:Y:S01]  /*4ad0*/  FADD R35, R38, -12583039 ;  /* 0xcb40007f26237421 */ /* 0x000fe20000000000 */
[-C--:B------:R-:W-:Y:S01]  /*4ae0*/  FFMA.SAT R46, -R26, R0.reuse, 0.5 ;  /* 0x3f0000001a2e7423 */ /* 0x080fe20000002100 */
[----:B------:R-:W-:Y:S01]  /*4af0*/  FFMA.RM R28, R28, R3, 12582913 ;  /* 0x4b4000011c1c7423 */ /* 0x000fe20000004003 */
[----:B------:R-:W-:Y:S01]  /*4b00*/  FFMA R34, R153, R39, R34 ;  /* 0x0000002799227223 */ /* 0x000fe20000000022 */
[----:B------:R-:W-:Y:S01]  /*4b10*/  FFMA R35, -R24, 1.4426950216293334961, -R35 ;  /* 0x3fb8aa3b18237823 */ /* 0x000fe20000000923 */
[----:B------:R-:W-:Y:S01]  /*4b20*/  FFMA.RM R39, R46, R3, 12582913 ;  /* 0x4b4000012e277423 */ /* 0x000fe20000004003 */
[----:B------:R-:W-:Y:S01]  /*4b30*/  FADD R33, R28, -12583039 ;  /* 0xcb40007f1c217421 */ /* 0x000fe20000000000 */
[----:B------:R-:W-:Y:S01]  /*4b40*/  FFMA.SAT R46, -R27, R0, 0.5 ;  /* 0x3f0000001b2e7423 */ /* 0x000fe20000002100 */
[----:B------:R-:W-:-:S02]  /*4b50*/  HADD2.F32 R31, -RZ, R8.H0_H0 ;  /* 0x20000008ff1f7230 */ /* 0x000fc40000004100 */
[----:B------:R-:W-:Y:S01]  /*4b60*/  FMUL R48, R154, R48 ;  /* 0x000000309a307220 */ /* 0x000fe20000400000 */
[----:B------:R-:W-:Y:S01]  /*4b70*/  FFMA R40, -R24, 1.925963033500011079e-08, R35 ;  /* 0x32a5706018287823 */ /* 0x000fe20000000123 */
[----:B------:R-:W-:Y:S01]  /*4b80*/  FFMA R33, -R20, 1.4426950216293334961, -R33 ;  /* 0x3fb8aa3b14217823 */ /* 0x000fe20000000921 */
[----:B------:R-:W-:Y:S01]  /*4b90*/  FFMA.RM R46, R46, R3, 12582913 ;  /* 0x4b4000012e2e7423 */ /* 0x000fe20000004003 */
[----:B------:R-:W-:Y:S01]  /*4ba0*/  FFMA R31, R153, R31, R48 ;  /* 0x0000001f991f7223 */ /* 0x000fe20000000030 */
[----:B------:R-:W-:Y:S02]  /*4bb0*/  HADD2.F32 R49, -RZ, R10.H0_H0 ;  /* 0x2000000aff317230 */ /* 0x000fe40000004100 */
[----:B------:R-:W-:Y:S01]  /*4bc0*/  FADD R35, R39, -12583039 ;  /* 0xcb40007f27237421 */ /* 0x000fe20000000000 */
[----:B------:R1:W-:Y:S01]  /*4bd0*/  MUFU.EX2 R48, R40 ;  /* 0x0000002800307308 */ /* 0x0003e20000000800 */
[----:B------:R-:W-:Y:S01]  /*4be0*/  FMUL R52, R154, R52 ;  /* 0x000000349a347220 */ /* 0x000fe20000400000 */
[----:B------:R-:W-:Y:S01]  /*4bf0*/  FFMA R45, -R20, 1.925963033500011079e-08, R33 ;  /* 0x32a57060142d7823 */ /* 0x000fe20000000121 */
[----:B------:R-:W-:-:S02]  /*4c00*/  HADD2.F32 R33, -RZ, R9.H0_H0 ;  /* 0x20000009ff217230 */ /* 0x000fc40000004100 */
[----:B------:R-:W-:Y:S01]  /*4c10*/  FADD R42, R36, -12583039 ;  /* 0xcb40007f242a7421 */ /* 0x000fe20000000000 */
[----:B------:R-:W-:Y:S01]  /*4c20*/  FMUL R50, R154, R50 ;  /* 0x000000329a327220 */ /* 0x000fe20000400000 */
[----:B------:R-:W-:Y:S01]  /*4c30*/  FFMA R41, -R26, 1.4426950216293334961, -R35 ;  /* 0x3fb8aa3b1a297823 */ /* 0x000fe20000000923 */
[----:B------:R-:W-:Y:S01]  /*4c40*/  FFMA R35, R153, R49, R52 ;  /* 0x0000003199237223 */ /* 0x000fe20000000034 */
[----:B------:R-:W-:Y:S02]  /*4c50*/  HADD2.F32 R158, -RZ, R10.H1_H1 ;  /* 0x3000000aff9e7230 */ /* 0x000fe40000004100 */
[----:B-1----:R-:W-:Y:S01]  /*4c60*/  FADD R40, R46, -12583039 ;  /* 0xcb40007f2e287421 */ /* 0x002fe20000000000 */
[----:B------:R-:W-:Y:S01]  /*4c70*/  FFMA R42, -R25, 1.4426950216293334961, -R42 ;  /* 0x3fb8aa3b192a7823 */ /* 0x000fe2000000092a */
[----:B------:R-:W-:Y:S01]  /*4c80*/  FFMA R33, R153, R33, R50 ;  /* 0x0000002199217223 */ /* 0x000fe20000000032 */
[-C--:B------:R-:W-:Y:S01]  /*4c90*/  FFMA.SAT R156, -R31, R0.reuse, 0.5 ;  /* 0x3f0000001f9c7423 */ /* 0x080fe20000002100 */
[----:B------:R-:W-:Y:S01]  /*4ca0*/  FFMA R52, -R27, 1.4426950216293334961, -R40 ;  /* 0x3fb8aa3b1b347823 */ /* 0x000fe20000000928 */
[----:B------:R-:W-:Y:S01]  /*4cb0*/  FMUL R40, R154, R53 ;  /* 0x000000359a287220 */ /* 0x000fe20000400000 */
[----:B------:R-:W-:Y:S01]  /*4cc0*/  FFMA.SAT R50, -R30, R0, 0.5 ;  /* 0x3f0000001e327423 */ /* 0x000fe20000002100 */
[----:B------:R-:W-:Y:S01]  /*4cd0*/  FFMA R42, -R25, 1.925963033500011079e-08, R42 ;  /* 0x32a57060192a7823 */ /* 0x000fe2000000012a */
[----:B------:R-:W-:Y:S01]  /*4ce0*/  FFMA R52, -R27, 1.925963033500011079e-08, R52 ;  /* 0x32a570601b347823 */ /* 0x000fe20000000134 */
[----:B------:R-:W-:Y:S01]  /*4cf0*/  FFMA R40, R153, R158, R40 ;  /* 0x0000009e99287223 */ /* 0x000fe20000000028 */
[-C--:B------:R-:W-:Y:S01]  /*4d00*/  FFMA.RM R158, R156, R3.reuse, 12582913 ;  /* 0x4b4000019c9e7423 */ /* 0x080fe20000004003 */
[----:B------:R-:W-:Y:S01]  /*4d10*/  FFMA.RM R49, R50, R3, 12582913 ;  /* 0x4b40000132317423 */ /* 0x000fe20000004003 */
[----:B------:R1:W-:Y:S01]  /*4d20*/  MUFU.EX2 R47, R42 ;  /* 0x0000002a002f7308 */ /* 0x0003e20000000800 */
[----:B------:R-:W-:Y:S01]  /*4d30*/  FFMA.SAT R156, -R32, R0, 0.5 ;  /* 0x3f000000209c7423 */ /* 0x000fe20000002100 */
[----:B------:R-:W-:Y:S01]  /*4d40*/  FFMA R41, -R26, 1.925963033500011079e-08, R41 ;  /* 0x32a570601a297823 */ /* 0x000fe20000000129 */
[----:B------:R-:W-:Y:S01]  /*4d50*/  FADD R51, R49, -12583039 ;  /* 0xcb40007f31337421 */ /* 0x000fe20000000000 */
[----:B------:R-:W-:-:S02]  /*4d60*/  HADD2.F32 R161, -RZ, R11.H0_H0 ;  /* 0x2000000bffa17230 */ /* 0x000fc40000004100 */
[----:B------:R-:W-:Y:S01]  /*4d70*/  FMUL R54, R154, R54 ;  /* 0x000000369a367220 */ /* 0x000fe20000400000 */
[-C--:B------:R-:W-:Y:S01]  /*4d80*/  FFMA.RM R160, R156, R3.reuse, 12582913 ;  /* 0x4b4000019ca07423 */ /* 0x080fe20000004003 */
[----:B------:R-:W-:Y:S01]  /*4d90*/  FFMA R53, -R30, 1.4426950216293334961, -R51 ;  /* 0x3fb8aa3b1e357823 */ /* 0x000fe20000000933 */
[----:B------:R2:W-:Y:S01]  /*4da0*/  MUFU.EX2 R50, R41 ;  /* 0x0000002900327308 */ /* 0x0005e20000000800 */
[----:B-1----:R-:W-:Y:S01]  /*4db0*/  FADD R42, R158, -12583039 ;  /* 0xcb40007f9e2a7421 */ /* 0x002fe20000000000 */
[----:B------:R-:W-:Y:S02]  /*4dc0*/  HADD2.F32 R165, -RZ, R11.H1_H1 ;  /* 0x3000000bffa57230 */ /* 0x000fe40000004100 */
[-C--:B------:R-:W-:Y:S01]  /*4dd0*/  FFMA.SAT R166, -R35, R0.reuse, 0.5 ;  /* 0x3f00000023a67423 */ /* 0x080fe20000002100 */
[-C--:B------:R-:W-:Y:S01]  /*4de0*/  FFMA.SAT R164, -R34, R0.reuse, 0.5 ;  /* 0x3f00000022a47423 */ /* 0x080fe20000002100 */
[----:B------:R-:W-:Y:S01]  /*4df0*/  FFMA R42, -R31, 1.4426950216293334961, -R42 ;  /* 0x3fb8aa3b1f2a7823 */ /* 0x000fe2000000092a */
[-C--:B------:R-:W-:Y:S01]  /*4e00*/  FFMA.SAT R168, -R40, R0.reuse, 0.5 ;  /* 0x3f00000028a87423 */ /* 0x080fe20000002100 */
[----:B------:R-:W-:Y:S01]  /*4e10*/  FFMA.RM R167, R166, R3, 12582913 ;  /* 0x4b400001a6a77423 */ /* 0x000fe20000004003 */
[----:B------:R1:W-:Y:S01]  /*4e20*/  MUFU.EX2 R51, R52 ;  /* 0x0000003400337308 */ /* 0x0003e20000000800 */
[----:B--2---:R-:W-:Y:S01]  /*4e30*/  FFMA R41, R153, R161, R54 ;  /* 0x000000a199297223 */ /* 0x004fe20000000036 */
[-C--:B------:R-:W-:Y:S01]  /*4e40*/  FFMA.SAT R54, -R33, R0.reuse, 0.5 ;  /* 0x3f00000021367423 */ /* 0x080fe20000002100 */
[----:B------:R-:W-:Y:S01]  /*4e50*/  FADD R161, R160, -12583039 ;  /* 0xcb40007fa0a17421 */ /* 0x000fe20000000000 */
[----:B------:R-:W-:Y:S01]  /*4e60*/  FFMA R53, -R30, 1.925963033500011079e-08, R53 ;  /* 0x32a570601e357823 */ /* 0x000fe20000000135 */
[----:B------:R-:W-:Y:S01]  /*4e70*/  SHF.L.U32 R28, R28, 0x17, RZ ;  /* 0x000000171c1c7819 */ /* 0x000fe200000006ff */
[----:B------:R-:W-:Y:S01]  /*4e80*/  FFMA.RM R162, R54, R3, 12582913 ;  /* 0x4b40000136a27423 */ /* 0x000fe20000004003 */
[----:B------:R-:W-:Y:S01]  /*4e90*/  FFMA R163, -R32, 1.4426950216293334961, -R161 ;  /* 0x3fb8aa3b20a37823 */ /* 0x000fe200000009a1 */
[----:B------:R-:W2:Y:S01]  /*4ea0*/  MUFU.EX2 R45, R45 ;  /* 0x0000002d002d7308 */ /* 0x000ea20000000800 */
[----:B-1----:R-:W-:Y:S01]  /*4eb0*/  FFMA R52, -R31, 1.925963033500011079e-08, R42 ;  /* 0x32a570601f347823 */ /* 0x002fe2000000012a */
[----:B------:R-:W-:Y:S01]  /*4ec0*/  FMUL R42, R154, R55 ;  /* 0x000000379a2a7220 */ /* 0x000fe20000400000 */
[----:B------:R-:W-:Y:S01]  /*4ed0*/  FADD R54, R162, -12583039 ;  /* 0xcb40007fa2367421 */ /* 0x000fe20000000000 */
[----:B------:R-:W-:Y:S01]  /*4ee0*/  FFMA R163, -R32, 1.925963033500011079e-08, R163 ;  /* 0x32a5706020a37823 */ /* 0x000fe200000001a3 */
[----:B------:R-:W-:Y:S01]  /*4ef0*/  FFMA.RM R55, R164, R3, 12582913 ;  /* 0x4b400001a4377423 */ /* 0x000fe20000004003 */
[----:B------:R-:W-:Y:S01]  /*4f00*/  FFMA R42, R153, R165, R42 ;  /* 0x000000a5992a7223 */ /* 0x000fe2000000002a */
[----:B------:R-:W-:Y:S01]  /*4f10*/  FFMA R164, -R33, 1.4426950216293334961, -R54 ;  /* 0x3fb8aa3b21a47823 */ /* 0x000fe20000000936 */
[----:B------:R-:W-:Y:S01]  /*4f20*/  MUFU.EX2 R43, R43 ;  /* 0x0000002b002b7308 */ /* 0x000fe20000000800 */
[-C--:B------:R-:W-:Y:S01]  /*4f30*/  FFMA.RM R168, R168, R3.reuse, 12582913 ;  /* 0x4b400001a8a87423 */ /* 0x080fe20000004003 */
[-C--:B------:R-:W-:Y:S01]  /*4f40*/  FFMA.SAT R170, -R42, R0.reuse, 0.5 ;  /* 0x3f0000002aaa7423 */ /* 0x080fe20000002100 */
[----:B------:R-:W-:Y:S01]  /*4f50*/  SHF.L.U32 R37, R37, 0x17, RZ ;  /* 0x0000001725257819 */ /* 0x000fe200000006ff */
[----:B------:R-:W-:Y:S01]  /*4f60*/  FFMA R164, -R33, 1.925963033500011079e-08, R164 ;  /* 0x32a5706021a47823 */ /* 0x000fe200000001a4 */
[----:B------:R-:W-:Y:S01]  /*4f70*/  SHF.L.U32 R36, R36, 0x17, RZ ;  /* 0x0000001724247819 */ /* 0x000fe200000006ff */
[----:B------:R-:W-:Y:S01]  /*4f80*/  FFMA.RM R170, R170, R3, 12582913 ;  /* 0x4b400001aaaa7423 */ /* 0x000fe20000004003 */
[----:B------:R-:W-:Y:S01]  /*4f90*/  SHF.L.U32 R39, R39, 0x17, RZ ;  /* 0x0000001727277819 */ /* 0x000fe200000006ff */
[----:B------:R-:W1:Y:S01]  /*4fa0*/  MUFU.EX2 R44, R44 ;  /* 0x0000002c002c7308 */ /* 0x000e620000000800 */
[----:B--2---:R-:W-:Y:S01]  /*4fb0*/  FFMA R172, R28, R45, 1 ;  /* 0x3f8000001cac7423 */ /* 0x004fe2000000002d */
[----:B------:R-:W-:Y:S01]  /*4fc0*/  FADD R45, R168, -12583039 ;  /* 0xcb40007fa82d7421 */ /* 0x000fe20000000000 */
[----:B------:R-:W-:Y:S01]  /*4fd0*/  SHF.L.U32 R49, R49, 0x17, RZ ;  /* 0x0000001731317819 */ /* 0x000fe200000006ff */
[----:B------:R-:W-:Y:S04]  /*4fe0*/  BSSY B1, `(.L_x_109) ;  /* 0x0000041000017945 */ /* 0x000fe80003800000 */
[----:B------:R2:W-:Y:S08]  /*4ff0*/  MUFU.EX2 R161, R52 ;  /* 0x0000003400a17308 */ /* 0x0005f00000000800 */
[----:B------:R3:W4:Y:S01]  /*5000*/  MUFU.EX2 R156, R53 ;  /* 0x00000035009c7308 */ /* 0x0007220000000800 */
[----:B--2---:R-:W-:Y:S01]  /*5010*/  FFMA.SAT R52, -R41, R0, 0.5 ;  /* 0x3f00000029347423 */ /* 0x004fe20000002100 */
[----:B------:R-:W-:Y:S01]  /*5020*/  FADD R0, R167, -12583039 ;  /* 0xcb40007fa7007421 */ /* 0x000fe20000000000 */
[----:B-1----:R-:W-:Y:S01]  /*5030*/  FFMA R44, R37, R44, 1 ;  /* 0x3f800000252c7423 */ /* 0x002fe2000000002c */
[----:B------:R-:W-:-:S02]  /*5040*/  FADD R37, R170, -12583039 ;  /* 0xcb40007faa257421 */ /* 0x000fc40000000000 */
[----:B------:R-:W-:Y:S02]  /*5050*/  FFMA R0, -R35, 1.4426950216293334961, -R0 ;  /* 0x3fb8aa3b23007823 */ /* 0x000fe40000000900 */
[----:B------:R1:W-:Y:S01]  /*5060*/  MUFU.EX2 R54, R163 ;  /* 0x000000a300367308 */ /* 0x0003e20000000800 */
[----:B---3--:R-:W-:-:S04]  /*5070*/  FADD R53, R55, -12583039 ;  /* 0xcb40007f37357421 */ /* 0x008fc80000000000 */
[----:B------:R-:W-:-:S03]  /*5080*/  FFMA R165, -R34, 1.4426950216293334961, -R53 ;  /* 0x3fb8aa3b22a57823 */ /* 0x000fc60000000935 */
[----:B------:R-:W2:Y:S01]  /*5090*/  MUFU.EX2 R53, R164 ;  /* 0x000000a400357308 */ /* 0x000ea20000000800 */
[----:B-1----:R-:W-:Y:S01]  /*50a0*/  FFMA.RM R163, R52, R3, 12582913 ;  /* 0x4b40000134a37423 */ /* 0x002fe20000004003 */
[----:B------:R-:W-:Y:S01]  /*50b0*/  FFMA R3, -R35, 1.925963033500011079e-08, R0 ;  /* 0x32a5706023037823 */ /* 0x000fe20000000100 */
[----:B------:R-:W-:Y:S01]  /*50c0*/  SHF.L.U32 R0, R29, 0x17, RZ ;  /* 0x000000171d007819 */ /* 0x000fe200000006ff */
[----:B------:R-:W-:Y:S01]  /*50d0*/  FFMA R29, -R40, 1.4426950216293334961, -R45 ;  /* 0x3fb8aa3b281d7823 */ /* 0x000fe2000000092d */
[----:B------:R-:W-:Y:S01]  /*50e0*/  FFMA R165, -R34, 1.925963033500011079e-08, R165 ;  /* 0x32a5706022a57823 */ /* 0x000fe200000001a5 */
[----:B------:R-:W-:Y:S01]  /*50f0*/  SHF.L.U32 R45, R38, 0x17, RZ ;  /* 0x00000017262d7819 */ /* 0x000fe200000006ff */
[----:B----4-:R-:W-:Y:S01]  /*5100*/  FFMA R49, R49, R156, 1 ;  /* 0x3f80000031317423 */ /* 0x010fe2000000009c */
[----:B------:R-:W-:Y:S01]  /*5110*/  FFMA R43, R0, R43, 1 ;  /* 0x3f800000002b7423 */ /* 0x000fe2000000002b */
[----:B------:R-:W-:Y:S01]  /*5120*/  FADD R0, R163, -12583039 ;  /* 0xcb40007fa3007421 */ /* 0x000fe20000000000 */
[----:B------:R-:W-:Y:S01]  /*5130*/  FFMA R29, -R40, 1.925963033500011079e-08, R29 ;  /* 0x32a57060281d7823 */ /* 0x000fe2000000011d */
[----:B------:R1:W3:Y:S01]  /*5140*/  MUFU.EX2 R166, R165 ;  /* 0x000000a500a67308 */ /* 0x0002e20000000800 */
[----:B------:R-:W-:Y:S01]  /*5150*/  FFMA R45, R45, R48, 1 ;  /* 0x3f8000002d2d7423 */ /* 0x000fe20000000030 */
[----:B------:R-:W-:Y:S01]  /*5160*/  FFMA R28, -R41, 1.4426950216293334961, -R0 ;  /* 0x3fb8aa3b291c7823 */ /* 0x000fe20000000900 */
[----:B------:R-:W-:Y:S01]  /*5170*/  SHF.L.U32 R48, R46, 0x17, RZ ;  /* 0x000000172e307819 */ /* 0x000fe200000006ff */
[----:B------:R-:W-:Y:S01]  /*5180*/  FFMA R46, R36, R47, 1 ;  /* 0x3f800000242e7423 */ /* 0x000fe2000000002f */
[----:B------:R-:W-:Y:S01]  /*5190*/  FFMA R47, R39, R50, 1 ;  /* 0x3f800000272f7423 */ /* 0x000fe20000000032 */
[----:B------:R-:W-:Y:S01]  /*51a0*/  FFMA R28, -R41, 1.925963033500011079e-08, R28 ;  /* 0x32a57060291c7823 */ /* 0x000fe2000000011c */
[----:B------:R-:W-:Y:S01]  /*51b0*/  SHF.L.U32 R52, R162, 0x17, RZ ;  /* 0x00000017a2347819 */ /* 0x000fe200000006ff */
[----:B------:R4:W-:Y:S01]  /*51c0*/  MUFU.EX2 R0, R29 ;  /* 0x0000001d00007308 */ /* 0x0009e20000000800 */
[----:B-1----:R-:W-:Y:S01]  /*51d0*/  FFMA R165, -R42, 1.4426950216293334961, -R37 ;  /* 0x3fb8aa3b2aa57823 */ /* 0x002fe20000000925 */
[----:B------:R-:W-:Y:S01]  /*51e0*/  FFMA R48, R48, R51, 1 ;  /* 0x3f80000030307423 */ /* 0x000fe20000000033 */
[----:B------:R-:W-:Y:S01]  /*51f0*/  SHF.L.U32 R50, R158, 0x17, RZ ;  /* 0x000000179e327819 */ /* 0x000fe200000006ff */
[----:B--2---:R-:W-:Y:S01]  /*5200*/  FFMA R52, R52, R53, 1 ;  /* 0x3f80000034347423 */ /* 0x004fe20000000035 */
[----:B------:R-:W-:Y:S01]  /*5210*/  FFMA R165, -R42, 1.925963033500011079e-08, R165 ;  /* 0x32a570602aa57823 */ /* 0x000fe200000001a5 */
[----:B------:R-:W-:-:S02]  /*5220*/  SHF.L.U32 R51, R160, 0x17, RZ ;  /* 0x00000017a0337819 */ /* 0x000fc400000006ff */
[----:B------:R-:W1:Y:S01]  /*5230*/  MUFU.EX2 R3, R3 ;  /* 0x0000000300037308 */ /* 0x000e620000000800 */
[----:B----4-:R-:W-:Y:S01]  /*5240*/  IADD3 R29, R172, 0x1800000, RZ ;  /* 0x01800000ac1d7810 */ /* 0x010fe20007ffe0ff */
[----:B------:R-:W-:Y:S01]  /*5250*/  FFMA R50, R50, R161, 1 ;  /* 0x3f80000032327423 */ /* 0x000fe200000000a1 */
[----:B------:R-:W-:Y:S01]  /*5260*/  FFMA R51, R51, R54, 1 ;  /* 0x3f80000033337423 */ /* 0x000fe20000000036 */
[----:B------:R-:W-:Y:S02]  /*5270*/  SHF.L.U32 R53, R55, 0x17, RZ ;  /* 0x0000001737357819 */ /* 0x000fe400000006ff */
[----:B------:R-:W-:Y:S02]  /*5280*/  LOP3.LUT R29, R29, 0x7f800000, RZ, 0xc0, !PT ;  /* 0x7f8000001d1d7812 */ /* 0x000fe400078ec0ff */
[----:B------:R-:W2:Y:S01]  /*5290*/  MUFU.EX2 R37, R28 ;  /* 0x0000001c00257308 */ /* 0x000ea20000000800 */
[----:B------:R-:W-:Y:S01]  /*52a0*/  SHF.L.U32 R54, R167, 0x17, RZ ;  /* 0x00000017a7367819 */ /* 0x000fe200000006ff */
[----:B---3--:R-:W-:Y:S01]  /*52b0*/  FFMA R53, R53, R166, 1 ;  /* 0x3f80000035357423 */ /* 0x008fe200000000a6 */
[----:B------:R-:W-:-:S02]  /*52c0*/  ISETP.GT.U32.AND P2, PT, R29, 0x1ffffff, PT ;  /* 0x01ffffff1d00780c */ /* 0x000fc40003f44070 */
[----:B------:R-:W-:Y:S02]  /*52d0*/  SHF.L.U32 R55, R168, 0x17, RZ ;  /* 0x00000017a8377819 */ /* 0x000fe400000006ff */
[----:B------:R-:W-:Y:S01]  /*52e0*/  SHF.L.U32 R160, R163, 0x17, RZ ;  /* 0x00000017a3a07819 */ /* 0x000fe200000006ff */
[----:B------:R-:W3:Y:S01]  /*52f0*/  MUFU.EX2 R36, R165 ;  /* 0x000000a500247308 */ /* 0x000ee20000000800 */
[----:B------:R-:W-:Y:S01]  /*5300*/  SHF.L.U32 R161, R170, 0x17, RZ ;  /* 0x00000017aaa17819 */ /* 0x000fe200000006ff */
[----:B-1----:R-:W-:Y:S01]  /*5310*/  FFMA R54, R54, R3, 1 ;  /* 0x3f80000036367423 */ /* 0x002fe20000000003 */
[----:B------:R-:W-:Y:S01]  /*5320*/  FFMA R55, R55, R0, 1 ;  /* 0x3f80000037377423 */ /* 0x000fe20000000000 */
[----:B--2---:R-:W-:Y:S02]  /*5330*/  FFMA R160, R160, R37, 1 ;  /* 0x3f800000a0a07423 */ /* 0x004fe40000000025 */
[----:B---3--:R-:W-:Y:S02]  /*5340*/  FFMA R161, R161, R36, 1 ;  /* 0x3f800000a1a17423 */ /* 0x008fe40000000024 */
[----:B------:R-:W-:Y:S05]  /*5350*/  @P2 BRA `(.L_x_110) ;  /* 0x0000000000142947 */ /* 0x000fea0003800000 */
[----:B------:R-:W-:Y:S02]  /*5360*/  MOV R0, R172 ;  /* 0x000000ac00007202 */ /* 0x000fe40000000f00 */
[----:B------:R-:W-:-:S07]  /*5370*/  MOV R28, 0x5390 ;  /* 0x00005390001c7802 */ /* 0x000fce0000000f00 */
[----:B------:R-:W-:Y:S05]  /*5380*/  CALL.REL.NOINC `($__internal_0_$__cuda_sm20_rcp_rn_f32_slowpath) ;  /* 0x0000010c00ec7944 */ /* 0x000fea0003c00000 */
[----:B------:R-:W-:Y:S01]  /*5390*/  MOV R163, R0 ;  /* 0x0000000000a37202 */ /* 0x000fe20000000f00 */
[----:B------:R-:W-:Y:S06]  /*53a0*/  BRA `(.L_x_111) ;  /* 0x0000000000107947 */ /* 0x000fec0003800000 */
.L_x_110:
[----:B------:R-:W1:Y:S02]  /*53b0*/  MUFU.RCP R163, R172 ;  /* 0x000000ac00a37308 */ /* 0x000e640000001000 */
[----:B-1----:R-:W-:-:S04]  /*53c0*/  FFMA R0, R172, R163, -1 ;  /* 0xbf800000ac007423 */ /* 0x002fc800000000a3 */
[----:B------:R-:W-:-:S04]  /*53d0*/  FADD.FTZ R0, -R0, -RZ ;  /* 0x800000ff00007221 */ /* 0x000fc80000010100 */
[----:B------:R-:W-:-:S07]  /*53e0*/  FFMA R163, R163, R0, R163 ;  /* 0x00000000a3a37223 */ /* 0x000fce00000000a3 */
.L_x_111:
[----:B------:R-:W-:Y:S05]  /*53f0*/  BSYNC B1 ;  /* 0x0000000000017941 */ /* 0x000fea0003800000 */
.L_x_109:
        /* <DEDUP_REMOVED lines=10> */
.L_x_113:
[----:B------:R-:W1:Y:S02]  /*54a0*/  MUFU.RCP R162, R43 ;  /* 0x0000002b00a27308 */ /* 0x000e640000001000 */
[----:B-1----:R-:W-:-:S04]  /*54b0*/  FFMA R0, R43, R162, -1 ;  /* 0xbf8000002b007423 */ /* 0x002fc800000000a2 */
[----:B------:R-:W-:-:S04]  /*54c0*/  FADD.FTZ R3, -R0, -RZ ;  /* 0x800000ff00037221 */ /* 0x000fc80000010100 */
[----:B------:R-:W-:-:S07]  /*54d0*/  FFMA R162, R162, R3, R162 ;  /* 0x00000003a2a27223 */ /* 0x000fce00000000a2 */
.L_x_114:
[----:B------:R-:W-:Y:S05]  /*54e0*/  BSYNC B1 ;  /* 0x0000000000017941 */ /* 0x000fea0003800000 */
.L_x_112:
        /* <DEDUP_REMOVED lines=10> */
.L_x_116:
[----:B------:R-:W1:Y:S02]  /*5590*/  MUFU.RCP R3, R44 ;  /* 0x0000002c00037308 */ /* 0x000e640000001000 */
[----:B-1----:R-:W-:-:S04]  /*55a0*/  FFMA R0, R44, R3, -1 ;  /* 0xbf8000002c007423 */ /* 0x002fc80000000003 */
[----:B------:R-:W-:-:S04]  /*55b0*/  FADD.FTZ R0, -R0, -RZ ;  /* 0x800000ff00007221 */ /* 0x000fc80000010100 */
[----:B------:R-:W-:-:S07]  /*55c0*/  FFMA R164, R3, R0, R3 ;  /* 0x0000000003a47223 */ /* 0x000fce0000000003 */
.L_x_117:
[----:B------:R-:W-:Y:S05]  /*55d0*/  BSYNC B1 ;  /* 0x0000000000017941 */ /* 0x000fea0003800000 */
.L_x_115:
        /* <DEDUP_REMOVED lines=10> */
.L_x_119:
[----:B------:R-:W1:Y:S02]  /*5680*/  MUFU.RCP R0, R45 ;  /* 0x0000002d00007308 */ /* 0x000e640000001000 */
[----:B-1----:R-:W-:-:S04]  /*5690*/  FFMA R3, R45, R0, -1 ;  /* 0xbf8000002d037423 */ /* 0x002fc80000000000 */
[----:B------:R-:W-:-:S04]  /*56a0*/  FADD.FTZ R3, -R3, -RZ ;  /* 0x800000ff03037221 */ /* 0x000fc80000010100 */
[----:B------:R-:W-:-:S07]  /*56b0*/  FFMA R43, R0, R3, R0 ;  /* 0x00000003002b7223 */ /* 0x000fce0000000000 */
.L_x_120:
[----:B------:R-:W-:Y:S05]  /*56c0*/  BSYNC B1 ;  /* 0x0000000000017941 */ /* 0x000fea0003800000 */
.L_x_118:
        /* <DEDUP_REMOVED lines=10> */
.L_x_122:
[----:B------:R-:W1:Y:S02]  /*5770*/  MUFU.RCP R3, R46 ;  /* 0x0000002e00037308 */ /* 0x000e640000001000 */
[----:B-1----:R-:W-:-:S04]  /*5780*/  FFMA R0, R46, R3, -1 ;  /* 0xbf8000002e007423 */ /* 0x002fc80000000003 */
[----:B------:R-:W-:-:S04]  /*5790*/  FADD.FTZ R0, -R0, -RZ ;  /* 0x800000ff00007221 */ /* 0x000fc80000010100 */
[----:B------:R-:W-:-:S07]  /*57a0*/  FFMA R44, R3, R0, R3 ;  /* 0x00000000032c7223 */ /* 0x000fce0000000003 */
.L_x_123:
[----:B------:R-:W-:Y:S05]  /*57b0*/  BSYNC B1 ;  /* 0x0000000000017941 */ /* 0x000fea0003800000 */
.L_x_121:
        /* <DEDUP_REMOVED lines=10> */
.L_x_125:
[----:B------:R-:W1:Y:S02]  /*5860*/  MUFU.RCP R0, R47 ;  /* 0x0000002f00007308 */ /* 0x000e640000001000 */
[----:B-1----:R-:W-:-:S04]  /*5870*/  FFMA R3, R47, R0, -1 ;  /* 0xbf8000002f037423 */ /* 0x002fc80000000000 */
[----:B------:R-:W-:-:S04]  /*5880*/  FADD.FTZ R3, -R3, -RZ ;  /* 0x800000ff03037221 */ /* 0x000fc80000010100 */
[----:B------:R-:W-:-:S07]  /*5890*/  FFMA R45, R0, R3, R0 ;  /* 0x00000003002d7223 */ /* 0x000fce0000000000 */
.L_x_126:
[----:B------:R-:W-:Y:S05]  /*58a0*/  BSYNC B1 ;  /* 0x0000000000017941 */ /* 0x000fea0003800000 */
.L_x_124:
        /* <DEDUP_REMOVED lines=10> */
.L_x_128:
[----:B------:R-:W1:Y:S02]  /*5950*/  MUFU.RCP R3, R48 ;  /* 0x0000003000037308 */ /* 0x000e640000001000 */
[----:B-1----:R-:W-:-:S04]  /*5960*/  FFMA R0, R48, R3, -1 ;  /* 0xbf80000030007423 */ /* 0x002fc80000000003 */
[----:B------:R-:W-:-:S04]  /*5970*/  FADD.FTZ R0, -R0, -RZ ;  /* 0x800000ff00007221 */ /* 0x000fc80000010100 */
[----:B------:R-:W-:-:S07]  /*5980*/  FFMA R46, R3, R0, R3 ;  /* 0x00000000032e7223 */ /* 0x000fce0000000003 */
.L_x_129:
[----:B------:R-:W-:Y:S05]  /*5990*/  BSYNC B1 ;  /* 0x0000000000017941 */ /* 0x000fea0003800000 */
.L_x_127:
        /* <DEDUP_REMOVED lines=10> */
.L_x_131:
[----:B------:R-:W1:Y:S02]  /*5a40*/  MUFU.RCP R0, R49 ;  /* 0x0000003100007308 */ /* 0x000e640000001000 */
[----:B-1----:R-:W-:-:S04]  /*5a50*/  FFMA R3, R49, R0, -1 ;  /* 0xbf80000031037423 */ /* 0x002fc80000000000 */
[----:B------:R-:W-:-:S04]  /*5a60*/  FADD.FTZ R3, -R3, -RZ ;  /* 0x800000ff03037221 */ /* 0x000fc80000010100 */
[----:B------:R-:W-:-:S07]  /*5a70*/  FFMA R47, R0, R3, R0 ;  /* 0x00000003002f7223 */ /* 0x000fce0000000000 */
.L_x_132:
[----:B------:R-:W-:Y:S05]  /*5a80*/  BSYNC B1 ;  /* 0x0000000000017941 */ /* 0x000fea0003800000 */
.L_x_130:
        /* <DEDUP_REMOVED lines=10> */
.L_x_134:
[----:B------:R-:W1:Y:S02]  /*5b30*/  MUFU.RCP R3, R50 ;  /* 0x0000003200037308 */ /* 0x000e640000001000 */
[----:B-1----:R-:W-:-:S04]  /*5b40*/  FFMA R0, R50, R3, -1 ;  /* 0xbf80000032007423 */ /* 0x002fc80000000003 */
[----:B------:R-:W-:-:S04]  /*5b50*/  FADD.FTZ R0, -R0, -RZ ;  /* 0x800000ff00007221 */ /* 0x000fc80000010100 */
[----:B------:R-:W-:-:S07]  /*5b60*/  FFMA R48, R3, R0, R3 ;  /* 0x0000000003307223 */ /* 0x000fce0000000003 */
.L_x_135:
[----:B------:R-:W-:Y:S05]  /*5b70*/  BSYNC B1 ;  /* 0x0000000000017941 */ /* 0x000fea0003800000 */
.L_x_133:
        /* <DEDUP_REMOVED lines=10> */
.L_x_137:
[----:B------:R-:W1:Y:S02]  /*5c20*/  MUFU.RCP R0, R51 ;  /* 0x0000003300007308 */ /* 0x000e640000001000 */
[----:B-1----:R-:W-:-:S04]  /*5c30*/  FFMA R3, R51, R0, -1 ;  /* 0xbf80000033037423 */ /* 0x002fc80000000000 */
[----:B------:R-:W-:-:S04]  /*5c40*/  FADD.FTZ R3, -R3, -RZ ;  /* 0x800000ff03037221 */ /* 0x000fc80000010100 */
[----:B------:R-:W-:-:S07]  /*5c50*/  FFMA R49, R0, R3, R0 ;  /* 0x0000000300317223 */ /* 0x000fce0000000000 */
.L_x_138:
[----:B------:R-:W-:Y:S05]  /*5c60*/  BSYNC B1 ;  /* 0x0000000000017941 */ /* 0x000fea0003800000 */
.L_x_136:
        /* <DEDUP_REMOVED lines=10> */
.L_x_140:
[----:B------:R-:W1:Y:S02]  /*5d10*/  MUFU.RCP R3, R52 ;  /* 0x0000003400037308 */ /* 0x000e640000001000 */
[----:B-1----:R-:W-:-:S04]  /*5d20*/  FFMA R0, R52, R3, -1 ;  /* 0xbf80000034007423 */ /* 0x002fc80000000003 */
[----:B------:R-:W-:-:S04]  /*5d30*/  FADD.FTZ R0, -R0, -RZ ;  /* 0x800000ff00007221 */ /* 0x000fc80000010100 */
[----:B------:R-:W-:-:S07]  /*5d40*/  FFMA R50, R3, R0, R3 ;  /* 0x0000000003327223 */ /* 0x000fce0000000003 */
.L_x_141:
[----:B------:R-:W-:Y:S05]  /*5d50*/  BSYNC B1 ;  /* 0x0000000000017941 */ /* 0x000fea0003800000 */
.L_x_139:
        /* <DEDUP_REMOVED lines=10> */
.L_x_143:
[----:B------:R-:W1:Y:S02]  /*5e00*/  MUFU.RCP R0, R53 ;  /* 0x0000003500007308 */ /* 0x000e640000001000 */
[----:B-1----:R-:W-:-:S04]  /*5e10*/  FFMA R3, R53, R0, -1 ;  /* 0xbf80000035037423 */ /* 0x002fc80000000000 */
[----:B------:R-:W-:-:S04]  /*5e20*/  FADD.FTZ R3, -R3, -RZ ;  /* 0x800000ff03037221 */ /* 0x000fc80000010100 */
[----:B------:R-:W-:-:S07]  /*5e30*/  FFMA R51, R0, R3, R0 ;  /* 0x0000000300337223 */ /* 0x000fce0000000000 */
.L_x_144:
[----:B------:R-:W-:Y:S05]  /*5e40*/  BSYNC B1 ;  /* 0x0000000000017941 */ /* 0x000fea0003800000 */
.L_x_142:
        /* <DEDUP_REMOVED lines=10> */
.L_x_146:
[----:B------:R-:W1:Y:S02]  /*5ef0*/  MUFU.RCP R3, R54 ;  /* 0x0000003600037308 */ /* 0x000e640000001000 */
[----:B-1----:R-:W-:-:S04]  /*5f00*/  FFMA R0, R54, R3, -1 ;  /* 0xbf80000036007423 */ /* 0x002fc80000000003 */
[----:B------:R-:W-:-:S04]  /*5f10*/  FADD.FTZ R0, -R0, -RZ ;  /* 0x800000ff00007221 */ /* 0x000fc80000010100 */
[----:B------:R-:W-:-:S07]  /*5f20*/  FFMA R52, R3, R0, R3 ;  /* 0x0000000003347223 */ /* 0x000fce0000000003 */
.L_x_147:
[----:B------:R-:W-:Y:S05]  /*5f30*/  BSYNC B1 ;  /* 0x0000000000017941 */ /* 0x000fea0003800000 */
.L_x_145:
        /* <DEDUP_REMOVED lines=10> */
.L_x_149:
[----:B------:R-:W1:Y:S02]  /*5fe0*/  MUFU.RCP R0, R55 ;  /* 0x0000003700007308 */ /* 0x000e640000001000 */
[----:B-1----:R-:W-:-:S04]  /*5ff0*/  FFMA R3, R55, R0, -1 ;  /* 0xbf80000037037423 */ /* 0x002fc80000000000 */
[----:B------:R-:W-:-:S04]  /*6000*/  FADD.FTZ R3, -R3, -RZ ;  /* 0x800000ff03037221 */ /* 0x000fc80000010100 */
[----:B------:R-:W-:-:S07]  /*6010*/  FFMA R53, R0, R3, R0 ;  /* 0x0000000300357223 */ /* 0x000fce0000000000 */
.L_x_150:
[----:B------:R-:W-:Y:S05]  /*6020*/  BSYNC B1 ;  /* 0x0000000000017941 */ /* 0x000fea0003800000 */
.L_x_148:
        /* <DEDUP_REMOVED lines=10> */
.L_x_152:
[----:B------:R-:W1:Y:S02]  /*60d0*/  MUFU.RCP R3, R160 ;  /* 0x000000a000037308 */ /* 0x000e640000001000 */
[----:B-1----:R-:W-:-:S04]  /*60e0*/  FFMA R0, R160, R3, -1 ;  /* 0xbf800000a0007423 */ /* 0x002fc80000000003 */
[----:B------:R-:W-:-:S04]  /*60f0*/  FADD.FTZ R0, -R0, -RZ ;  /* 0x800000ff00007221 */ /* 0x000fc80000010100 */
[----:B------:R-:W-:-:S07]  /*6100*/  FFMA R54, R3, R0, R3 ;  /* 0x0000000003367223 */ /* 0x000fce0000000003 */
.L_x_153:
[----:B------:R-:W-:Y:S05]  /*6110*/  BSYNC B1 ;  /* 0x0000000000017941 */ /* 0x000fea0003800000 */
.L_x_151:
        /* <DEDUP_REMOVED lines=9> */
.L_x_155:
[----:B------:R-:W1:Y:S02]  /*61b0*/  MUFU.RCP R0, R161 ;  /* 0x000000a100007308 */ /* 0x000e640000001000 */
[----:B-1----:R-:W-:-:S04]  /*61c0*/  FFMA R3, R161, R0, -1 ;  /* 0xbf800000a1037423 */ /* 0x002fc80000000000 */
[----:B------:R-:W-:-:S04]  /*61d0*/  FADD.FTZ R3, -R3, -RZ ;  /* 0x800000ff03037221 */ /* 0x000fc80000010100 */
[----:B------:R-:W-:-:S07]  /*61e0*/  FFMA R0, R0, R3, R0 ;  /* 0x0000000300007223 */ /* 0x000fce0000000000 */
.L_x_156:
[----:B------:R-:W-:Y:S05]  /*61f0*/  BSYNC B1 ;  /* 0x0000000000017941 */ /* 0x000fea0003800000 */
.L_x_154:
[----:B------:R-:W-:Y:S01]  /*6200*/  FMUL R48, R31, R48 ;  /* 0x000000301f307220 */ /* 0x000fe20000400000 */
        /* <DEDUP_REMOVED lines=15> */
[----:B------:R-:W-:Y:S01]  /*6300*/  F2FP.F16.F32.PACK_AB R48, R49, R48 ;  /* 0x000000303130723e */ /* 0x000fe200000000ff */
[----:B------:R-:W-:Y:S05]  /*6310*/  WARPSYNC.ALL ;  /* 0x0000000000007948 */ /* 0x000fea0003800000 */
[----:B------:R-:W-:Y:S01]  /*6320*/  F2FP.F16.F32.PACK_AB R24, R162, R163 ;  /* 0x000000a3a218723e */ /* 0x000fe200000000ff */
[----:B------:R-:W-:Y:S01]  /*6330*/  BSSY B0, `(.L_x_157) ;  /* 0x000001b000007945 */ /* 0x000fe20003800000 */
[----:B------:R-:W-:-:S02]  /*6340*/  F2FP.F16.F32.PACK_AB R25, R43, R164 ;  /* 0x000000a42b19723e */ /* 0x000fc400000000ff */
[----:B------:R-:W-:Y:S02]  /*6350*/  F2FP.F16.F32.PACK_AB R26, R45, R44 ;  /* 0x0000002c2d1a723e */ /* 0x000fe400000000ff */
[----:B------:R-:W-:Y:S02]  /*6360*/  F2FP.F16.F32.PACK_AB R27, R30, R27 ;  /* 0x0000001b1e1b723e */ /* 0x000fe400000000ff */
[----:B------:R-:W-:Y:S02]  /*6370*/  F2FP.F16.F32.PACK_AB R49, R51, R50 ;  /* 0x000000323331723e */ /* 0x000fe400000000ff */
[----:B------:R-:W-:Y:S01]  /*6380*/  F2FP.F16.F32.PACK_AB R50, R53, R52 ;  /* 0x000000343532723e */ /* 0x000fe200000000ff */
[----:B------:R1:W-:Y:S01]  /*6390*/  STSM.16.M88.4 [R14+0x2200], R24 ;  /* 0x002200180e007844 */ /* 0x0003e20000000200 */
[----:B------:R-:W-:Y:S02]  /*63a0*/  F2FP.F16.F32.PACK_AB R51, R3, R54 ;  /* 0x000000360333723e */ /* 0x000fe400000000ff */
        /* <DEDUP_REMOVED lines=12> */
[----:B------:R-:W-:Y:S02]  /*6470*/  UIADD3 UR4, UR45, 0x2200, URZ ;  /* 0x000022002d047890 */ /* 0x000fe4000fffe03f */
[----:B------:R-:W-:Y:S01]  /*6480*/  UIADD3.X UR9, URZ, UR41, URZ, UP0, !UPT ;  /* 0x000000293f097290 */ /* 0x000fe200087fe43f */
[----:B------:R-:W-:Y:S01]  /*6490*/  UMOV UR6, UR54 ;  /* 0x0000003600067c82 */ /* 0x000fe20008000000 */
[----:B------:R-:W-:-:S07]  /*64a0*/  UMOV UR7, UR55 ;  /* 0x0000003700077c82 */ /* 0x000fce0008000000 */
[----:B------:R2:W-:Y:S01]  /*64b0*/  UTMASTG.3D [UR4], [UR8] ;  /* 0x00000004080073b5 */ /* 0x0005e20008010000 */
[----:B------:R0:W-:Y:S01]  /*64c0*/  UTMACMDFLUSH ;  /* 0x00000000000079b7 */ /* 0x0001e20000000000 */
[----:B--2---:R-:W-:-:S04]  /*64d0*/  DEPBAR.LE SB0, 0x1 ;  /* 0x000080400000791a */ /* 0x004fc80000000000 */
.L_x_158:
[----:B------:R-:W-:Y:S05]  /*64e0*/  BSYNC B0 ;  /* 0x0000000000007941 */ /* 0x000fea0003800000 */
.L_x_157:
[----:B-1----:R-:W-:Y:S01]  /*64f0*/  IADD3 R0, R14, 0x2200, RZ ;  /* 0x000022000e007810 */ /* 0x002fe20007ffe0ff */
[----:B------:R-:W-:Y:S03]  /*6500*/  BAR.SYNC.DEFER_BLOCKING 0x1, 0x100 ;  /* 0x0044000000007b1d */ /* 0x000fe60000010000 */
[----:B------:R-:W-:-:S03]  /*6510*/  LEA R21, R155, R0, 0x1 ;  /* 0x000000009b157211 */ /* 0x000fc600078e08ff */
[----:B------:R-:W-:Y:S04]  /*6520*/  BSSY B0, `(.L_x_159) ;  /* 0x0000009000007945 */ /* 0x000fe80003800000 */
[----:B------:R-:W-:Y:S05]  /*6530*/  @P0 BRA `(.L_x_160) ;  /* 0x00000000001c0947 */ /* 0x000fea0003800000 */
[----:B------:R-:W-:-:S13]  /*6540*/  ISETP.NE.AND P2, PT, R159, 0x3, PT ;  /* 0x000000039f00780c */ /* 0x000fda0003f45270 */
[----:B------:R-:W-:Y:S05]  /*6550*/  @!P2 BRA `(.L_x_161) ;  /* 0x000000000004a947 */ /* 0x000fea0003800000 */
[----:B------:R-:W-:Y:S01]  /*6560*/  BPT.TRAP 0x1 ;  /* 0x000000040000795c */ /* 0x000fe20000300000 */
.L_x_161:
[----:B------:R-:W-:-:S04]  /*6570*/  ULEA UR4, UR36, UR45, 0x3 ;  /* 0x0000002d24047291 */ /* 0x000fc8000f8e183f */
[----:B------:R-:W-:-:S04]  /*6580*/  UIADD3 UR4, UR4, 0x60, URZ ;  /* 0x0000006004047890 */ /* 0x000fc8000fffe03f */
[----:B------:R-:W-:-:S09]  /*6590*/  UPRMT UR4, UR50, 0x654, UR4 ;  /* 0x0000065432047896 */ /* 0x000fd20008000004 */
[----:B------:R-:W-:Y:S03]  /*65a0*/  SYNCS.ARRIVE.TRANS64.RED.A1T0 RZ, [UR4], RZ ;  /* 0x000000ffffff79a7 */ /* 0x000fe60008100404 */
.L_x_160:
[----:B------:R-:W-:Y:S05]  /*65b0*/  BSYNC B0 ;  /* 0x0000000000007941 */ /* 0x000fea0003800000 */
.L_x_159:
[----:B------:R-:W-:Y:S01]  /*65c0*/  UIADD3 UR36, UR36, 0x1, URZ ;  /* 0x0000000124247890 */ /* 0x000fe2000fffe03f */
[----:B------:R-:W-:Y:S01]  /*65d0*/  BSSY B0, `(.L_x_162) ;  /* 0x0000017000007945 */ /* 0x000fe20003800000 */
[----:B------:R-:W-:Y:S02]  /*65e0*/  MOV R20, RZ ;  /* 0x000000ff00147202 */ /* 0x000fe40000000f00 */
[----:B------:R-:W-:-:S04]  /*65f0*/  UISETP.NE.AND UP0, UPT, UR36, 0x4, UPT ;  /* 0x000000042400788c */ /* 0x000fc8000bf05270 */
[----:B------:R-:W-:Y:S01]  /*6600*/  USEL UR36, UR36, URZ, UP0 ;  /* 0x0000003f24247287 */ /* 0x000fe20008000000 */
[----:B------:R-:W-:Y:S11]  /*6610*/  @P0 BRA `(.L_x_163) ;  /* 0x0000000000480947 */ /* 0x000ff60003800000 */
[----:B------:R-:W-:-:S13]  /*6620*/  ISETP.NE.AND P2, PT, R159, 0x3, PT ;  /* 0x000000039f00780c */ /* 0x000fda0003f45270 */
[----:B------:R-:W-:Y:S05]  /*6630*/  @!P2 BRA `(.L_x_164) ;  /* 0x000000000004a947 */ /* 0x000fea0003800000 */
[----:B------:R-:W-:Y:S01]  /*6640*/  BPT.TRAP 0x1 ;  /* 0x000000040000795c */ /* 0x000fe20000300000 */
.L_x_164:
[C---:B------:R-:W-:Y:S01]  /*6650*/  LEA R0, R12.reuse, UR45, 0x3 ;  /* 0x0000002d0c007c11 */ /* 0x040fe2000f8e18ff */
[----:B------:R-:W-:Y:S01]  /*6660*/  BSSY B1, `(.L_x_165) ;  /* 0x0000006000017945 */ /* 0x000fe20003800000 */
[----:B------:R-:W-:Y:S02]  /*6670*/  SHF.L.U32 R3, RZ, 0x1f, RZ ;  /* 0x0000001fff037819 */ /* 0x000fe400000006ff */
[----:B------:R-:W-:Y:S02]  /*6680*/  @!P1 LEA R24, R12, R15, 0xd ;  /* 0x0000000f0c189211 */ /* 0x000fe400078e68ff */
[----:B------:R-:W1:Y:S02]  /*6690*/  SYNCS.PHASECHK.TRANS64.TRYWAIT P2, [R0+URZ+0x40], R3 ;  /* 0x00004003000075a7 */ /* 0x000e64000804017f */
[----:B------:R-:W-:Y:S01]  /*66a0*/  @!P1 LEA R23, R155, R24, 0x1 ;  /* 0x000000189b179211 */ /* 0x000fe200078e08ff */
[----:B-1----:R-:W-:Y:S06]  /*66b0*/  @!P2 BRA `(.L_x_166) ;  /* 0x000000f40004a947 */ /* 0x002fec0003800000 */
.L_x_613:
[----:B------:R-:W-:Y:S05]  /*66c0*/  BSYNC B1 ;  /* 0x0000000000017941 */ /* 0x000fea0003800000 */
.L_x_165:
[----:B------:R-:W-:Y:S05]  /*66d0*/  @!P1 WARPSYNC.ALL ;  /* 0x0000000000009948 */ /* 0x000fea0003800000 */
[----:B------:R2:W3:Y:S01]  /*66e0*/  @!P1 LDSM.16.M88.4 R4, [R24] ;  /* 0x000000001804983b */ /* 0x0004e20000000200 */
[----:B------:R-:W-:-:S03]  /*66f0*/  IADD3 R12, R12, 0x1, RZ ;  /* 0x000000010c0c7810 */ /* 0x000fc60007ffe0ff */
[----:B------:R2:W4:Y:S01]  /*6700*/  @!P1 LDSM.16.M88.4 R8, [R23] ;  /* 0x000000001708983b */ /* 0x0005220000000200 */
[----:B------:R-:W-:-:S04]  /*6710*/  ISETP.NE.AND P2, PT, R12, 0x4, PT ;  /* 0x000000040c00780c */ /* 0x000fc80003f45270 */
[----:B------:R-:W-:Y:S02]  /*6720*/  SEL R12, R12, RZ, P2 ;  /* 0x000000ff0c0c7207 */ /* 0x000fe40001000000 */
[----:B------:R-:W-:-:S07]  /*6730*/  SEL R20, RZ, 0x1, P2 ;  /* 0x00000001ff147807 */ /* 0x000fce0001000000 */
.L_x_163:
[----:B------:R-:W-:Y:S05]  /*6740*/  BSYNC B0 ;  /* 0x0000000000007941 */ /* 0x000fea0003800000 */
.L_x_162:
[----:B-1-3--:R-:W-:Y:S02]  /*6750*/  HADD2.F32 R3, -RZ, R4.H1_H1 ;  /* 0x30000004ff037230 */ /* 0x00afe40000004100 */
[C---:B--2---:R-:W-:Y:S01]  /*6760*/  FMUL R24, R154.reuse, R57 ;  /* 0x000000399a187220 */ /* 0x044fe20000400000 */
[--C-:B------:R-:W-:Y:S02]  /*6770*/  HADD2.F32 R27, -RZ, R5.reuse.H1_H1 ;  /* 0x30000005ff1b7230 */ /* 0x100fe40000004100 */
[C---:B------:R-:W-:Y:S01]  /*6780*/  FMUL R26, R154.reuse, R59 ;  /* 0x0000003b9a1a7220 */ /* 0x040fe20000400000 */
[----:B------:R-:W-:Y:S02]  /*6790*/  HADD2.F32 R25, -RZ, R5.H0_H0 ;  /* 0x20000005ff197230 */ /* 0x000fe40000004100 */
[C---:B------:R-:W-:Y:S01]  /*67a0*/  FFMA R24, R153.reuse, R3, R24 ;  /* 0x0000000399187223 */ /* 0x040fe20000000018 */
[----:B------:R-:W-:Y:S01]  /*67b0*/  MOV R3, 0x3bbb989d ;  /* 0x3bbb989d00037802 */ /* 0x000fe20000000f00 */
[----:B------:R-:W-:Y:S01]  /*67c0*/  FMUL R58, R154, R58 ;  /* 0x0000003a9a3a7220 */ /* 0x000fe20000400000 */
[----:B------:R-:W-:Y:S01]  /*67d0*/  FFMA R26, R153, R27, R26 ;  /* 0x0000001b991a7223 */ /* 0x000fe2000000001a */
[----:B------:R-:W-:Y:S01]  /*67e0*/  MOV R0, 0x437c0000 ;  /* 0x437c000000007802 */ /* 0x000fe20000000f00 */
[----:B------:R-:W-:-:S02]  /*67f0*/  HADD2.F32 R27, -RZ, R6.H0_H0 ;  /* 0x20000006ff1b7230 */ /* 0x000fc40000004100 */
[----:B------:R-:W-:Y:S01]  /*6800*/  FFMA R25, R153, R25, R58 ;  /* 0x0000001999197223 */ /* 0x000fe2000000003a */
[-C--:B------:R-:W-:Y:S01]  /*6810*/  FFMA.SAT R35, -R24, R3.reuse, 0.5 ;  /* 0x3f00000018237423 */ /* 0x080fe20000002103 */
[C---:B------:R-:W-:Y:S01]  /*6820*/  FMUL R60, R154.reuse, R60 ;  /* 0x0000003c9a3c7220 */ /* 0x040fe20000400000 */
[----:B------:R-:W-:Y:S02]  /*6830*/  HADD2.F32 R29, -RZ, R6.H1_H1 ;  /* 0x30000006ff1d7230 */ /* 0x000fe40000004100 */
[----:B------:R-:W-:Y:S01]  /*6840*/  FFMA.SAT R37, -R25, R3, 0.5 ;  /* 0x3f00000019257423 */ /* 0x000fe20000002103 */
[-C--:B------:R-:W-:Y:S01]  /*6850*/  FFMA.RM R36, R35, R0.reuse, 12582913 ;  /* 0x4b40000123247423 */ /* 0x080fe20000004000 */
[----:B------:R-:W-:Y:S01]  /*6860*/  FFMA R27, R153, R27, R60 ;  /* 0x0000001b991b7223 */ /* 0x000fe2000000003c */
[C---:B------:R-:W-:Y:S01]  /*6870*/  FMUL R30, R154.reuse, R61 ;  /* 0x0000003d9a1e7220 */ /* 0x040fe20000400000 */
[----:B----4-:R-:W-:Y:S02]  /*6880*/  HADD2.F32 R38, -RZ, R8.H1_H1 ;  /* 0x30000008ff267230 */ /* 0x010fe40000004100 */
[----:B------:R-:W-:Y:S01]  /*6890*/  FMUL R34, R154, R65 ;  /* 0x000000419a227220 */ /* 0x000fe20000400000 */
[----:B------:R-:W-:Y:S01]  /*68a0*/  FADD R35, R36, -12583039 ;  /* 0xcb40007f24237421 */ /* 0x000fe20000000000 */
[----:B------:R-:W-:Y:S01]  /*68b0*/  FFMA.RM R39, R37, R0, 12582913 ;  /* 0x4b40000125277423 */ /* 0x000fe20000004000 */
[----:B------:R-:W-:-:S02]  /*68c0*/  HADD2.F32 R23, -RZ, R4.H0_H0 ;  /* 0x20000004ff177230 */ /* 0x000fc40000004100 */
[----:B------:R-:W-:Y:S01]  /*68d0*/  FFMA.SAT R45, -R27, R3, 0.5 ;  /* 0x3f0000001b2d7423 */ /* 0x000fe20000002103 */
[C---:B------:R-:W-:Y:S01]  /*68e0*/  FMUL R56, R154.reuse, R56 ;  /* 0x000000389a387220 */ /* 0x040fe20000400000 */
[--C-:B------:R-:W-:Y:S02]  /*68f0*/  HADD2.F32 R31, -RZ, R7.reuse.H0_H0 ;  /* 0x20000007ff1f7230 */ /* 0x100fe40000004100 */
[C---:B------:R-:W-:Y:S01]  /*6900*/  FFMA R30, R153.reuse, R29, R30 ;  /* 0x0000001d991e7223 */ /* 0x040fe2000000001e */
[----:B------:R-:W-:Y:S02]  /*6910*/  HADD2.F32 R28, -RZ, R7.H1_H1 ;  /* 0x30000007ff1c7230 */ /* 0x000fe40000004100 */
[C---:B------:R-:W-:Y:S01]  /*6920*/  FMUL R62, R154.reuse, R62 ;  /* 0x0000003e9a3e7220 */ /* 0x040fe20000400000 */
[----:B------:R-:W-:Y:S01]  /*6930*/  FMUL R32, R154, R63 ;  /* 0x0000003f9a207220 */ /* 0x000fe20000400000 */
[----:B------:R-:W-:Y:S01]  /*6940*/  FFMA R34, R153, R38, R34 ;  /* 0x0000002699227223 */ /* 0x000fe20000000022 */
[----:B------:R-:W-:Y:S01]  /*6950*/  FFMA.SAT R41, -R26, R3, 0.5 ;  /* 0x3f0000001a297423 */ /* 0x000fe20000002103 */
[----:B------:R-:W-:Y:S01]  /*6960*/  FFMA R35, -R24, 1.4426950216293334961, -R35 ;  /* 0x3fb8aa3b18237823 */ /* 0x000fe20000000923 */
[----:B------:R-:W-:-:S02]  /*6970*/  HADD2.F32 R42, -RZ, R9.H0_H0 ;  /* 0x20000009ff2a7230 */ /* 0x000fc40000004100 */
[----:B------:R-:W-:Y:S01]  /*6980*/  FADD R38, R39, -12583039 ;  /* 0xcb40007f27267421 */ /* 0x000fe20000000000 */
[----:B------:R-:W-:Y:S01]  /*6990*/  FMUL R66, R154, R66 ;  /* 0x000000429a427220 */ /* 0x000fe20000400000 */
[----:B------:R-:W-:Y:S01]  /*69a0*/  FFMA.RM R49, R45, R0, 12582913 ;  /* 0x4b4000012d317423 */ /* 0x000fe20000004000 */
[C---:B------:R-:W-:Y:S01]  /*69b0*/  FFMA R23, R153.reuse, R23, R56 ;  /* 0x0000001799177223 */ /* 0x040fe20000000038 */
[----:B------:R-:W-:Y:S01]  /*69c0*/  FFMA.SAT R45, -R30, R3, 0.5 ;  /* 0x3f0000001e2d7423 */ /* 0x000fe20000002103 */
[C---:B------:R-:W-:Y:S01]  /*69d0*/  FFMA R31, R153.reuse, R31, R62 ;  /* 0x0000001f991f7223 */ /* 0x040fe2000000003e */
[----:B------:R-:W-:Y:S02]  /*69e0*/  HADD2.F32 R33, -RZ, R8.H0_H0 ;  /* 0x20000008ff217230 */ /* 0x000fe40000004100 */
[----:B------:R-:W-:Y:S01]  /*69f0*/  FFMA R32, R153, R28, R32 ;  /* 0x0000001c99207223 */ /* 0x000fe20000000020 */
[----:B------:R-:W-:Y:S01]  /*6a00*/  FFMA.RM R48, R41, R0, 12582913 ;  /* 0x4b40000129307423 */ /* 0x000fe20000004000 */
[----:B------:R-:W-:Y:S01]  /*6a10*/  FMUL R64, R154, R64 ;  /* 0x000000409a407220 */ /* 0x000fe20000400000 */
[----:B------:R-:W-:Y:S01]  /*6a20*/  FFMA R37, -R24, 1.925963033500011079e-08, R35 ;  /* 0x32a5706018257823 */ /* 0x000fe20000000123 */
[----:B------:R-:W-:Y:S01]  /*6a30*/  FFMA R40, -R25, 1.4426950216293334961, -R38 ;  /* 0x3fb8aa3b19287823 */ /* 0x000fe20000000926 */
[----:B------:R-:W-:Y:S01]  /*6a40*/  FFMA R35, R153, R42, R66 ;  /* 0x0000002a99237223 */ /* 0x000fe20000000042 */
[-C--:B------:R-:W-:Y:S01]  /*6a50*/  FFMA.SAT R29, -R23, R3.reuse, 0.5 ;  /* 0x3f000000171d7423 */ /* 0x080fe20000002103 */
[----:B------:R-:W-:Y:S01]  /*6a60*/  FADD R42, R49, -12583039 ;  /* 0xcb40007f312a7421 */ /* 0x000fe20000000000 */
[----:B------:R-:W-:Y:S01]  /*6a70*/  FFMA.RM R50, R45, R0, 12582913 ;  /* 0x4b4000012d327423 */ /* 0x000fe20000004000 */
[----:B------:R-:W-:Y:S01]  /*6a80*/  FADD R43, R48, -12583039 ;  /* 0xcb40007f302b7421 */ /* 0x000fe20000000000 */
[-C--:B------:R-:W-:Y:S01]  /*6a90*/  FFMA.SAT R45, -R31, R3.reuse, 0.5 ;  /* 0x3f0000001f2d7423 */ /* 0x080fe20000002103 */
[----:B------:R-:W-:Y:S01]  /*6aa0*/  FFMA.SAT R55, -R32, R3, 0.5 ;  /* 0x3f00000020377423 */ /* 0x000fe20000002103 */
[----:B------:R-:W-:Y:S01]  /*6ab0*/  FFMA R33, R153, R33, R64 ;  /* 0x0000002199217223 */ /* 0x000fe20000000040 */
[----:B------:R-:W-:Y:S01]  /*6ac0*/  FFMA R41, -R25, 1.925963033500011079e-08, R40 ;  /* 0x32a5706019297823 */ /* 0x000fe20000000128 */
[----:B------:R-:W-:-:S02]  /*6ad0*/  HADD2.F32 R44, -RZ, R9.H1_H1 ;  /* 0x30000009ff2c7230 */ /* 0x000fc40000004100 */
[----:B------:R-:W-:Y:S01]  /*6ae0*/  FMUL R40, R154, R67 ;  /* 0x000000439a287220 */ /* 0x000fe20000400000 */
[-C--:B------:R-:W-:Y:S01]  /*6af0*/  FFMA.RM R29, R29, R0.reuse, 12582913 ;  /* 0x4b4000011d1d7423 */ /* 0x080fe20000004000 */
[----:B------:R-:W-:Y:S01]  /*6b00*/  FFMA R42, -R27, 1.4426950216293334961, -R42 ;  /* 0x3fb8aa3b1b2a7823 */ /* 0x000fe2000000092a */
[----:B------:R-:W-:Y:S01]  /*6b10*/  FFMA R43, -R26, 1.4426950216293334961, -R43 ;  /* 0x3fb8aa3b1a2b7823 */ /* 0x000fe2000000092b */
[-C--:B------:R-:W-:Y:S01]  /*6b20*/  FFMA.RM R53, R45, R0.reuse, 12582913 ;  /* 0x4b4000012d357423 */ /* 0x080fe20000004000 */
[----:B------:R-:W-:Y:S01]  /*6b30*/  FFMA.RM R54, R55, R0, 12582913 ;  /* 0x4b40000137367423 */ /* 0x000fe20000004000 */
[----:B------:R1:W-:Y:S01]  /*6b40*/  MUFU.EX2 R47, R41 ;  /* 0x00000029002f7308 */ /* 0x0003e20000000800 */
[-C--:B------:R-:W-:Y:S01]  /*6b50*/  FFMA.SAT R55, -R33, R3.reuse, 0.5 ;  /* 0x3f00000021377423 */ /* 0x080fe20000002103 */
[----:B------:R-:W-:Y:S01]  /*6b60*/  FFMA R40, R153, R44, R40 ;  /* 0x0000002c99287223 */ /* 0x000fe20000000028 */
[--C-:B------:R-:W-:Y:S02]  /*6b70*/  HADD2.F32 R46, -RZ, R10.reuse.H0_H0 ;  /* 0x2000000aff2e7230 */ /* 0x100fe40000004100 */
[----:B------:R-:W-:Y:S01]  /*6b80*/  FADD R28, R29, -12583039 ;  /* 0xcb40007f1d1c7421 */ /* 0x000fe20000000000 */
[----:B------:R-:W-:Y:S01]  /*6b90*/  FFMA R44, -R27, 1.925963033500011079e-08, R42 ;  /* 0x32a570601b2c7823 */ /* 0x000fe2000000012a */
[----:B------:R-:W-:Y:S01]  /*6ba0*/  FMUL R68, R154, R68 ;  /* 0x000000449a447220 */ /* 0x000fe20000400000 */
[----:B------:R-:W-:Y:S01]  /*6bb0*/  FFMA R43, -R26, 1.925963033500011079e-08, R43 ;  /* 0x32a570601a2b7823 */ /* 0x000fe2000000012b */
[----:B------:R-:W-:Y:S01]  /*6bc0*/  FADD R42, R53, -12583039 ;  /* 0xcb40007f352a7421 */ /* 0x000fe20000000000 */
[----:B-1----:R-:W-:Y:S01]  /*6bd0*/  FADD R41, R50, -12583039 ;  /* 0xcb40007f32297421 */ /* 0x002fe20000000000 */
[----:B------:R-:W-:Y:S01]  /*6be0*/  FFMA.RM R57, R55, R0, 12582913 ;  /* 0x4b40000137397423 */ /* 0x000fe20000004000 */
[----:B------:R-:W-:Y:S01]  /*6bf0*/  FFMA R28, -R23, 1.4426950216293334961, -R28 ;  /* 0x3fb8aa3b171c7823 */ /* 0x000fe2000000091c */
[----:B------:R-:W-:Y:S01]  /*6c00*/  MUFU.EX2 R38, R37 ;  /* 0x0000002500267308 */ /* 0x000fe20000000800 */
[----:B------:R-:W-:Y:S01]  /*6c10*/  FFMA R45, -R30, 1.4426950216293334961, -R41 ;  /* 0x3fb8aa3b1e2d7823 */ /* 0x000fe20000000929 */
[----:B------:R-:W-:Y:S01]  /*6c20*/  FFMA R41, R153, R46, R68 ;  /* 0x0000002e99297223 */ /* 0x000fe20000000044 */
[----:B------:R-:W-:Y:S01]  /*6c30*/  FFMA R46, -R31, 1.4426950216293334961, -R42 ;  /* 0x3fb8aa3b1f2e7823 */ /* 0x000fe2000000092a */
[-C--:B------:R-:W-:Y:S01]  /*6c40*/  FFMA.SAT R59, -R34, R3.reuse, 0.5 ;  /* 0x3f000000223b7423 */ /* 0x080fe20000002103 */
[----:B------:R-:W-:Y:S01]  /*6c50*/  FFMA.SAT R63, -R40, R3, 0.5 ;  /* 0x3f000000283f7423 */ /* 0x000fe20000002103 */
[----:B------:R-:W-:Y:S01]  /*6c60*/  FFMA R28, -R23, 1.925963033500011079e-08, R28 ;  /* 0x32a57060171c7823 */ /* 0x000fe2000000011c */
[----:B------:R-:W-:Y:S01]  /*6c70*/  FFMA R45, -R30, 1.925963033500011079e-08, R45 ;  /* 0x32a570601e2d7823 */ /* 0x000fe2000000012d */
[----:B------:R1:W-:Y:S01]  /*6c80*/  MUFU.EX2 R37, R43 ;  /* 0x0000002b00257308 */ /* 0x0003e20000000800 */
[----:B------:R-:W-:Y:S01]  /*6c90*/  FFMA R46, -R31, 1.925963033500011079e-08, R46 ;  /* 0x32a570601f2e7823 */ /* 0x000fe2000000012e */
[-C--:B------:R-:W-:Y:S01]  /*6ca0*/  FFMA.RM R58, R59, R0.reuse, 12582913 ;  /* 0x4b4000013b3a7423 */ /* 0x080fe20000004000 */
[----:B------:R-:W-:Y:S01]  /*6cb0*/  FFMA.RM R65, R63, R0, 12582913 ;  /* 0x4b4000013f417423 */ /* 0x000fe20000004000 */
[----:B------:R-:W-:-:S02]  /*6cc0*/  HADD2.F32 R56, -RZ, R10.H1_H1 ;  /* 0x3000000aff387230 */ /* 0x000fc40000004100 */
[----:B------:R-:W-:Y:S01]  /*6cd0*/  FFMA.SAT R63, -R41, R3, 0.5 ;  /* 0x3f000000293f7423 */ /* 0x000fe20000002103 */
[----:B------:R-:W-:Y:S01]  /*6ce0*/  FMUL R42, R154, R69 ;  /* 0x000000459a2a7220 */ /* 0x000fe20000400000 */
[----:B------:R-:W-:Y:S01]  /*6cf0*/  FFMA.SAT R61, -R35, R3, 0.5 ;  /* 0x3f000000233d7423 */ /* 0x000fe20000002103 */
[----:B------:R2:W-:Y:S01]  /*6d00*/  MUFU.EX2 R51, R44 ;  /* 0x0000002c00337308 */ /* 0x0005e20000000800 */
[----:B-1----:R-:W-:Y:S01]  /*6d10*/  FADD R43, R54, -12583039 ;  /* 0xcb40007f362b7421 */ /* 0x002fe20000000000 */
[----:B------:R-:W-:Y:S01]  /*6d20*/  FADD R59, R58, -12583039 ;  /* 0xcb40007f3a3b7421 */ /* 0x000fe20000000000 */
[--C-:B------:R-:W-:Y:S02]  /*6d30*/  HADD2.F32 R60, -RZ, R11.reuse.H0_H0 ;  /* 0x2000000bff3c7230 */ /* 0x100fe40000004100 */
[----:B------:R-:W-:Y:S01]  /*6d40*/  FMUL R70, R154, R70 ;  /* 0x000000469a467220 */ /* 0x000fe20000400000 */
[----:B------:R-:W-:Y:S01]  /*6d50*/  FFMA R43, -R32, 1.4426950216293334961, -R43 ;  /* 0x3fb8aa3b202b7823 */ /* 0x000fe2000000092b */
[----:B------:R-:W-:-:S02]  /*6d60*/  HADD2.F32 R64, -RZ, R11.H1_H1 ;  /* 0x3000000bff407230 */ /* 0x000fc40000004100 */
[----:B------:R-:W-:Y:S01]  /*6d70*/  FFMA.RM R67, R63, R0, 12582913 ;  /* 0x4b4000013f437423 */ /* 0x000fe20000004000 */
[----:B------:R1:W-:Y:S01]  /*6d80*/  MUFU.EX2 R52, R45 ;  /* 0x0000002d00347308 */ /* 0x0003e20000000800 */
[----:B--2---:R-:W-:Y:S01]  /*6d90*/  FADD R44, R57, -12583039 ;  /* 0xcb40007f392c7421 */ /* 0x004fe20000000000 */
[----:B------:R-:W-:Y:S01]  /*6da0*/  FFMA R42, R153, R56, R42 ;  /* 0x00000038992a7223 */ /* 0x000fe2000000002a */
[----:B------:R-:W-:Y:S01]  /*6db0*/  FFMA.RM R62, R61, R0, 12582913 ;  /* 0x4b4000013d3e7423 */ /* 0x000fe20000004000 */
[----:B------:R-:W-:Y:S01]  /*6dc0*/  FFMA R61, -R34, 1.4426950216293334961, -R59 ;  /* 0x3fb8aa3b223d7823 */ /* 0x000fe2000000093b */
[----:B------:R-:W-:Y:S01]  /*6dd0*/  FFMA R44, -R33, 1.4426950216293334961, -R44 ;  /* 0x3fb8aa3b212c7823 */ /* 0x000fe2000000092c */
[----:B------:R-:W-:Y:S01]  /*6de0*/  FFMA.SAT R69, -R42, R3, 0.5 ;  /* 0x3f0000002a457423 */ /* 0x000fe20000002103 */
[----:B------:R-:W-:Y:S01]  /*6df0*/  SHF.L.U32 R29, R29, 0x17, RZ ;  /* 0x000000171d1d7819 */ /* 0x000fe200000006ff */
[----:B------:R2:W-:Y:S01]  /*6e00*/  MUFU.EX2 R55, R46 ;  /* 0x0000002e00377308 */ /* 0x0005e20000000800 */
[----:B-1----:R-:W-:Y:S01]  /*6e10*/  FFMA R45, -R32, 1.925963033500011079e-08, R43 ;  /* 0x32a57060202d7823 */ /* 0x002fe2000000012b */
[----:B------:R-:W-:Y:S01]  /*6e20*/  FFMA R43, R153, R60, R70 ;  /* 0x0000003c992b7223 */ /* 0x000fe20000000046 */
[----:B------:R-:W-:Y:S01]  /*6e30*/  FADD R60, R62, -12583039 ;  /* 0xcb40007f3e3c7421 */ /* 0x000fe20000000000 */
[----:B------:R-:W-:Y:S01]  /*6e40*/  FFMA R61, -R34, 1.925963033500011079e-08, R61 ;  /* 0x32a57060223d7823 */ /* 0x000fe2000000013d */
[----:B------:R-:W-:Y:S01]  /*6e50*/  FFMA.RM R69, R69, R0, 12582913 ;  /* 0x4b40000145457423 */ /* 0x000fe20000004000 */
[----:B------:R-:W-:Y:S01]  /*6e60*/  SHF.L.U32 R48, R48, 0x17, RZ ;  /* 0x0000001730307819 */ /* 0x000fe200000006ff */
[----:B------:R-:W-:Y:S01]  /*6e70*/  BSSY B1, `(.L_x_167) ;  /* 0x000004e000017945 */ /* 0x000fe20003800000 */
[----:B------:R-:W1:Y:S01]  /*6e80*/  MUFU.EX2 R28, R28 ;  /* 0x0000001c001c7308 */ /* 0x000e620000000800 */
[----:B--2---:R-:W-:Y:S01]  /*6e90*/  FFMA R46, -R33, 1.925963033500011079e-08, R44 ;  /* 0x32a57060212e7823 */ /* 0x004fe2000000012c */
[----:B------:R-:W-:Y:S01]  /*6ea0*/  FMUL R44, R154, R71 ;  /* 0x000000479a2c7220 */ /* 0x000fe20000400000 */
[----:B------:R-:W-:-:S03]  /*6eb0*/  FFMA.SAT R71, -R43, R3, 0.5 ;  /* 0x3f0000002b477423 */ /* 0x000fc60000002103 */
[----:B------:R-:W-:Y:S01]  /*6ec0*/  FFMA R44, R153, R64, R44 ;  /* 0x00000040992c7223 */ /* 0x000fe2000000002c */
[----:B------:R-:W-:Y:S01]  /*6ed0*/  FFMA.RM R71, R71, R0, 12582913 ;  /* 0x4b40000147477423 */ /* 0x000fe20000004000 */
[----:B------:R2:W3:Y:S01]  /*6ee0*/  MUFU.EX2 R56, R45 ;  /* 0x0000002d00387308 */ /* 0x0004e20000000800 */
[----:B------:R-:W-:Y:S01]  /*6ef0*/  FFMA R64, -R35, 1.4426950216293334961, -R60 ;  /* 0x3fb8aa3b23407823 */ /* 0x000fe2000000093c */
[----:B------:R-:W-:-:S03]  /*6f00*/  FFMA.SAT R161, -R44, R3, 0.5 ;  /* 0x3f0000002ca17423 */ /* 0x000fc60000002103 */
[----:B------:R-:W-:Y:S01]  /*6f10*/  FFMA R64, -R35, 1.925963033500011079e-08, R64 ;  /* 0x32a5706023407823 */ /* 0x000fe20000000140 */
[----:B------:R-:W-:Y:S02]  /*6f20*/  FFMA.RM R161, R161, R0, 12582913 ;  /* 0x4b400001a1a17423 */ /* 0x000fe40000004000 */
[----:B------:R4:W5:Y:S01]  /*6f30*/  MUFU.EX2 R59, R46 ;  /* 0x0000002e003b7308 */ /* 0x0009620000000800 */
[----:B--2---:R-:W-:-:S04]  /*6f40*/  FADD R45, R65, -12583039 ;  /* 0xcb40007f412d7421 */ /* 0x004fc80000000000 */
[----:B------:R-:W-:-:S03]  /*6f50*/  FFMA R45, -R40, 1.4426950216293334961, -R45 ;  /* 0x3fb8aa3b282d7823 */ /* 0x000fc6000000092d */
[----:B------:R1:W2:Y:S01]  /*6f60*/  MUFU.EX2 R60, R61 ;  /* 0x0000003d003c7308 */ /* 0x0002a20000000800 */
[----:B----4-:R-:W-:Y:S01]  /*6f70*/  FADD R46, R67, -12583039 ;  /* 0xcb40007f432e7421 */ /* 0x010fe20000000000 */
[----:B------:R-:W-:Y:S01]  /*6f80*/  FFMA R3, -R40, 1.925963033500011079e-08, R45 ;  /* 0x32a5706028037823 */ /* 0x000fe2000000012d */
[----:B------:R-:W-:Y:S02]  /*6f90*/  SHF.L.U32 R45, R36, 0x17, RZ ;  /* 0x00000017242d7819 */ /* 0x000fe400000006ff */
[----:B------:R-:W-:-:S03]  /*6fa0*/  FFMA R46, -R41, 1.4426950216293334961, -R46 ;  /* 0x3fb8aa3b292e7823 */ /* 0x000fc6000000092e */
[----:B------:R4:W-:Y:S01]  /*6fb0*/  MUFU.EX2 R66, R3 ;  /* 0x0000000300427308 */ /* 0x0009e20000000800 */
[----:B------:R-:W-:Y:S01]  /*6fc0*/  FFMA R0, -R41, 1.925963033500011079e-08, R46 ;  /* 0x32a5706029007823 */ /* 0x000fe2000000012e */
[----:B------:R-:W-:Y:S01]  /*6fd0*/  SHF.L.U32 R46, R39, 0x17, RZ ;  /* 0x00000017272e7819 */ /* 0x000fe200000006ff */
[----:B-1----:R-:W-:Y:S01]  /*6fe0*/  FFMA R61, R29, R28, 1 ;  /* 0x3f8000001d3d7423 */ /* 0x002fe2000000001c */
[----:B------:R-:W-:Y:S01]  /*6ff0*/  FADD R29, R69, -12583039 ;  /* 0xcb40007f451d7421 */ /* 0x000fe20000000000 */
[----:B------:R-:W-:Y:S01]  /*7000*/  FADD R28, R71, -12583039 ;  /* 0xcb40007f471c7421 */ /* 0x000fe20000000000 */
[----:B------:R-:W-:Y:S01]  /*7010*/  FFMA R45, R45, R38, 1 ;  /* 0x3f8000002d2d7423 */ /* 0x000fe20000000026 */
[----:B------:R-:W-:Y:S01]  /*7020*/  FFMA R46, R46, R47, 1 ;  /* 0x3f8000002e2e7423 */ /* 0x000fe2000000002f */
[----:B------:R-:W-:Y:S01]  /*7030*/  FFMA R47, R48, R37, 1 ;  /* 0x3f800000302f7423 */ /* 0x000fe20000000025 */
[----:B----4-:R-:W-:Y:S01]  /*7040*/  FADD R3, R161, -12583039 ;  /* 0xcb40007fa1037421 */ /* 0x010fe20000000000 */
[----:B------:R-:W-:Y:S01]  /*7050*/  FFMA R39, -R42, 1.4426950216293334961, -R29 ;  /* 0x3fb8aa3b2a277823 */ /* 0x000fe2000000091d */
[----:B------:R-:W-:Y:S01]  /*7060*/  FFMA R36, -R43, 1.4426950216293334961, -R28 ;  /* 0x3fb8aa3b2b247823 */ /* 0x000fe2000000091c */
[----:B------:R-:W-:Y:S01]  /*7070*/  IADD3 R38, R61, 0x1800000, RZ ;  /* 0x018000003d267810 */ /* 0x000fe20007ffe0ff */
[----:B------:R-:W-:Y:S01]  /*7080*/  FFMA R37, -R44, 1.4426950216293334961, -R3 ;  /* 0x3fb8aa3b2c257823 */ /* 0x000fe20000000903 */
[----:B------:R-:W-:Y:S01]  /*7090*/  FFMA R39, -R42, 1.925963033500011079e-08, R39 ;  /* 0x32a570602a277823 */ /* 0x000fe20000000127 */
[----:B------:R-:W-:Y:S01]  /*70a0*/  FFMA R36, -R43, 1.925963033500011079e-08, R36 ;  /* 0x32a570602b247823 */ /* 0x000fe20000000124 */
[----:B------:R-:W-:Y:S01]  /*70b0*/  LOP3.LUT R38, R38, 0x7f800000, RZ, 0xc0, !PT ;  /* 0x7f80000026267812 */ /* 0x000fe200078ec0ff */
[----:B------:R-:W-:Y:S01]  /*70c0*/  FFMA R37, -R44, 1.925963033500011079e-08, R37 ;  /* 0x32a570602c257823 */ /* 0x000fe20000000125 */
[----:B------:R-:W-:Y:S01]  /*70d0*/  MUFU.EX2 R29, R0 ;  /* 0x00000000001d7308 */ /* 0x000fe20000000800 */
[----:B------:R-:W-:-:S02]  /*70e0*/  SHF.L.U32 R48, R49, 0x17, RZ ;  /* 0x0000001731307819 */ /* 0x000fc400000006ff */
[----:B------:R-:W-:Y:S02]  /*70f0*/  SHF.L.U32 R49, R50, 0x17, RZ ;  /* 0x0000001732317819 */ /* 0x000fe400000006ff */
[----:B------:R-:W-:Y:S01]  /*7100*/  ISETP.GT.U32.AND P2, PT, R38, 0x1ffffff, PT ;  /* 0x01ffffff2600780c */ /* 0x000fe20003f44070 */
[----:B------:R-:W-:Y:S01]  /*7110*/  FFMA R48, R48, R51, 1 ;  /* 0x3f80000030307423 */ /* 0x000fe20000000033 */
[----:B------:R-:W-:Y:S01]  /*7120*/  SHF.L.U32 R50, R53, 0x17, RZ ;  /* 0x0000001735327819 */ /* 0x000fe200000006ff */
[----:B------:R-:W1:Y:S01]  /*7130*/  MUFU.EX2 R63, R64 ;  /* 0x00000040003f7308 */ /* 0x000e620000000800 */
[----:B------:R-:W-:Y:S01]  /*7140*/  FFMA R49, R49, R52, 1 ;  /* 0x3f80000031317423 */ /* 0x000fe20000000034 */
[----:B------:R-:W-:Y:S02]  /*7150*/  SHF.L.U32 R51, R54, 0x17, RZ ;  /* 0x0000001736337819 */ /* 0x000fe400000006ff */
[----:B------:R-:W-:Y:S01]  /*7160*/  SHF.L.U32 R52, R57, 0x17, RZ ;  /* 0x0000001739347819 */ /* 0x000fe200000006ff */
[----:B------:R-:W-:Y:S01]  /*7170*/  FFMA R50, R50, R55, 1 ;  /* 0x3f80000032327423 */ /* 0x000fe20000000037 */
[----:B------:R-:W-:Y:S01]  /*7180*/  SHF.L.U32 R53, R58, 0x17, RZ ;  /* 0x000000173a357819 */ /* 0x000fe200000006ff */
[----:B---3--:R-:W-:Y:S01]  /*7190*/  FFMA R51, R51, R56, 1 ;  /* 0x3f80000033337423 */ /* 0x008fe20000000038 */
[----:B------:R-:W3:Y:S01]  /*71a0*/  MUFU.EX2 R28, R39 ;  /* 0x00000027001c7308 */ /* 0x000ee20000000800 */
[----:B-----5:R-:W-:Y:S01]  /*71b0*/  FFMA R52, R52, R59, 1 ;  /* 0x3f80000034347423 */ /* 0x020fe2000000003b */
[----:B------:R-:W-:Y:S01]  /*71c0*/  SHF.L.U32 R54, R62, 0x17, RZ ;  /* 0x000000173e367819 */ /* 0x000fe200000006ff */
[----:B--2---:R-:W-:Y:S01]  /*71d0*/  FFMA R53, R53, R60, 1 ;  /* 0x3f80000035357423 */ /* 0x004fe2000000003c */
[----:B------:R-:W-:-:S02]  /*71e0*/  SHF.L.U32 R55, R65, 0x17, RZ ;  /* 0x0000001741377819 */ /* 0x000fc400000006ff */
[----:B------:R-:W-:Y:S02]  /*71f0*/  SHF.L.U32 R56, R67, 0x17, RZ ;  /* 0x0000001743387819 */ /* 0x000fe400000006ff */
[----:B------:R-:W2:Y:S01]  /*7200*/  MUFU.EX2 R3, R36 ;  /* 0x0000002400037308 */ /* 0x000ea20000000800 */
[----:B------:R-:W-:Y:S01]  /*7210*/  SHF.L.U32 R57, R69, 0x17, RZ ;  /* 0x0000001745397819 */ /* 0x000fe200000006ff */
[----:B-1----:R-:W-:Y:S01]  /*7220*/  FFMA R54, R54, R63, 1 ;  /* 0x3f80000036367423 */ /* 0x002fe2000000003f */
[----:B------:R-:W-:Y:S01]  /*7230*/  SHF.L.U32 R58, R71, 0x17, RZ ;  /* 0x00000017473a7819 */ /* 0x000fe200000006ff */
[----:B------:R-:W-:Y:S01]  /*7240*/  FFMA R55, R55, R66, 1 ;  /* 0x3f80000037377423 */ /* 0x000fe20000000042 */
[----:B------:R-:W-:Y:S01]  /*7250*/  SHF.L.U32 R59, R161, 0x17, RZ ;  /* 0x00000017a13b7819 */ /* 0x000fe200000006ff */
[----:B------:R-:W-:Y:S02]  /*7260*/  FFMA R56, R56, R29, 1 ;  /* 0x3f80000038387423 */ /* 0x000fe4000000001d */
[----:B------:R-:W1:Y:S01]  /*7270*/  MUFU.EX2 R0, R37 ;  /* 0x0000002500007308 */ /* 0x000e620000000800 */
[----:B---3--:R-:W-:Y:S01]  /*7280*/  FFMA R57, R57, R28, 1 ;  /* 0x3f80000039397423 */ /* 0x008fe2000000001c */
[----:B--2---:R-:W-:Y:S01]  /*7290*/  FFMA R58, R58, R3, 1 ;  /* 0x3f8000003a3a7423 */ /* 0x004fe20000000003 */
[----:B-1----:R-:W-:Y:S01]  /*72a0*/  FFMA R59, R59, R0, 1 ;  /* 0x3f8000003b3b7423 */ /* 0x002fe20000000000 */
[----:B------:R-:W-:Y:S06]  /*72b0*/  @P2 BRA `(.L_x_168) ;  /* 0x0000000000142947 */ /* 0x000fec0003800000 */
[----:B------:R-:W-:Y:S02]  /*72c0*/  MOV R0, R61 ;  /* 0x0000003d00007202 */ /* 0x000fe40000000f00 */
[----:B------:R-:W-:-:S07]  /*72d0*/  MOV R28, 0x72f0 ;  /* 0x000072f0001c7802 */ /* 0x000fce0000000f00 */
[----:B------:R-:W-:Y:S05]  /*72e0*/  CALL.REL.NOINC `($__internal_0_$__cuda_sm20_rcp_rn_f32_slowpath) ;  /* 0x000000f000147944 */ /* 0x000fea0003c00000 */
[----:B------:R-:W-:Y:S01]  /*72f0*/  MOV R60, R0 ;  /* 0x00000000003c7202 */ /* 0x000fe20000000f00 */
[----:B------:R-:W-:Y:S06]  /*7300*/  BRA `(.L_x_169) ;  /* 0x0000000000107947 */ /* 0x000fec0003800000 */
.L_x_168:
[----:B------:R-:W1:Y:S02]  /*7310*/  MUFU.RCP R60, R61 ;  /* 0x0000003d003c7308 */ /* 0x000e640000001000 */
[----:B-1----:R-:W-:-:S04]  /*7320*/  FFMA R0, R61, R60, -1 ;  /* 0xbf8000003d007423 */ /* 0x002fc8000000003c */
[----:B------:R-:W-:-:S04]  /*7330*/  FADD.FTZ R3, -R0, -RZ ;  /* 0x800000ff00037221 */ /* 0x000fc80000010100 */
[----:B------:R-:W-:-:S07]  /*7340*/  FFMA R60, R60, R3, R60 ;  /* 0x000000033c3c7223 */ /* 0x000fce000000003c */
.L_x_169:
[----:B------:R-:W-:Y:S05]  /*7350*/  BSYNC B1 ;  /* 0x0000000000017941 */ /* 0x000fea0003800000 */
.L_x_167:
        /* <DEDUP_REMOVED lines=10> */
.L_x_171:
[----:B------:R-:W1:Y:S02]  /*7400*/  MUFU.RCP R0, R45 ;  /* 0x0000002d00007308 */ /* 0x000e640000001000 */
[----:B-1----:R-:W-:-:S04]  /*7410*/  FFMA R3, R45, R0, -1 ;  /* 0xbf8000002d037423 */ /* 0x002fc80000000000 */
[----:B------:R-:W-:-:S04]  /*7420*/  FADD.FTZ R3, -R3, -RZ ;  /* 0x800000ff03037221 */ /* 0x000fc80000010100 */
[----:B------:R-:W-:-:S07]  /*7430*/  FFMA R61, R0, R3, R0 ;  /* 0x00000003003d7223 */ /* 0x000fce0000000000 */
.L_x_172:
[----:B------:R-:W-:Y:S05]  /*7440*/  BSYNC B1 ;  /* 0x0000000000017941 */ /* 0x000fea0003800000 */
.L_x_170:
        /* <DEDUP_REMOVED lines=10> */
.L_x_174:
[----:B------:R-:W1:Y:S02]  /*74f0*/  MUFU.RCP R3, R46 ;  /* 0x0000002e00037308 */ /* 0x000e640000001000 */
[----:B-1----:R-:W-:-:S04]  /*7500*/  FFMA R0, R46, R3, -1 ;  /* 0xbf8000002e007423 */ /* 0x002fc80000000003 */
[----:B------:R-:W-:-:S04]  /*7510*/  FADD.FTZ R0, -R0, -RZ ;  /* 0x800000ff00007221 */ /* 0x000fc80000010100 */
[----:B------:R-:W-:-:S07]  /*7520*/  FFMA R62, R3, R0, R3 ;  /* 0x00000000033e7223 */ /* 0x000fce0000000003 */
.L_x_175:
[----:B------:R-:W-:Y:S05]  /*7530*/  BSYNC B1 ;  /* 0x0000000000017941 */ /* 0x000fea0003800000 */
.L_x_173:
        /* <DEDUP_REMOVED lines=10> */
.L_x_177:
[----:B------:R-:W1:Y:S02]  /*75e0*/  MUFU.RCP R0, R47 ;  /* 0x0000002f00007308 */ /* 0x000e640000001000 */
[----:B-1----:R-:W-:-:S04]  /*75f0*/  FFMA R3, R47, R0, -1 ;  /* 0xbf8000002f037423 */ /* 0x002fc80000000000 */
[----:B------:R-:W-:-:S04]  /*7600*/  FADD.FTZ R3, -R3, -RZ ;  /* 0x800000ff03037221 */ /* 0x000fc80000010100 */
[----:B------:R-:W-:-:S07]  /*7610*/  FFMA R45, R0, R3, R0 ;  /* 0x00000003002d7223 */ /* 0x000fce0000000000 */
.L_x_178:
[----:B------:R-:W-:Y:S05]  /*7620*/  BSYNC B1 ;  /* 0x0000000000017941 */ /* 0x000fea0003800000 */
.L_x_176:
        /* <DEDUP_REMOVED lines=10> */
.L_x_180:
[----:B------:R-:W1:Y:S02]  /*76d0*/  MUFU.RCP R3, R48 ;  /* 0x0000003000037308 */ /* 0x000e640000001000 */
[----:B-1----:R-:W-:-:S04]  /*76e0*/  FFMA R0, R48, R3, -1 ;  /* 0xbf80000030007423 */ /* 0x002fc80000000003 */
[----:B------:R-:W-:-:S04]  /*76f0*/  FADD.FTZ R0, -R0, -RZ ;  /* 0x800000ff00007221 */ /* 0x000fc80000010100 */
[----:B------:R-:W-:-:S07]  /*7700*/  FFMA R46, R3, R0, R3 ;  /* 0x00000000032e7223 */ /* 0x000fce0000000003 */
.L_x_181:
[----:B------:R-:W-:Y:S05]  /*7710*/  BSYNC B1 ;  /* 0x0000000000017941 */ /* 0x000fea0003800000 */
.L_x_179:
        /* <DEDUP_REMOVED lines=10> */
.L_x_183:
[----:B------:R-:W1:Y:S02]  /*77c0*/  MUFU.RCP R0, R49 ;  /* 0x0000003100007308 */ /* 0x000e640000001000 */
[----:B-1----:R-:W-:-:S04]  /*77d0*/  FFMA R3, R49, R0, -1 ;  /* 0xbf80000031037423 */ /* 0x002fc80000000000 */
[----:B------:R-:W-:-:S04]  /*77e0*/  FADD.FTZ R3, -R3, -RZ ;  /* 0x800000ff03037221 */ /* 0x000fc80000010100 */
[----:B------:R-:W-:-:S07]  /*77f0*/  FFMA R47, R0, R3, R0 ;  /* 0x00000003002f7223 */ /* 0x000fce0000000000 */
.L_x_184:
[----:B------:R-:W-:Y:S05]  /*7800*/  BSYNC B1 ;  /* 0x0000000000017941 */ /* 0x000fea0003800000 */
.L_x_182:
        /* <DEDUP_REMOVED lines=10> */
.L_x_186:
[----:B------:R-:W1:Y:S02]  /*78b0*/  MUFU.RCP R3, R50 ;  /* 0x0000003200037308 */ /* 0x000e640000001000 */
[----:B-1----:R-:W-:-:S04]  /*78c0*/  FFMA R0, R50, R3, -1 ;  /* 0xbf80000032007423 */ /* 0x002fc80000000003 */
[----:B------:R-:W-:-:S04]  /*78d0*/  FADD.FTZ R0, -R0, -RZ ;  /* 0x800000ff00007221 */ /* 0x000fc80000010100 */
[----:B------:R-:W-:-:S07]  /*78e0*/  FFMA R48, R3, R0, R3 ;  /* 0x0000000003307223 */ /* 0x000fce0000000003 */
.L_x_187:
[----:B------:R-:W-:Y:S05]  /*78f0*/  BSYNC B1 ;  /* 0x0000000000017941 */ /* 0x000fea0003800000 */
.L_x_185:
        /* <DEDUP_REMOVED lines=10> */
.L_x_189:
[----:B------:R-:W1:Y:S02]  /*79a0*/  MUFU.RCP R0, R51 ;  /* 0x0000003300007308 */ /* 0x000e640000001000 */
[----:B-1----:R-:W-:-:S04]  /*79b0*/  FFMA R3, R51, R0, -1 ;  /* 0xbf80000033037423 */ /* 0x002fc80000000000 */
[----:B------:R-:W-:-:S04]  /*79c0*/  FADD.FTZ R3, -R3, -RZ ;  /* 0x800000ff03037221 */ /* 0x000fc80000010100 */
[----:B------:R-:W-:-:S07]  /*79d0*/  FFMA R49, R0, R3, R0 ;  /* 0x0000000300317223 */ /* 0x000fce0000000000 */
.L_x_190:
[----:B------:R-:W-:Y:S05]  /*79e0*/  BSYNC B1 ;  /* 0x0000000000017941 */ /* 0x000fea0003800000 */
.L_x_188:
        /* <DEDUP_REMOVED lines=10> */
.L_x_192:
[----:B------:R-:W1:Y:S02]  /*7a90*/  MUFU.RCP R3, R52 ;  /* 0x0000003400037308 */ /* 0x000e640000001000 */
[----:B-1----:R-:W-:-:S04]  /*7aa0*/  FFMA R0, R52, R3, -1 ;  /* 0xbf80000034007423 */ /* 0x002fc80000000003 */
[----:B------:R-:W-:-:S04]  /*7ab0*/  FADD.FTZ R0, -R0, -RZ ;  /* 0x800000ff00007221 */ /* 0x000fc80000010100 */
[----:B------:R-:W-:-:S07]  /*7ac0*/  FFMA R50, R3, R0, R3 ;  /* 0x0000000003327223 */ /* 0x000fce0000000003 */
.L_x_193:
[----:B------:R-:W-:Y:S05]  /*7ad0*/  BSYNC B1 ;  /* 0x0000000000017941 */ /* 0x000fea0003800000 */
.L_x_191:
        /* <DEDUP_REMOVED lines=10> */
.L_x_195:
[----:B------:R-:W1:Y:S02]  /*7b80*/  MUFU.RCP R0, R53 ;  /* 0x0000003500007308 */ /* 0x000e640000001000 */
[----:B-1----:R-:W-:-:S04]  /*7b90*/  FFMA R3, R53, R0, -1 ;  /* 0xbf80000035037423 */ /* 0x002fc80000000000 */
[----:B------:R-:W-:-:S04]  /*7ba0*/  FADD.FTZ R3, -R3, -RZ ;  /* 0x800000ff03037221 */ /* 0x000fc80000010100 */
[----:B------:R-:W-:-:S07]  /*7bb0*/  FFMA R51, R0, R3, R0 ;  /* 0x0000000300337223 */ /* 0x000fce0000000000 */
.L_x_196:
[----:B------:R-:W-:Y:S05]  /*7bc0*/  BSYNC B1 ;  /* 0x0000000000017941 */ /* 0x000fea0003800000 */
.L_x_194:
        /* <DEDUP_REMOVED lines=10> */
.L_x_198:
[----:B------:R-:W1:Y:S02]  /*7c70*/  MUFU.RCP R3, R54 ;  /* 0x0000003600037308 */ /* 0x000e640000001000 */
[----:B-1----:R-:W-:-:S04]  /*7c80*/  FFMA R0, R54, R3, -1 ;  /* 0xbf80000036007423 */ /* 0x002fc80000000003 */
[----:B------:R-:W-:-:S04]  /*7c90*/  FADD.FTZ R0, -R0, -RZ ;  /* 0x800000ff00007221 */ /* 0x000fc80000010100 */
[----:B------:R-:W-:-:S07]  /*7ca0*/  FFMA R52, R3, R0, R3 ;  /* 0x0000000003347223 */ /* 0x000fce0000000003 */
.L_x_199:
[----:B------:R-:W-:Y:S05]  /*7cb0*/  BSYNC B1 ;  /* 0x0000000000017941 */ /* 0x000fea0003800000 */
.L_x_197:
        /* <DEDUP_REMOVED lines=10> */
.L_x_201:
[----:B------:R-:W1:Y:S02]  /*7d60*/  MUFU.RCP R0, R55 ;  /* 0x0000003700007308 */ /* 0x000e640000001000 */
[----:B-1----:R-:W-:-:S04]  /*7d70*/  FFMA R3, R55, R0, -1 ;  /* 0xbf80000037037423 */ /* 0x002fc80000000000 */
[----:B------:R-:W-:-:S04]  /*7d80*/  FADD.FTZ R3, -R3, -RZ ;  /* 0x800000ff03037221 */ /* 0x000fc80000010100 */
[----:B------:R-:W-:-:S07]  /*7d90*/  FFMA R53, R0, R3, R0 ;  /* 0x0000000300357223 */ /* 0x000fce0000000000 */
.L_x_202:
[----:B------:R-:W-:Y:S05]  /*7da0*/  BSYNC B1 ;  /* 0x0000000000017941 */ /* 0x000fea0003800000 */
.L_x_200:
        /* <DEDUP_REMOVED lines=10> */
.L_x_204:
[----:B------:R-:W1:Y:S02]  /*7e50*/  MUFU.RCP R3, R56 ;  /* 0x0000003800037308 */ /* 0x000e640000001000 */
[----:B-1----:R-:W-:-:S04]  /*7e60*/  FFMA R0, R56, R3, -1 ;  /* 0xbf80000038007423 */ /* 0x002fc80000000003 */
[----:B------:R-:W-:-:S04]  /*7e70*/  FADD.FTZ R0, -R0, -RZ ;  /* 0x800000ff00007221 */ /* 0x000fc80000010100 */
[----:B------:R-:W-:-:S07]  /*7e80*/  FFMA R54, R3, R0, R3 ;  /* 0x0000000003367223 */ /* 0x000fce0000000003 */
.L_x_205:
[----:B------:R-:W-:Y:S05]  /*7e90*/  BSYNC B1 ;  /* 0x0000000000017941 */ /* 0x000fea0003800000 */
.L_x_203:
        /* <DEDUP_REMOVED lines=10> */
.L_x_207:
[----:B------:R-:W1:Y:S02]  /*7f40*/  MUFU.RCP R0, R57 ;  /* 0x0000003900007308 */ /* 0x000e640000001000 */
[----:B-1----:R-:W-:-:S04]  /*7f50*/  FFMA R3, R57, R0, -1 ;  /* 0xbf80000039037423 */ /* 0x002fc80000000000 */
[----:B------:R-:W-:-:S04]  /*7f60*/  FADD.FTZ R3, -R3, -RZ ;  /* 0x800000ff03037221 */ /* 0x000fc80000010100 */
[----:B------:R-:W-:-:S07]  /*7f70*/  FFMA R55, R0, R3, R0 ;  /* 0x0000000300377223 */ /* 0x000fce0000000000 */
.L_x_208:
[----:B------:R-:W-:Y:S05]  /*7f80*/  BSYNC B1 ;  /* 0x0000000000017941 */ /* 0x000fea0003800000 */
.L_x_206:
        /* <DEDUP_REMOVED lines=10> */
.L_x_210:
[----:B------:R-:W1:Y:S02]  /*8030*/  MUFU.RCP R3, R58 ;  /* 0x0000003a00037308 */ /* 0x000e640000001000 */
[----:B-1----:R-:W-:-:S04]  /*8040*/  FFMA R0, R58, R3, -1 ;  /* 0xbf8000003a007423 */ /* 0x002fc80000000003 */
[----:B------:R-:W-:-:S04]  /*8050*/  FADD.FTZ R0, -R0, -RZ ;  /* 0x800000ff00007221 */ /* 0x000fc80000010100 */
[----:B------:R-:W-:-:S07]  /*8060*/  FFMA R56, R3, R0, R3 ;  /* 0x0000000003387223 */ /* 0x000fce0000000003 */
.L_x_211:
[----:B------:R-:W-:Y:S05]  /*8070*/  BSYNC B1 ;  /* 0x0000000000017941 */ /* 0x000fea0003800000 */
.L_x_209:
        /* <DEDUP_REMOVED lines=9> */
.L_x_213:
[----:B------:R-:W1:Y:S02]  /*8110*/  MUFU.RCP R0, R59 ;  /* 0x0000003b00007308 */ /* 0x000e640000001000 */
[----:B-1----:R-:W-:-:S04]  /*8120*/  FFMA R3, R59, R0, -1 ;  /* 0xbf8000003b037423 */ /* 0x002fc80000000000 */
[----:B------:R-:W-:-:S04]  /*8130*/  FADD.FTZ R3, -R3, -RZ ;  /* 0x800000ff03037221 */ /* 0x000fc80000010100 */
[----:B------:R-:W-:-:S07]  /*8140*/  FFMA R0, R0, R3, R0 ;  /* 0x0000000300007223 */ /* 0x000fce0000000000 */
.L_x_214:
[----:B------:R-:W-:Y:S05]  /*8150*/  BSYNC B1 ;  /* 0x0000000000017941 */ /* 0x000fea0003800000 */
.L_x_212:
        /* <DEDUP_REMOVED lines=23> */
[----:B------:R-:W-:Y:S01]  /*82d0*/  F2FP.F16.F32.PACK_AB R29, R53, R52 ;  /* 0x00000034351d723e */ /* 0x000fe200000000ff */
[----:B------:R1:W-:Y:S01]  /*82e0*/  STSM.16.M88.4 [R14+0x4200], R24 ;  /* 0x004200180e007844 */ /* 0x0003e20000000200 */
[----:B------:R-:W-:Y:S02]  /*82f0*/  F2FP.F16.F32.PACK_AB R30, R55, R54 ;  /* 0x00000036371e723e */ /* 0x000fe400000000ff */
        /* <DEDUP_REMOVED lines=20> */
.L_x_216:
[----:B------:R-:W-:Y:S05]  /*8440*/  BSYNC B0 ;  /* 0x0000000000007941 */ /* 0x000fea0003800000 */
.L_x_215:
        /* <DEDUP_REMOVED lines=8> */
.L_x_219:
[----:B------:R-:W-:-:S04]  /*84d0*/  ULEA UR4, UR36, UR45, 0x3 ;  /* 0x0000002d24047291 */ /* 0x000fc8000f8e183f */
[----:B------:R-:W-:-:S04]  /*84e0*/  UIADD3 UR4, UR4, 0x60, URZ ;  /* 0x0000006004047890 */ /* 0x000fc8000fffe03f */
[----:B------:R-:W-:-:S09]  /*84f0*/  UPRMT UR4, UR50, 0x654, UR4 ;  /* 0x0000065432047896 */ /* 0x000fd20008000004 */
[----:B------:R-:W-:Y:S03]  /*8500*/  SYNCS.ARRIVE.TRANS64.RED.A1T0 RZ, [UR4], RZ ;  /* 0x000000ffffff79a7 */ /* 0x000fe60008100404 */
.L_x_218:
[----:B------:R-:W-:Y:S05]  /*8510*/  BSYNC B0 ;  /* 0x0000000000007941 */ /* 0x000fea0003800000 */
.L_x_217:
[----:B------:R-:W-:Y:S01]  /*8520*/  UIADD3 UR4, UR36, 0x1, URZ ;  /* 0x0000000124047890 */ /* 0x000fe2000fffe03f */
[----:B------:R-:W-:Y:S03]  /*8530*/  BSSY B0, `(.L_x_220) ;  /* 0x0000017000007945 */ /* 0x000fe60003800000 */
[----:B------:R-:W-:-:S04]  /*8540*/  UISETP.NE.AND UP0, UPT, UR4, 0x4, UPT ;  /* 0x000000040400788c */ /* 0x000fc8000bf05270 */
[----:B------:R-:W-:Y:S01]  /*8550*/  USEL UR5, UR4, URZ, UP0 ;  /* 0x0000003f04057287 */ /* 0x000fe20008000000 */
[----:B------:R-:W-:Y:S11]  /*8560*/  @P0 BRA `(.L_x_221) ;  /* 0x00000000004c0947 */ /* 0x000ff60003800000 */
[----:B------:R-:W-:-:S13]  /*8570*/  ISETP.NE.AND P2, PT, R159, 0x3, PT ;  /* 0x000000039f00780c */ /* 0x000fda0003f45270 */
[----:B------:R-:W-:Y:S05]  /*8580*/  @!P2 BRA `(.L_x_222) ;  /* 0x000000000004a947 */ /* 0x000fea0003800000 */
[----:B------:R-:W-:Y:S01]  /*8590*/  BPT.TRAP 0x1 ;  /* 0x000000040000795c */ /* 0x000fe20000300000 */
.L_x_222:
[----:B------:R-:W-:Y:S01]  /*85a0*/  LEA R3, R12, UR45, 0x3 ;  /* 0x0000002d0c037c11 */ /* 0x000fe2000f8e18ff */
[----:B------:R-:W-:Y:S01]  /*85b0*/  BSSY B1, `(.L_x_223) ;  /* 0x0000006000017945 */ /* 0x000fe20003800000 */
[----:B------:R-:W-:Y:S02]  /*85c0*/  SHF.L.U32 R0, R20, 0x1f, RZ ;  /* 0x0000001f14007819 */ /* 0x000fe400000006ff */
[----:B------:R-:W-:Y:S02]  /*85d0*/  @!P1 LEA R24, R12, R15, 0xd ;  /* 0x0000000f0c189211 */ /* 0x000fe400078e68ff */
[----:B------:R-:W1:Y:S02]  /*85e0*/  SYNCS.PHASECHK.TRANS64.TRYWAIT P2, [R3+URZ+0x40], R0 ;  /* 0x00004000030075a7 */ /* 0x000e64000804017f */
[----:B------:R-:W-:Y:S01]  /*85f0*/  @!P1 LEA R25, R155, R24, 0x1 ;  /* 0x000000189b199211 */ /* 0x000fe200078e08ff */
[----:B-1----:R-:W-:Y:S06]  /*8600*/  @!P2 BRA `(.L_x_224) ;  /* 0x000000d40044a947 */ /* 0x002fec0003800000 */
.L_x_614:
[----:B------:R-:W-:Y:S05]  /*8610*/  BSYNC B1 ;  /* 0x0000000000017941 */ /* 0x000fea0003800000 */
.L_x_223:
[----:B------:R-:W-:Y:S05]  /*8620*/  @!P1 WARPSYNC.ALL ;  /* 0x0000000000009948 */ /* 0x000fea0003800000 */
[----:B------:R2:W3:Y:S01]  /*8630*/  @!P1 LDSM.16.M88.4 R4, [R24] ;  /* 0x000000001804983b */ /* 0x0004e20000000200 */
[----:B------:R-:W-:-:S03]  /*8640*/  IADD3 R12, R12, 0x1, RZ ;  /* 0x000000010c0c7810 */ /* 0x000fc60007ffe0ff */
[----:B------:R2:W4:Y:S01]  /*8650*/  @!P1 LDSM.16.M88.4 R8, [R25] ;  /* 0x000000001908983b */ /* 0x0005220000000200 */
[----:B------:R-:W-:-:S04]  /*8660*/  ISETP.NE.AND P2, PT, R12, 0x4, PT ;  /* 0x000000040c00780c */ /* 0x000fc80003f45270 */
[----:B-1----:R-:W-:Y:S02]  /*8670*/  SEL R3, RZ, 0x1, P2 ;  /* 0x00000001ff037807 */ /* 0x002fe40001000000 */
[----:B------:R-:W-:Y:S02]  /*8680*/  SEL R12, R12, RZ, P2 ;  /* 0x000000ff0c0c7207 */ /* 0x000fe40001000000 */
[----:B--2---:R-:W-:-:S07]  /*8690*/  LOP3.LUT R20, R20, R3, RZ, 0x3c, !PT ;  /* 0x0000000314147212 */ /* 0x004fce00078e3cff */
.L_x_221:
[----:B------:R-:W-:Y:S05]  /*86a0*/  BSYNC B0 ;  /* 0x0000000000007941 */ /* 0x000fea0003800000 */
.L_x_220:
[----:B---3--:R-:W-:Y:S02]  /*86b0*/  HADD2.F32 R25, -RZ, R4.H1_H1 ;  /* 0x30000004ff197230 */ /* 0x008fe40000004100 */
[C---:B------:R-:W-:Y:S01]  /*86c0*/  FMUL R0, R154.reuse, R73 ;  /* 0x000000499a007220 */ /* 0x040fe20000400000 */
[----:B------:R-:W-:Y:S01]  /*86d0*/  HADD2.F32 R31, -RZ, R6.H1_H1 ;  /* 0x30000006ff1f7230 */ /* 0x000fe20000004100 */
[----:B------:R-:W-:Y:S01]  /*86e0*/  MOV R68, 0x3bbb989d ;  /* 0x3bbb989d00447802 */ /* 0x000fe20000000f00 */
[----:B------:R-:W-:Y:S02]  /*86f0*/  HADD2.F32 R33, -RZ, R7.H1_H1 ;  /* 0x30000007ff217230 */ /* 0x000fe40000004100 */
[----:B------:R-:W-:Y:S01]  /*8700*/  FFMA R25, R153, R25, R0 ;  /* 0x0000001999197223 */ /* 0x000fe20000000000 */
[C---:B------:R-:W-:Y:S01]  /*8710*/  FMUL R0, R154.reuse, R77 ;  /* 0x0000004d9a007220 */ /* 0x040fe20000400000 */
[----:B------:R-:W-:Y:S02]  /*8720*/  HADD2.F32 R3, -RZ, R4.H0_H0 ;  /* 0x20000004ff037230 */ /* 0x000fe40000004100 */
[----:B------:R-:W-:Y:S01]  /*8730*/  FMUL R24, R154, R72 ;  /* 0x000000489a187220 */ /* 0x000fe20000400000 */
[----:B------:R-:W-:-:S02]  /*8740*/  HADD2.F32 R27, -RZ, R5.H0_H0 ;  /* 0x20000005ff1b7230 */ /* 0x000fc40000004100 */
[C---:B------:R-:W-:Y:S01]  /*8750*/  FFMA R31, R153.reuse, R31, R0 ;  /* 0x0000001f991f7223 */ /* 0x040fe20000000000 */
[C---:B------:R-:W-:Y:S01]  /*8760*/  FMUL R0, R154.reuse, R79 ;  /* 0x0000004f9a007220 */ /* 0x040fe20000400000 */
[----:B------:R-:W-:Y:S01]  /*8770*/  MOV R69, 0x437c0000 ;  /* 0x437c000000457802 */ /* 0x000fe20000000f00 */
[C---:B------:R-:W-:Y:S01]  /*8780*/  FMUL R26, R154.reuse, R74 ;  /* 0x0000004a9a1a7220 */ /* 0x040fe20000400000 */
[----:B------:R-:W-:Y:S02]  /*8790*/  HADD2.F32 R29, -RZ, R5.H1_H1 ;  /* 0x30000005ff1d7230 */ /* 0x000fe40000004100 */
[----:B------:R-:W-:Y:S01]  /*87a0*/  FFMA R33, R153, R33, R0 ;  /* 0x0000002199217223 */ /* 0x000fe20000000000 */
[----:B----4-:R-:W-:Y:S02]  /*87b0*/  HADD2.F32 R35, -RZ, R8.H0_H0 ;  /* 0x20000008ff237230 */ /* 0x010fe40000004100 */
[----:B------:R-:W-:Y:S01]  /*87c0*/  FFMA.SAT R0, -R25, R68, 0.5 ;  /* 0x3f00000019007423 */ /* 0x000fe20000002144 */
[C---:B------:R-:W-:Y:S01]  /*87d0*/  FMUL R28, R154.reuse, R75 ;  /* 0x0000004b9a1c7220 */ /* 0x040fe20000400000 */
[----:B------:R-:W-:Y:S01]  /*87e0*/  FMUL R34, R154, R80 ;  /* 0x000000509a227220 */ /* 0x000fe20000400000 */
[C---:B------:R-:W-:Y:S01]  /*87f0*/  FFMA R24, R153.reuse, R3, R24 ;  /* 0x0000000399187223 */ /* 0x040fe20000000018 */
[----:B------:R-:W-:Y:S01]  /*8800*/  FFMA R26, R153, R27, R26 ;  /* 0x0000001b991a7223 */ /* 0x000fe2000000001a */
[----:B------:R-:W-:-:S02]  /*8810*/  HADD2.F32 R3, -RZ, R6.H0_H0 ;  /* 0x20000006ff037230 */ /* 0x000fc40000004100 */
[----:B------:R-:W-:Y:S01]  /*8820*/  FFMA.RM R36, R0, R69, 12582913 ;  /* 0x4b40000100247423 */ /* 0x000fe20000004045 */
[C---:B------:R-:W-:Y:S01]  /*8830*/  FFMA R27, R153.reuse, R29, R28 ;  /* 0x0000001d991b7223 */ /* 0x040fe2000000001c */
[C---:B------:R-:W-:Y:S01]  /*8840*/  FMUL R30, R154.reuse, R76 ;  /* 0x0000004c9a1e7220 */ /* 0x040fe20000400000 */
[C---:B------:R-:W-:Y:S01]  /*8850*/  FFMA R34, R153.reuse, R35, R34 ;  /* 0x0000002399227223 */ /* 0x040fe20000000022 */
[----:B------:R-:W-:Y:S02]  /*8860*/  HADD2.F32 R35, -RZ, R8.H1_H1 ;  /* 0x30000008ff237230 */ /* 0x000fe40000004100 */
[----:B------:R-:W-:Y:S01]  /*8870*/  FMUL R0, R154, R81 ;  /* 0x000000519a007220 */ /* 0x000fe20000400000 */
[----:B------:R-:W-:Y:S01]  /*8880*/  FADD R28, R36, -12583039 ;  /* 0xcb40007f241c7421 */ /* 0x000fe20000000000 */
[----:B------:R-:W-:Y:S01]  /*8890*/  FFMA R30, R153, R3, R30 ;  /* 0x00000003991e7223 */ /* 0x000fe2000000001e */
[-C--:B------:R-:W-:Y:S01]  /*88a0*/  FFMA.SAT R41, -R27, R68.reuse, 0.5 ;  /* 0x3f0000001b297423 */ /* 0x080fe20000002144 */
[-C--:B------:R-:W-:Y:S01]  /*88b0*/  FFMA.SAT R3, -R24, R68.reuse, 0.5 ;  /* 0x3f00000018037423 */ /* 0x080fe20000002144 */
[----:B------:R-:W-:Y:S01]  /*88c0*/  FFMA.SAT R37, -R26, R68, 0.5 ;  /* 0x3f0000001a257423 */ /* 0x000fe20000002144 */
[----:B------:R-:W-:Y:S01]  /*88d0*/  FFMA R35, R153, R35, R0 ;  /* 0x0000002399237223 */ /* 0x000fe20000000000 */
[----:B------:R-:W-:-:S02]  /*88e0*/  HADD2.F32 R29, -RZ, R7.H0_H0 ;  /* 0x20000007ff1d7230 */ /* 0x000fc40000004100 */
[----:B------:R-:W-:Y:S01]  /*88f0*/  FFMA R0, -R25, 1.4426950216293334961, -R28 ;  /* 0x3fb8aa3b19007823 */ /* 0x000fe2000000091c */
[C---:B------:R-:W-:Y:S01]  /*8900*/  FMUL R32, R154.reuse, R78 ;  /* 0x0000004e9a207220 */ /* 0x040fe20000400000 */
[-C--:B------:R-:W-:Y:S01]  /*8910*/  FFMA.RM R46, R41, R69.reuse, 12582913 ;  /* 0x4b400001292e7423 */ /* 0x080fe20000004045 */
[-C--:B------:R-:W-:Y:S01]  /*8920*/  FFMA.RM R3, R3, R69.reuse, 12582913 ;  /* 0x4b40000103037423 */ /* 0x080fe20000004045 */
[----:B------:R-:W-:Y:S01]  /*8930*/  FFMA.RM R38, R37, R69, 12582913 ;  /* 0x4b40000125267423 */ /* 0x000fe20000004045 */
[--C-:B------:R-:W-:Y:S02]  /*8940*/  HADD2.F32 R42, -RZ, R9.reuse.H0_H0 ;  /* 0x20000009ff2a7230 */ /* 0x100fe40000004100 */
[----:B------:R-:W-:Y:S01]  /*8950*/  FFMA R37, -R25, 1.925963033500011079e-08, R0 ;  /* 0x32a5706019257823 */ /* 0x000fe20000000100 */
[----:B------:R-:W-:Y:S01]  /*8960*/  FMUL R40, R154, R82 ;  /* 0x000000529a287220 */ /* 0x000fe20000400000 */
[----:B------:R-:W-:Y:S01]  /*8970*/  FFMA R32, R153, R29, R32 ;  /* 0x0000001d99207223 */ /* 0x000fe20000000020 */
[----:B------:R-:W-:Y:S01]  /*8980*/  FADD R0, R46, -12583039 ;  /* 0xcb40007f2e007421 */ /* 0x000fe20000000000 */
[----:B------:R-:W-:Y:S01]  /*8990*/  FADD R29, R3, -12583039 ;  /* 0xcb40007f031d7421 */ /* 0x000fe20000000000 */
[-C--:B------:R-:W-:Y:S01]  /*89a0*/  FFMA.SAT R41, -R30, R68.reuse, 0.5 ;  /* 0x3f0000001e297423 */ /* 0x080fe20000002144 */
[----:B------:R-:W-:Y:S01]  /*89b0*/  FFMA.SAT R44, -R31, R68, 0.5 ;  /* 0x3f0000001f2c7423 */ /* 0x000fe20000002144 */
[----:B------:R-:W-:Y:S01]  /*89c0*/  FFMA R40, R153, R42, R40 ;  /* 0x0000002a99287223 */ /* 0x000fe20000000028 */
[----:B------:R-:W-:-:S02]  /*89d0*/  HADD2.F32 R45, -RZ, R9.H1_H1 ;  /* 0x30000009ff2d7230 */ /* 0x000fc40000004100 */
[----:B------:R-:W-:Y:S01]  /*89e0*/  FFMA R42, -R27, 1.4426950216293334961, -R0 ;  /* 0x3fb8aa3b1b2a7823 */ /* 0x000fe20000000900 */
[----:B------:R-:W-:Y:S01]  /*89f0*/  FFMA R29, -R24, 1.4426950216293334961, -R29 ;  /* 0x3fb8aa3b181d7823 */ /* 0x000fe2000000091d */
[----:B------:R-:W-:Y:S01]  /*8a00*/  FMUL R0, R154, R83 ;  /* 0x000000539a007220 */ /* 0x000fe20000400000 */
[-C--:B------:R-:W-:Y:S01]  /*8a10*/  FFMA.RM R47, R41, R69.reuse, 12582913 ;  /* 0x4b400001292f7423 */ /* 0x080fe20000004045 */
[----:B------:R-:W-:Y:S01]  /*8a20*/  FFMA.RM R49, R44, R69, 12582913 ;  /* 0x4b4000012c317423 */ /* 0x000fe20000004045 */
[----:B------:R-:W-:Y:S01]  /*8a30*/  FFMA R29, -R24, 1.925963033500011079e-08, R29 ;  /* 0x32a57060181d7823 */ /* 0x000fe2000000011d */
[----:B------:R-:W-:Y:S01]  /*8a40*/  FFMA R41, R153, R45, R0 ;  /* 0x0000002d99297223 */ /* 0x000fe20000000000 */
[----:B------:R-:W-:Y:S01]  /*8a50*/  FADD R43, R47, -12583039 ;  /* 0xcb40007f2f2b7421 */ /* 0x000fe20000000000 */
[----:B------:R-:W-:Y:S01]  /*8a60*/  FADD R0, R49, -12583039 ;  /* 0xcb40007f31007421 */ /* 0x000fe20000000000 */
[-C--:B------:R-:W-:Y:S01]  /*8a70*/  FFMA.SAT R44, -R32, R68.reuse, 0.5 ;  /* 0x3f000000202c7423 */ /* 0x080fe20000002144 */
[----:B------:R-:W-:Y:S01]  /*8a80*/  FFMA.SAT R50, -R33, R68, 0.5 ;  /* 0x3f00000021327423 */ /* 0x000fe20000002144 */
[----:B------:R1:W2:Y:S01]  /*8a90*/  MUFU.EX2 R28, R29 ;  /* 0x0000001d001c7308 */ /* 0x0002a20000000800 */
[----:B------:R-:W-:Y:S01]  /*8aa0*/  FFMA R43, -R30, 1.4426950216293334961, -R43 ;  /* 0x3fb8aa3b1e2b7823 */ /* 0x000fe2000000092b */
[----:B------:R-:W-:-:S02]  /*8ab0*/  HADD2.F32 R45, -RZ, R10.H0_H0 ;  /* 0x2000000aff2d7230 */ /* 0x000fc40000004100 */
[C---:B------:R-:W-:Y:S01]  /*8ac0*/  FFMA R0, -R31.reuse, 1.4426950216293334961, -R0 ;  /* 0x3fb8aa3b1f007823 */ /* 0x040fe20000000900 */
[-C--:B------:R-:W-:Y:S01]  /*8ad0*/  FFMA.RM R51, R44, R69.reuse, 12582913 ;  /* 0x4b4000012c337423 */ /* 0x080fe20000004045 */
[----:B------:R-:W-:Y:S01]  /*8ae0*/  FFMA.RM R53, R50, R69, 12582913 ;  /* 0x4b40000132357423 */ /* 0x000fe20000004045 */
[----:B------:R-:W-:Y:S01]  /*8af0*/  FFMA R43, -R30, 1.925963033500011079e-08, R43 ;  /* 0x32a570601e2b7823 */ /* 0x000fe2000000012b */
[----:B------:R-:W-:Y:S01]  /*8b00*/  FFMA R44, -R31, 1.925963033500011079e-08, R0 ;  /* 0x32a570601f2c7823 */ /* 0x000fe20000000100 */
[----:B------:R-:W-:Y:S02]  /*8b10*/  HADD2.F32 R55, -RZ, R10.H1_H1 ;  /* 0x3000000aff377230 */ /* 0x000fe40000004100 */
[----:B-1----:R-:W-:Y:S01]  /*8b20*/  FFMA R29, -R27, 1.925963033500011079e-08, R42 ;  /* 0x32a570601b1d7823 */ /* 0x002fe2000000012a */
[C---:B------:R-:W-:Y:S01]  /*8b30*/  FMUL R42, R154.reuse, R84 ;  /* 0x000000549a2a7220 */ /* 0x040fe20000400000 */
[----:B------:R-:W-:Y:S01]  /*8b40*/  FMUL R0, R154, R85 ;  /* 0x000000559a007220 */ /* 0x000fe20000400000 */
[----:B------:R-:W-:Y:S01]  /*8b50*/  FADD R52, R53, -12583039 ;  /* 0xcb40007f35347421 */ /* 0x000fe20000000000 */
[-C--:B------:R-:W-:Y:S01]  /*8b60*/  FFMA.SAT R56, -R35, R68.reuse, 0.5 ;  /* 0x3f00000023387423 */ /* 0x080fe20000002144 */
[----:B------:R-:W-:Y:S01]  /*8b70*/  FFMA R42, R153, R45, R42 ;  /* 0x0000002d992a7223 */ /* 0x000fe2000000002a */
[----:B------:R-:W-:Y:S01]  /*8b80*/  FADD R45, R51, -12583039 ;  /* 0xcb40007f332d7421 */ /* 0x000fe20000000000 */
[----:B------:R-:W-:Y:S01]  /*8b90*/  FADD R39, R38, -12583039 ;  /* 0xcb40007f26277421 */ /* 0x000fe20000000000 */
[----:B------:R1:W-:Y:S01]  /*8ba0*/  MUFU.EX2 R48, R43 ;  /* 0x0000002b00307308 */ /* 0x0003e20000000800 */
[-C--:B------:R-:W-:Y:S01]  /*8bb0*/  FFMA.SAT R54, -R34, R68.reuse, 0.5 ;  /* 0x3f00000022367423 */ /* 0x080fe20000002144 */
[----:B------:R-:W-:Y:S01]  /*8bc0*/  FFMA R45, -R32, 1.4426950216293334961, -R45 ;  /* 0x3fb8aa3b202d7823 */ /* 0x000fe2000000092d */
[----:B------:R-:W-:Y:S01]  /*8bd0*/  FFMA.RM R58, R56, R69, 12582913 ;  /* 0x4b400001383a7423 */ /* 0x000fe20000004045 */
[----:B------:R-:W-:Y:S01]  /*8be0*/  FFMA R39, -R26, 1.4426950216293334961, -R39 ;  /* 0x3fb8aa3b1a277823 */ /* 0x000fe20000000927 */
[----:B------:R-:W-:Y:S01]  /*8bf0*/  FFMA.SAT R56, -R40, R68, 0.5 ;  /* 0x3f00000028387423 */ /* 0x000fe20000002144 */
[----:B------:R-:W-:Y:S01]  /*8c00*/  FFMA R45, -R32, 1.925963033500011079e-08, R45 ;  /* 0x32a57060202d7823 */ /* 0x000fe2000000012d */
[----:B------:R-:W-:-:S02]  /*8c10*/  HADD2.F32 R59, -RZ, R11.H0_H0 ;  /* 0x2000000bff3b7230 */ /* 0x000fc40000004100 */
[----:B------:R-:W-:Y:S01]  /*8c20*/  FFMA R39, -R26, 1.925963033500011079e-08, R39 ;  /* 0x32a570601a277823 */ /* 0x000fe20000000127 */
[----:B-1----:R-:W-:Y:S01]  /*8c30*/  FFMA R43, R153, R55, R0 ;  /* 0x00000037992b7223 */ /* 0x002fe20000000000 */
[C---:B------:R-:W-:Y:S01]  /*8c40*/  FFMA R0, -R33.reuse, 1.4426950216293334961, -R52 ;  /* 0x3fb8aa3b21007823 */ /* 0x040fe20000000934 */
[-C--:B------:R-:W-:Y:S01]  /*8c50*/  FFMA.RM R55, R54, R69.reuse, 12582913 ;  /* 0x4b40000136377423 */ /* 0x080fe20000004045 */
[----:B------:R1:W-:Y:S01]  /*8c60*/  MUFU.EX2 R50, R44 ;  /* 0x0000002c00327308 */ /* 0x0003e20000000800 */
[----:B------:R-:W-:Y:S01]  /*8c70*/  FFMA.RM R61, R56, R69, 12582913 ;  /* 0x4b400001383d7423 */ /* 0x000fe20000004045 */
[----:B------:R-:W-:Y:S01]  /*8c80*/  FFMA R54, -R33, 1.925963033500011079e-08, R0 ;  /* 0x32a5706021367823 */ /* 0x000fe20000000100 */
[----:B------:R-:W-:Y:S01]  /*8c90*/  FADD R0, R58, -12583039 ;  /* 0xcb40007f3a007421 */ /* 0x000fe20000000000 */
[-C--:B------:R-:W-:Y:S01]  /*8ca0*/  FFMA.SAT R62, -R41, R68.reuse, 0.5 ;  /* 0x3f000000293e7423 */ /* 0x080fe20000002144 */
[----:B------:R-:W-:Y:S01]  /*8cb0*/  FADD R57, R55, -12583039 ;  /* 0xcb40007f37397421 */ /* 0x000fe20000000000 */
[----:B------:R-:W-:Y:S01]  /*8cc0*/  FFMA.SAT R66, -R43, R68, 0.5 ;  /* 0x3f0000002b427423 */ /* 0x000fe20000002144 */
[----:B------:R-:W-:Y:S01]  /*8cd0*/  FFMA R60, -R35, 1.4426950216293334961, -R0 ;  /* 0x3fb8aa3b233c7823 */ /* 0x000fe20000000900 */
[----:B------:R-:W-:Y:S01]  /*8ce0*/  MUFU.EX2 R37, R37 ;  /* 0x0000002500257308 */ /* 0x000fe20000000800 */
[C---:B-1----:R-:W-:Y:S01]  /*8cf0*/  FMUL R44, R154.reuse, R86 ;  /* 0x000000569a2c7220 */ /* 0x042fe20000400000 */
[----:B------:R-:W-:Y:S01]  /*8d00*/  FMUL R0, R154, R87 ;  /* 0x000000579a007220 */ /* 0x000fe20000400000 */
[----:B------:R-:W-:Y:S01]  /*8d10*/  FFMA.RM R62, R62, R69, 12582913 ;  /* 0x4b4000013e3e7423 */ /* 0x000fe20000004045 */
[----:B------:R-:W-:Y:S01]  /*8d20*/  FFMA R57, -R34, 1.4426950216293334961, -R57 ;  /* 0x3fb8aa3b22397823 */ /* 0x000fe20000000939 */
[----:B------:R-:W-:Y:S01]  /*8d30*/  FFMA R44, R153, R59, R44 ;  /* 0x0000003b992c7223 */ /* 0x000fe2000000002c */
[----:B------:R-:W-:Y:S01]  /*8d40*/  FADD R59, R61, -12583039 ;  /* 0xcb40007f3d3b7421 */ /* 0x000fe20000000000 */
[----:B------:R-:W-:Y:S01]  /*8d50*/  SHF.L.U32 R3, R3, 0x17, RZ ;  /* 0x0000001703037819 */ /* 0x000fe200000006ff */
[----:B------:R1:W-:Y:S01]  /*8d60*/  MUFU.EX2 R52, R45 ;  /* 0x0000002d00347308 */ /* 0x0003e20000000800 */
[-C--:B------:R-:W-:Y:S01]  /*8d70*/  FFMA.SAT R64, -R42, R68.reuse, 0.5 ;  /* 0x3f0000002a407423 */ /* 0x080fe20000002144 */
[-C--:B------:R-:W-:Y:S01]  /*8d80*/  FFMA.RM R66, R66, R69.reuse, 12582913 ;  /* 0x4b40000142427423 */ /* 0x080fe20000004045 */
[----:B------:R-:W-:Y:S01]  /*8d90*/  FFMA R60, -R35, 1.925963033500011079e-08, R60 ;  /* 0x32a57060233c7823 */ /* 0x000fe2000000013c */
[----:B------:R-:W-:Y:S01]  /*8da0*/  FFMA R63, -R40, 1.4426950216293334961, -R59 ;  /* 0x3fb8aa3b283f7823 */ /* 0x000fe2000000093b */
[----:B------:R-:W-:Y:S01]  /*8db0*/  FFMA R57, -R34, 1.925963033500011079e-08, R57 ;  /* 0x32a5706022397823 */ /* 0x000fe20000000139 */
[----:B------:R-:W-:Y:S01]  /*8dc0*/  FFMA.SAT R67, -R44, R68, 0.5 ;  /* 0x3f0000002c437423 */ /* 0x000fe20000002144 */
[----:B------:R-:W-:Y:S01]  /*8dd0*/  FFMA.RM R65, R64, R69, 12582913 ;  /* 0x4b40000140417423 */ /* 0x000fe20000004045 */
[----:B------:R-:W-:Y:S01]  /*8de0*/  MUFU.EX2 R39, R39 ;  /* 0x0000002700277308 */ /* 0x000fe20000000800 */
[----:B-1----:R-:W-:-:S02]  /*8df0*/  HADD2.F32 R45, -RZ, R11.H1_H1 ;  /* 0x3000000bff2d7230 */ /* 0x002fc40000004100 */
[----:B--2---:R-:W-:Y:S01]  /*8e00*/  FFMA R70, R3, R28, 1 ;  /* 0x3f80000003467423 */ /* 0x004fe2000000001c */
[----:B------:R-:W-:Y:S01]  /*8e10*/  FADD R28, R66, -12583039 ;  /* 0xcb40007f421c7421 */ /* 0x000fe20000000000 */
[----:B------:R-:W-:Y:S01]  /*8e20*/  FFMA R63, -R40, 1.925963033500011079e-08, R63 ;  /* 0x32a57060283f7823 */ /* 0x000fe2000000013f */
[----:B------:R-:W-:Y:S01]  /*8e30*/  SHF.L.U32 R36, R36, 0x17, RZ ;  /* 0x0000001724247819 */ /* 0x000fe200000006ff */
[----:B------:R-:W-:Y:S01]  /*8e40*/  FFMA R45, R153, R45, R0 ;  /* 0x0000002d992d7223 */ /* 0x000fe20000000000 */
[----:B------:R-:W-:Y:S01]  /*8e50*/  FADD R0, R62, -12583039 ;  /* 0xcb40007f3e007421 */ /* 0x000fe20000000000 */
[----:B------:R-:W1:Y:S01]  /*8e60*/  MUFU.EX2 R29, R29 ;  /* 0x0000001d001d7308 */ /* 0x000e620000000800 */
[----:B------:R-:W-:Y:S01]  /*8e70*/  FFMA R28, -R43, 1.4426950216293334961, -R28 ;  /* 0x3fb8aa3b2b1c7823 */ /* 0x000fe2000000091c */
[----:B------:R-:W-:Y:S01]  /*8e80*/  FFMA.SAT R68, -R45, R68, 0.5 ;  /* 0x3f0000002d447423 */ /* 0x000fe20000002144 */
[----:B------:R-:W-:Y:S01]  /*8e90*/  FFMA R64, -R41, 1.4426950216293334961, -R0 ;  /* 0x3fb8aa3b29407823 */ /* 0x000fe20000000900 */
[----:B------:R-:W-:Y:S01]  /*8ea0*/  SHF.L.U32 R38, R38, 0x17, RZ ;  /* 0x0000001726267819 */ /* 0x000fe200000006ff */
[----:B------:R-:W-:Y:S01]  /*8eb0*/  FFMA R28, -R43, 1.925963033500011079e-08, R28 ;  /* 0x32a570602b1c7823 */ /* 0x000fe2000000011c */
[----:B------:R-:W-:Y:S01]  /*8ec0*/  FFMA.RM R68, R68, R69, 12582913 ;  /* 0x4b40000144447423 */ /* 0x000fe20000004045 */
[----:B------:R-:W-:Y:S01]  /*8ed0*/  FFMA R64, -R41, 1.925963033500011079e-08, R64 ;  /* 0x32a5706029407823 */ /* 0x000fe20000000140 */
[----:B------:R2:W-:Y:S01]  /*8ee0*/  MUFU.EX2 R59, R60 ;  /* 0x0000003c003b7308 */ /* 0x0005e20000000800 */
[----:B------:R-:W-:Y:S01]  /*8ef0*/  SHF.L.U32 R46, R46, 0x17, RZ ;  /* 0x000000172e2e7819 */ /* 0x000fe200000006ff */
[----:B------:R-:W-:Y:S01]  /*8f00*/  BSSY B1, `(.L_x_225) ;  /* 0x000003b000017945 */ /* 0x000fe20003800000 */
[----:B------:R-:W-:-:S02]  /*8f10*/  SHF.L.U32 R47, R47, 0x17, RZ ;  /* 0x000000172f2f7819 */ /* 0x000fc400000006ff */
[----:B------:R-:W-:Y:S02]  /*8f20*/  SHF.L.U32 R51, R51, 0x17, RZ ;  /* 0x0000001733337819 */ /* 0x000fe400000006ff */
[----:B------:R-:W-:Y:S01]  /*8f30*/  SHF.L.U32 R53, R53, 0x17, RZ ;  /* 0x0000001735357819 */ /* 0x000fe200000006ff */
[----:B------:R3:W4:Y:S01]  /*8f40*/  MUFU.EX2 R56, R57 ;  /* 0x0000003900387308 */ /* 0x0007220000000800 */
[----:B--2---:R-:W-:Y:S01]  /*8f50*/  FFMA.RM R60, R67, R69, 12582913 ;  /* 0x4b400001433c7423 */ /* 0x004fe20000004045 */
[----:B-1----:R-:W-:Y:S01]  /*8f60*/  FFMA R69, R46, R29, 1 ;  /* 0x3f8000002e457423 */ /* 0x002fe2000000001d */
[----:B------:R-:W-:Y:S01]  /*8f70*/  FFMA R72, R47, R48, 1 ;  /* 0x3f8000002f487423 */ /* 0x000fe20000000030 */
[----:B------:R-:W-:Y:S01]  /*8f80*/  FFMA R74, R51, R52, 1 ;  /* 0x3f800000334a7423 */ /* 0x000fe20000000034 */
[----:B------:R-:W-:Y:S01]  /*8f90*/  FADD R3, R60, -12583039 ;  /* 0xcb40007f3c037421 */ /* 0x000fe20000000000 */
[----:B------:R-:W-:Y:S02]  /*8fa0*/  SHF.L.U32 R55, R55, 0x17, RZ ;  /* 0x0000001737377819 */ /* 0x000fe400000006ff */
[----:B------:R1:W-:Y:S01]  /*8fb0*/  MUFU.EX2 R0, R63 ;  /* 0x0000003f00007308 */ /* 0x0003e20000000800 */
[----:B---3--:R-:W-:Y:S01]  /*8fc0*/  FADD R57, R65, -12583039 ;  /* 0xcb40007f41397421 */ /* 0x008fe20000000000 */
[----:B------:R-:W-:Y:S01]  /*8fd0*/  FFMA R29, -R44, 1.4426950216293334961, -R3 ;  /* 0x3fb8aa3b2c1d7823 */ /* 0x000fe20000000903 */
[----:B------:R-:W-:-:S02]  /*8fe0*/  SHF.L.U32 R49, R49, 0x17, RZ ;  /* 0x0000001731317819 */ /* 0x000fc400000006ff */
[----:B------:R-:W-:Y:S01]  /*8ff0*/  FFMA R67, -R42, 1.4426950216293334961, -R57 ;  /* 0x3fb8aa3b2a437823 */ /* 0x000fe20000000939 */
[----:B------:R-:W-:Y:S01]  /*9000*/  FFMA R29, -R44, 1.925963033500011079e-08, R29 ;  /* 0x32a570602c1d7823 */ /* 0x000fe2000000011d */
[----:B------:R-:W-:Y:S01]  /*9010*/  SHF.L.U32 R58, R58, 0x17, RZ ;  /* 0x000000173a3a7819 */ /* 0x000fe200000006ff */
[----:B------:R2:W-:Y:S01]  /*9020*/  MUFU.EX2 R57, R64 ;  /* 0x0000004000397308 */ /* 0x0005e20000000800 */
[----:B-1----:R-:W-:Y:S01]  /*9030*/  FFMA R63, R36, R37, 1 ;  /* 0x3f800000243f7423 */ /* 0x002fe20000000025 */
[----:B------:R-:W-:Y:S01]  /*9040*/  FADD R36, R68, -12583039 ;  /* 0xcb40007f44247421 */ /* 0x000fe20000000000 */
[----:B------:R-:W-:Y:S01]  /*9050*/  FFMA R67, -R42, 1.925963033500011079e-08, R67 ;  /* 0x32a570602a437823 */ /* 0x000fe20000000143 */
[----:B------:R-:W-:Y:S01]  /*9060*/  SHF.L.U32 R61, R61, 0x17, RZ ;  /* 0x000000173d3d7819 */ /* 0x000fe200000006ff */
[----:B----4-:R-:W-:Y:S01]  /*9070*/  FFMA R76, R55, R56, 1 ;  /* 0x3f800000374c7423 */ /* 0x010fe20000000038 */
[----:B------:R-:W-:Y:S01]  /*9080*/  SHF.L.U32 R52, R65, 0x17, RZ ;  /* 0x0000001741347819 */ /* 0x000fe200000006ff */
[----:B------:R-:W-:Y:S01]  /*9090*/  FFMA R71, R49, R50, 1 ;  /* 0x3f80000031477423 */ /* 0x000fe20000000032 */
[----:B------:R1:W3:Y:S01]  /*90a0*/  MUFU.EX2 R3, R28 ;  /* 0x0000001c00037308 */ /* 0x0002e20000000800 */
[----:B--2---:R-:W-:Y:S01]  /*90b0*/  FFMA R64, R38, R39, 1 ;  /* 0x3f80000026407423 */ /* 0x004fe20000000027 */
[C---:B------:R-:W-:Y:S01]  /*90c0*/  FFMA R38, -R45.reuse, 1.4426950216293334961, -R36 ;  /* 0x3fb8aa3b2d267823 */ /* 0x040fe20000000924 */
[----:B------:R-:W-:Y:S01]  /*90d0*/  SHF.L.U32 R46, R66, 0x17, RZ ;  /* 0x00000017422e7819 */ /* 0x000fe200000006ff */
[----:B------:R-:W-:Y:S01]  /*90e0*/  FFMA R55, R58, R59, 1 ;  /* 0x3f8000003a377423 */ /* 0x000fe2000000003b */
[----:B------:R-:W-:Y:S01]  /*90f0*/  SHF.L.U32 R47, R60, 0x17, RZ ;  /* 0x000000173c2f7819 */ /* 0x000fe200000006ff */
[----:B------:R-:W-:Y:S01]  /*9100*/  FFMA R38, -R45, 1.925963033500011079e-08, R38 ;  /* 0x32a570602d267823 */ /* 0x000fe20000000126 */
[----:B------:R-:W-:Y:S01]  /*9110*/  SHF.L.U32 R48, R68, 0x17, RZ ;  /* 0x0000001744307819 */ /* 0x000fe200000006ff */
[----:B------:R-:W2:Y:S01]  /*9120*/  MUFU.EX2 R54, R54 ;  /* 0x0000003600367308 */ /* 0x000ea20000000800 */
[----:B-1----:R-:W-:-:S04]  /*9130*/  IADD3 R28, R70, 0x1800000, RZ ;  /* 0x01800000461c7810 */ /* 0x002fc80007ffe0ff */
[----:B------:R-:W-:-:S03]  /*9140*/  LOP3.LUT R28, R28, 0x7f800000, RZ, 0xc0, !PT ;  /* 0x7f8000001c1c7812 */ /* 0x000fc600078ec0ff */
[----:B------:R-:W1:Y:S01]  /*9150*/  MUFU.EX2 R67, R67 ;  /* 0x0000004300437308 */ /* 0x000e620000000800 */
[----:B------:R-:W-:Y:S01]  /*9160*/  ISETP.GT.U32.AND P2, PT, R28, 0x1ffffff, PT ;  /* 0x01ffffff1c00780c */ /* 0x000fe20003f44070 */
[----:B---3--:R-:W-:-:S06]  /*9170*/  FFMA R46, R46, R3, 1 ;  /* 0x3f8000002e2e7423 */ /* 0x008fcc0000000003 */
[----:B------:R-:W3:Y:S01]  /*9180*/  MUFU.EX2 R36, R29 ;  /* 0x0000001d00247308 */ /* 0x000ee20000000800 */
[----:B--2---:R-:W-:Y:S01]  /*9190*/  FFMA R73, R53, R54, 1 ;  /* 0x3f80000035497423 */ /* 0x004fe20000000036 */
[----:B------:R-:W-:Y:S01]  /*91a0*/  SHF.L.U32 R54, R62, 0x17, RZ ;  /* 0x000000173e367819 */ /* 0x000fe200000006ff */
[----:B------:R-:W-:-:S04]  /*91b0*/  FFMA R53, R61, R0, 1 ;  /* 0x3f8000003d357423 */ /* 0x000fc80000000000 */
[----:B------:R-:W-:Y:S01]  /*91c0*/  FFMA R54, R54, R57, 1 ;  /* 0x3f80000036367423 */ /* 0x000fe20000000039 */
[----:B------:R-:W2:Y:S01]  /*91d0*/  MUFU.EX2 R37, R38 ;  /* 0x0000002600257308 */ /* 0x000ea20000000800 */
[----:B-1----:R-:W-:Y:S01]  /*91e0*/  FFMA R52, R52, R67, 1 ;  /* 0x3f80000034347423 */ /* 0x002fe20000000043 */
[----:B---3--:R-:W-:Y:S01]  /*91f0*/  FFMA R47, R47, R36, 1 ;  /* 0x3f8000002f2f7423 */ /* 0x008fe20000000024 */
[----:B--2---:R-:W-:Y:S01]  /*9200*/  FFMA R48, R48, R37, 1 ;  /* 0x3f80000030307423 */ /* 0x004fe20000000025 */
[----:B------:R-:W-:Y:S06]  /*9210*/  @P2 BRA `(.L_x_226) ;  /* 0x0000000000142947 */ /* 0x000fec0003800000 */
[----:B------:R-:W-:Y:S02]  /*9220*/  MOV R0, R70 ;  /* 0x0000004600007202 */ /* 0x000fe40000000f00 */
[----:B------:R-:W-:-:S07]  /*9230*/  MOV R28, 0x9250 ;  /* 0x00009250001c7802 */ /* 0x000fce0000000f00 */
[----:B------:R-:W-:Y:S05]  /*9240*/  CALL.REL.NOINC `($__internal_0_$__cuda_sm20_rcp_rn_f32_slowpath) ;  /* 0x000000d0003c7944 */ /* 0x000fea0003c00000 */
[----:B------:R-:W-:Y:S01]  /*9250*/  MOV R49, R0 ;  /* 0x0000000000317202 */ /* 0x000fe20000000f00 */
[----:B------:R-:W-:Y:S06]  /*9260*/  BRA `(.L_x_227) ;  /* 0x0000000000107947 */ /* 0x000fec0003800000 */
.L_x_226:
[----:B------:R-:W1:Y:S02]  /*9270*/  MUFU.RCP R49, R70 ;  /* 0x0000004600317308 */ /* 0x000e640000001000 */
[----:B-1----:R-:W-:-:S04]  /*9280*/  FFMA R0, R70, R49, -1 ;  /* 0xbf80000046007423 */ /* 0x002fc80000000031 */
[----:B------:R-:W-:-:S04]  /*9290*/  FADD.FTZ R0, -R0, -RZ ;  /* 0x800000ff00007221 */ /* 0x000fc80000010100 */
[----:B------:R-:W-:-:S07]  /*92a0*/  FFMA R49, R49, R0, R49 ;  /* 0x0000000031317223 */ /* 0x000fce0000000031 */
.L_x_227:
[----:B------:R-:W-:Y:S05]  /*92b0*/  BSYNC B1 ;  /* 0x0000000000017941 */ /* 0x000fea0003800000 */
.L_x_225:
        /* <DEDUP_REMOVED lines=10> */
.L_x_229:
[----:B------:R-:W1:Y:S02]  /*9360*/  MUFU.RCP R50, R63 ;  /* 0x0000003f00327308 */ /* 0x000e640000001000 */
[----:B-1----:R-:W-:-:S04]  /*9370*/  FFMA R0, R63, R50, -1 ;  /* 0xbf8000003f007423 */ /* 0x002fc80000000032 */
[----:B------:R-:W-:-:S04]  /*9380*/  FADD.FTZ R3, -R0, -RZ ;  /* 0x800000ff00037221 */ /* 0x000fc80000010100 */
[----:B------:R-:W-:-:S07]  /*9390*/  FFMA R50, R50, R3, R50 ;  /* 0x0000000332327223 */ /* 0x000fce0000000032 */
.L_x_230:
[----:B------:R-:W-:Y:S05]  /*93a0*/  BSYNC B1 ;  /* 0x0000000000017941 */ /* 0x000fea0003800000 */
.L_x_228:
        /* <DEDUP_REMOVED lines=10> */
.L_x_232:
[----:B------:R-:W1:Y:S02]  /*9450*/  MUFU.RCP R51, R64 ;  /* 0x0000004000337308 */ /* 0x000e640000001000 */
[----:B-1----:R-:W-:-:S04]  /*9460*/  FFMA R0, R64, R51, -1 ;  /* 0xbf80000040007423 */ /* 0x002fc80000000033 */
[----:B------:R-:W-:-:S04]  /*9470*/  FADD.FTZ R0, -R0, -RZ ;  /* 0x800000ff00007221 */ /* 0x000fc80000010100 */
[----:B------:R-:W-:-:S07]  /*9480*/  FFMA R51, R51, R0, R51 ;  /* 0x0000000033337223 */ /* 0x000fce0000000033 */
.L_x_233:
[----:B------:R-:W-:Y:S05]  /*9490*/  BSYNC B1 ;  /* 0x0000000000017941 */ /* 0x000fea0003800000 */
.L_x_231:
        /* <DEDUP_REMOVED lines=10> */
.L_x_235:
[----:B------:R-:W1:Y:S02]  /*9540*/  MUFU.RCP R56, R69 ;  /* 0x0000004500387308 */ /* 0x000e640000001000 */
[----:B-1----:R-:W-:-:S04]  /*9550*/  FFMA R0, R69, R56, -1 ;  /* 0xbf80000045007423 */ /* 0x002fc80000000038 */
[----:B------:R-:W-:-:S04]  /*9560*/  FADD.FTZ R3, -R0, -RZ ;  /* 0x800000ff00037221 */ /* 0x000fc80000010100 */
[----:B------:R-:W-:-:S07]  /*9570*/  FFMA R56, R56, R3, R56 ;  /* 0x0000000338387223 */ /* 0x000fce0000000038 */
.L_x_236:
[----:B------:R-:W-:Y:S05]  /*9580*/  BSYNC B1 ;  /* 0x0000000000017941 */ /* 0x000fea0003800000 */
.L_x_234:
        /* <DEDUP_REMOVED lines=10> */
.L_x_238:
[----:B------:R-:W1:Y:S02]  /*9630*/  MUFU.RCP R57, R72 ;  /* 0x0000004800397308 */ /* 0x000e640000001000 */
[----:B-1----:R-:W-:-:S04]  /*9640*/  FFMA R0, R72, R57, -1 ;  /* 0xbf80000048007423 */ /* 0x002fc80000000039 */
[----:B------:R-:W-:-:S04]  /*9650*/  FADD.FTZ R0, -R0, -RZ ;  /* 0x800000ff00007221 */ /* 0x000fc80000010100 */
[----:B------:R-:W-:-:S07]  /*9660*/  FFMA R57, R57, R0, R57 ;  /* 0x0000000039397223 */ /* 0x000fce0000000039 */
.L_x_239:
[----:B------:R-:W-:Y:S05]  /*9670*/  BSYNC B1 ;  /* 0x0000000000017941 */ /* 0x000fea0003800000 */
.L_x_237:
        /* <DEDUP_REMOVED lines=10> */
.L_x_241:
[----:B------:R-:W1:Y:S02]  /*9720*/  MUFU.RCP R58, R71 ;  /* 0x00000047003a7308 */ /* 0x000e640000001000 */
[----:B-1----:R-:W-:-:S04]  /*9730*/  FFMA R0, R71, R58, -1 ;  /* 0xbf80000047007423 */ /* 0x002fc8000000003a */
[----:B------:R-:W-:-:S04]  /*9740*/  FADD.FTZ R3, -R0, -RZ ;  /* 0x800000ff00037221 */ /* 0x000fc80000010100 */
[----:B------:R-:W-:-:S07]  /*9750*/  FFMA R58, R58, R3, R58 ;  /* 0x000000033a3a7223 */ /* 0x000fce000000003a */
.L_x_242:
[----:B------:R-:W-:Y:S05]  /*9760*/  BSYNC B1 ;  /* 0x0000000000017941 */ /* 0x000fea0003800000 */
.L_x_240:
        /* <DEDUP_REMOVED lines=10> */
.L_x_244:
[----:B------:R-:W1:Y:S02]  /*9810*/  MUFU.RCP R59, R74 ;  /* 0x0000004a003b7308 */ /* 0x000e640000001000 */
[----:B-1----:R-:W-:-:S04]  /*9820*/  FFMA R0, R74, R59, -1 ;  /* 0xbf8000004a007423 */ /* 0x002fc8000000003b */
[----:B------:R-:W-:-:S04]  /*9830*/  FADD.FTZ R0, -R0, -RZ ;  /* 0x800000ff00007221 */ /* 0x000fc80000010100 */
[----:B------:R-:W-:-:S07]  /*9840*/  FFMA R59, R59, R0, R59 ;  /* 0x000000003b3b7223 */ /* 0x000fce000000003b */
.L_x_245:
[----:B------:R-:W-:Y:S05]  /*9850*/  BSYNC B1 ;  /* 0x0000000000017941 */ /* 0x000fea0003800000 */
.L_x_243:
        /* <DEDUP_REMOVED lines=10> */
.L_x_247:
[----:B------:R-:W1:Y:S02]  /*9900*/  MUFU.RCP R60, R73 ;  /* 0x00000049003c7308 */ /* 0x000e640000001000 */
[----:B-1----:R-:W-:-:S04]  /*9910*/  FFMA R0, R73, R60, -1 ;  /* 0xbf80000049007423 */ /* 0x002fc8000000003c */
[----:B------:R-:W-:-:S04]  /*9920*/  FADD.FTZ R3, -R0, -RZ ;  /* 0x800000ff00037221 */ /* 0x000fc80000010100 */
[----:B------:R-:W-:-:S07]  /*9930*/  FFMA R60, R60, R3, R60 ;  /* 0x000000033c3c7223 */ /* 0x000fce000000003c */
.L_x_248:
[----:B------:R-:W-:Y:S05]  /*9940*/  BSYNC B1 ;  /* 0x0000000000017941 */ /* 0x000fea0003800000 */
.L_x_246:
        /* <DEDUP_REMOVED lines=10> */
.L_x_250:
[----:B------:R-:W1:Y:S02]  /*99f0*/  MUFU.RCP R61, R76 ;  /* 0x0000004c003d7308 */ /* 0x000e640000001000 */
[----:B-1----:R-:W-:-:S04]  /*9a00*/  FFMA R0, R76, R61, -1 ;  /* 0xbf8000004c007423 */ /* 0x002fc8000000003d */
[----:B------:R-:W-:-:S04]  /*9a10*/  FADD.FTZ R0, -R0, -RZ ;  /* 0x800000ff00007221 */ /* 0x000fc80000010100 */
[----:B------:R-:W-:-:S07]  /*9a20*/  FFMA R61, R61, R0, R61 ;  /* 0x000000003d3d7223 */ /* 0x000fce000000003d */
.L_x_251:
[----:B------:R-:W-:Y:S05]  /*9a30*/  BSYNC B1 ;  /* 0x0000000000017941 */ /* 0x000fea0003800000 */
.L_x_249:
        /* <DEDUP_REMOVED lines=10> */
.L_x_253:
[----:B------:R-:W1:Y:S02]  /*9ae0*/  MUFU.RCP R62, R55 ;  /* 0x00000037003e7308 */ /* 0x000e640000001000 */
[----:B-1----:R-:W-:-:S04]  /*9af0*/  FFMA R0, R55, R62, -1 ;  /* 0xbf80000037007423 */ /* 0x002fc8000000003e */
[----:B------:R-:W-:-:S04]  /*9b00*/  FADD.FTZ R3, -R0, -RZ ;  /* 0x800000ff00037221 */ /* 0x000fc80000010100 */
[----:B------:R-:W-:-:S07]  /*9b10*/  FFMA R62, R62, R3, R62 ;  /* 0x000000033e3e7223 */ /* 0x000fce000000003e */
.L_x_254:
[----:B------:R-:W-:Y:S05]  /*9b20*/  BSYNC B1 ;  /* 0x0000000000017941 */ /* 0x000fea0003800000 */
.L_x_252:
        /* <DEDUP_REMOVED lines=10> */
.L_x_256:
[----:B------:R-:W1:Y:S02]  /*9bd0*/  MUFU.RCP R0, R53 ;  /* 0x0000003500007308 */ /* 0x000e640000001000 */
[----:B-1----:R-:W-:-:S04]  /*9be0*/  FFMA R3, R53, R0, -1 ;  /* 0xbf80000035037423 */ /* 0x002fc80000000000 */
[----:B------:R-:W-:-:S04]  /*9bf0*/  FADD.FTZ R3, -R3, -RZ ;  /* 0x800000ff03037221 */ /* 0x000fc80000010100 */
[----:B------:R-:W-:-:S07]  /*9c00*/  FFMA R55, R0, R3, R0 ;  /* 0x0000000300377223 */ /* 0x000fce0000000000 */
.L_x_257:
[----:B------:R-:W-:Y:S05]  /*9c10*/  BSYNC B1 ;  /* 0x0000000000017941 */ /* 0x000fea0003800000 */
.L_x_255:
        /* <DEDUP_REMOVED lines=10> */
.L_x_259:
[----:B------:R-:W1:Y:S02]  /*9cc0*/  MUFU.RCP R3, R54 ;  /* 0x0000003600037308 */ /* 0x000e640000001000 */
[----:B-1----:R-:W-:-:S04]  /*9cd0*/  FFMA R0, R54, R3, -1 ;  /* 0xbf80000036007423 */ /* 0x002fc80000000003 */
[----:B------:R-:W-:-:S04]  /*9ce0*/  FADD.FTZ R0, -R0, -RZ ;  /* 0x800000ff00007221 */ /* 0x000fc80000010100 */
[----:B------:R-:W-:-:S07]  /*9cf0*/  FFMA R64, R3, R0, R3 ;  /* 0x0000000003407223 */ /* 0x000fce0000000003 */
.L_x_260:
[----:B------:R-:W-:Y:S05]  /*9d00*/  BSYNC B1 ;  /* 0x0000000000017941 */ /* 0x000fea0003800000 */
.L_x_258:
        /* <DEDUP_REMOVED lines=10> */
.L_x_262:
[----:B------:R-:W1:Y:S02]  /*9db0*/  MUFU.RCP R53, R52 ;  /* 0x0000003400357308 */ /* 0x000e640000001000 */
[----:B-1----:R-:W-:-:S04]  /*9dc0*/  FFMA R0, R52, R53, -1 ;  /* 0xbf80000034007423 */ /* 0x002fc80000000035 */
[----:B------:R-:W-:-:S04]  /*9dd0*/  FADD.FTZ R0, -R0, -RZ ;  /* 0x800000ff00007221 */ /* 0x000fc80000010100 */
[----:B------:R-:W-:-:S07]  /*9de0*/  FFMA R53, R53, R0, R53 ;  /* 0x0000000035357223 */ /* 0x000fce0000000035 */
.L_x_263:
[----:B------:R-:W-:Y:S05]  /*9df0*/  BSYNC B1 ;  /* 0x0000000000017941 */ /* 0x000fea0003800000 */
.L_x_261:
        /* <DEDUP_REMOVED lines=10> */
.L_x_265:
[----:B------:R-:W1:Y:S02]  /*9ea0*/  MUFU.RCP R3, R46 ;  /* 0x0000002e00037308 */ /* 0x000e640000001000 */
[----:B-1----:R-:W-:-:S04]  /*9eb0*/  FFMA R0, R46, R3, -1 ;  /* 0xbf8000002e007423 */ /* 0x002fc80000000003 */
[----:B------:R-:W-:-:S04]  /*9ec0*/  FADD.FTZ R0, -R0, -RZ ;  /* 0x800000ff00007221 */ /* 0x000fc80000010100 */
[----:B------:R-:W-:-:S07]  /*9ed0*/  FFMA R52, R3, R0, R3 ;  /* 0x0000000003347223 */ /* 0x000fce0000000003 */
.L_x_266:
[----:B------:R-:W-:Y:S05]  /*9ee0*/  BSYNC B1 ;  /* 0x0000000000017941 */ /* 0x000fea0003800000 */
.L_x_264:
        /* <DEDUP_REMOVED lines=10> */
.L_x_268:
[----:B------:R-:W1:Y:S02]  /*9f90*/  MUFU.RCP R0, R47 ;  /* 0x0000002f00007308 */ /* 0x000e640000001000 */
[----:B-1----:R-:W-:-:S04]  /*9fa0*/  FFMA R3, R47, R0, -1 ;  /* 0xbf8000002f037423 */ /* 0x002fc80000000000 */
[----:B------:R-:W-:-:S04]  /*9fb0*/  FADD.FTZ R3, -R3, -RZ ;  /* 0x800000ff03037221 */ /* 0x000fc80000010100 */
[----:B------:R-:W-:-:S07]  /*9fc0*/  FFMA R63, R0, R3, R0 ;  /* 0x00000003003f7223 */ /* 0x000fce0000000000 */
.L_x_269:
[----:B------:R-:W-:Y:S05]  /*9fd0*/  BSYNC B1 ;  /* 0x0000000000017941 */ /* 0x000fea0003800000 */
.L_x_267:
        /* <DEDUP_REMOVED lines=9> */
.L_x_271:
[----:B------:R-:W1:Y:S02]  /*a070*/  MUFU.RCP R3, R48 ;  /* 0x0000003000037308 */ /* 0x000e640000001000 */
[----:B-1----:R-:W-:-:S04]  /*a080*/  FFMA R0, R48, R3, -1 ;  /* 0xbf80000030007423 */ /* 0x002fc80000000003 */
[----:B------:R-:W-:-:S04]  /*a090*/  FADD.FTZ R0, -R0, -RZ ;  /* 0x800000ff00007221 */ /* 0x000fc80000010100 */
[----:B------:R-:W-:-:S07]  /*a0a0*/  FFMA R0, R3, R0, R3 ;  /* 0x0000000003007223 */ /* 0x000fce0000000003 */
.L_x_272:
[----:B------:R-:W-:Y:S05]  /*a0b0*/  BSYNC B1 ;  /* 0x0000000000017941 */ /* 0x000fea0003800000 */
.L_x_270:
        /* <DEDUP_REMOVED lines=46> */
.L_x_274:
[----:B------:R-:W-:Y:S05]  /*a3a0*/  BSYNC B0 ;  /* 0x0000000000007941 */ /* 0x000fea0003800000 */
.L_x_273:
        /* <DEDUP_REMOVED lines=8> */
.L_x_277:
[----:B------:R-:W-:-:S04]  /*a430*/  ULEA UR4, UR5, UR45, 0x3 ;  /* 0x0000002d05047291 */ /* 0x000fc8000f8e183f */
[----:B------:R-:W-:-:S04]  /*a440*/  UIADD3 UR4, UR4, 0x60, URZ ;  /* 0x0000006004047890 */ /* 0x000fc8000fffe03f */
[----:B------:R-:W-:-:S09]  /*a450*/  UPRMT UR4, UR50, 0x654, UR4 ;  /* 0x0000065432047896 */ /* 0x000fd20008000004 */
[----:B------:R-:W-:Y:S03]  /*a460*/  SYNCS.ARRIVE.TRANS64.RED.A1T0 RZ, [UR4], RZ ;  /* 0x000000ffffff79a7 */ /* 0x000fe60008100404 */
.L_x_276:
[----:B------:R-:W-:Y:S05]  /*a470*/  BSYNC B0 ;  /* 0x0000000000007941 */ /* 0x000fea0003800000 */
.L_x_275:
        /* <DEDUP_REMOVED lines=8> */
.L_x_280:
[----:B------:R-:W-:Y:S01]  /*a500*/  LEA R0, R12, UR45, 0x3 ;  /* 0x0000002d0c007c11 */ /* 0x000fe2000f8e18ff */
[----:B------:R-:W-:Y:S01]  /*a510*/  BSSY B1, `(.L_x_281) ;  /* 0x0000006000017945 */ /* 0x000fe20003800000 */
[----:B------:R-:W-:Y:S02]  /*a520*/  SHF.L.U32 R3, R20, 0x1f, RZ ;  /* 0x0000001f14037819 */ /* 0x000fe400000006ff */
[----:B------:R-:W-:Y:S02]  /*a530*/  @!P1 LEA R26, R12, R15, 0xd ;  /* 0x0000000f0c1a9211 */ /* 0x000fe400078e68ff */
[----:B------:R-:W1:Y:S02]  /*a540*/  SYNCS.PHASECHK.TRANS64.TRYWAIT P2, [R0+URZ+0x40], R3 ;  /* 0x00004003000075a7 */ /* 0x000e64000804017f */
[----:B------:R-:W-:Y:S01]  /*a550*/  @!P1 LEA R25, R155, R26, 0x1 ;  /* 0x0000001a9b199211 */ /* 0x000fe200078e08ff */
[----:B-1----:R-:W-:Y:S06]  /*a560*/  @!P2 BRA `(.L_x_282) ;  /* 0x000000b40080a947 */ /* 0x002fec0003800000 */
.L_x_615:
[----:B------:R-:W-:Y:S05]  /*a570*/  BSYNC B1 ;  /* 0x0000000000017941 */ /* 0x000fea0003800000 */
.L_x_281:
        /* <DEDUP_REMOVED lines=8> */
.L_x_279:
[----:B------:R-:W-:Y:S05]  /*a600*/  BSYNC B0 ;  /* 0x0000000000007941 */ /* 0x000fea0003800000 */
.L_x_278:
[--C-:B---3--:R-:W-:Y:S02]  /*a610*/  HADD2.F32 R3, -RZ, R4.reuse.H1_H1 ;  /* 0x30000004ff037230 */ /* 0x108fe40000004100 */
[C---:B------:R-:W-:Y:S01]  /*a620*/  FMUL R26, R154.reuse, R89 ;  /* 0x000000599a1a7220 */ /* 0x040fe20000400000 */
[----:B------:R-:W-:Y:S02]  /*a630*/  HADD2.F32 R25, -RZ, R4.H0_H0 ;  /* 0x20000004ff197230 */ /* 0x000fe40000004100 */
[C---:B------:R-:W-:Y:S01]  /*a640*/  FMUL R88, R154.reuse, R88 ;  /* 0x000000589a587220 */ /* 0x040fe20000400000 */
[----:B------:R-:W-:Y:S01]  /*a650*/  FMUL R32, R154, R93 ;  /* 0x0000005d9a207220 */ /* 0x000fe20000400000 */
[----:B------:R-:W-:Y:S01]  /*a660*/  FFMA R26, R153, R3, R26 ;  /* 0x00000003991a7223 */ /* 0x000fe2000000001a */
[----:B------:R-:W-:Y:S01]  /*a670*/  HADD2.F32 R3, -RZ, R6.H1_H1 ;  /* 0x30000006ff037230 */ /* 0x000fe20000004100 */
[----:B------:R-:W-:Y:S01]  /*a680*/  MOV R70, 0x3bbb989d ;  /* 0x3bbb989d00467802 */ /* 0x000fe20000000f00 */
[----:B------:R-:W-:-:S02]  /*a690*/  HADD2.F32 R27, -RZ, R5.H0_H0 ;  /* 0x20000005ff1b7230 */ /* 0x000fc40000004100 */
[C---:B------:R-:W-:Y:S01]  /*a6a0*/  FFMA R25, R153.reuse, R25, R88 ;  /* 0x0000001999197223 */ /* 0x040fe20000000058 */
[C---:B------:R-:W-:Y:S01]  /*a6b0*/  FMUL R90, R154.reuse, R90 ;  /* 0x0000005a9a5a7220 */ /* 0x040fe20000400000 */
[----:B------:R-:W-:Y:S01]  /*a6c0*/  FFMA R32, R153, R3, R32 ;  /* 0x0000000399207223 */ /* 0x000fe20000000020 */
[----:B------:R-:W-:Y:S01]  /*a6d0*/  MOV R72, 0x437c0000 ;  /* 0x437c000000487802 */ /* 0x000fe20000000f00 */
[----:B------:R-:W-:Y:S02]  /*a6e0*/  HADD2.F32 R3, -RZ, R7.H1_H1 ;  /* 0x30000007ff037230 */ /* 0x000fe40000004100 */
[----:B------:R-:W-:Y:S01]  /*a6f0*/  FFMA.SAT R0, -R25, R70, 0.5 ;  /* 0x3f00000019007423 */ /* 0x000fe20000002146 */
[C---:B------:R-:W-:Y:S01]  /*a700*/  FMUL R34, R154.reuse, R95 ;  /* 0x0000005f9a227220 */ /* 0x040fe20000400000 */
[----:B------:R-:W-:Y:S02]  /*a710*/  HADD2.F32 R29, -RZ, R5.H1_H1 ;  /* 0x30000005ff1d7230 */ /* 0x000fe40000004100 */
[C---:B------:R-:W-:Y:S01]  /*a720*/  FFMA R27, R153.reuse, R27, R90 ;  /* 0x0000001b991b7223 */ /* 0x040fe2000000005a */
[----:B------:R-:W-:Y:S01]  /*a730*/  FMUL R30, R154, R91 ;  /* 0x0000005b9a1e7220 */ /* 0x000fe20000400000 */
[----:B------:R-:W-:Y:S01]  /*a740*/  FFMA.RM R0, R0, R72, 12582913 ;  /* 0x4b40000100007423 */ /* 0x000fe20000004048 */
[----:B------:R-:W-:Y:S01]  /*a750*/  FFMA R34, R153, R3, R34 ;  /* 0x0000000399227223 */ /* 0x000fe20000000022 */
[-C--:B------:R-:W-:Y:S01]  /*a760*/  FFMA.SAT R3, -R26, R70.reuse, 0.5 ;  /* 0x3f0000001a037423 */ /* 0x080fe20000002146 */
[----:B------:R-:W-:Y:S01]  /*a770*/  FFMA.SAT R36, -R27, R70, 0.5 ;  /* 0x3f0000001b247423 */ /* 0x000fe20000002146 */
[----:B------:R-:W-:Y:S01]  /*a780*/  FFMA R30, R153, R29, R30 ;  /* 0x0000001d991e7223 */ /* 0x000fe2000000001e */
[----:B------:R-:W-:-:S02]  /*a790*/  HADD2.F32 R31, -RZ, R6.H0_H0 ;  /* 0x20000006ff1f7230 */ /* 0x000fc40000004100 */
[----:B------:R-:W-:Y:S01]  /*a7a0*/  FADD R28, R0, -12583039 ;  /* 0xcb40007f001c7421 */ /* 0x000fe20000000000 */
[----:B------:R-:W-:Y:S01]  /*a7b0*/  FMUL R92, R154, R92 ;  /* 0x0000005c9a5c7220 */ /* 0x000fe20000400000 */
[-C--:B------:R-:W-:Y:S01]  /*a7c0*/  FFMA.RM R29, R3, R72.reuse, 12582913 ;  /* 0x4b400001031d7423 */ /* 0x080fe20000004048 */
[----:B------:R-:W-:Y:S01]  /*a7d0*/  FFMA.RM R38, R36, R72, 12582913 ;  /* 0x4b40000124267423 */ /* 0x000fe20000004048 */
[----:B------:R-:W-:Y:S01]  /*a7e0*/  FFMA.SAT R39, -R30, R70, 0.5 ;  /* 0x3f0000001e277423 */ /* 0x000fe20000002146 */
[----:B----4-:R-:W-:Y:S02]  /*a7f0*/  HADD2.F32 R37, -RZ, R8.H1_H1 ;  /* 0x30000008ff257230 */ /* 0x010fe40000004100 */
[----:B------:R-:W-:Y:S01]  /*a800*/  FFMA R28, -R25, 1.4426950216293334961, -R28 ;  /* 0x3fb8aa3b191c7823 */ /* 0x000fe2000000091c */
[----:B------:R-:W-:Y:S01]  /*a810*/  FMUL R40, R154, R97 ;  /* 0x000000619a287220 */ /* 0x000fe20000400000 */
[----:B------:R-:W-:Y:S01]  /*a820*/  FFMA R31, R153, R31, R92 ;  /* 0x0000001f991f7223 */ /* 0x000fe2000000005c */
[----:B------:R-:W-:Y:S01]  /*a830*/  FADD R3, R29, -12583039 ;  /* 0xcb40007f1d037421 */ /* 0x000fe20000000000 */
[----:B------:R-:W-:Y:S01]  /*a840*/  FADD R36, R38, -12583039 ;  /* 0xcb40007f26247421 */ /* 0x000fe20000000000 */
[----:B------:R-:W-:Y:S01]  /*a850*/  FFMA.RM R47, R39, R72, 12582913 ;  /* 0x4b400001272f7423 */ /* 0x000fe20000004048 */
[----:B------:R-:W-:Y:S01]  /*a860*/  FFMA R28, -R25, 1.925963033500011079e-08, R28 ;  /* 0x32a57060191c7823 */ /* 0x000fe2000000011c */
[----:B------:R-:W-:Y:S01]  /*a870*/  FFMA R40, R153, R37, R40 ;  /* 0x0000002599287223 */ /* 0x000fe20000000028 */
[----:B------:R-:W-:-:S02]  /*a880*/  HADD2.F32 R33, -RZ, R7.H0_H0 ;  /* 0x20000007ff217230 */ /* 0x000fc40000004100 */
[----:B------:R-:W-:Y:S01]  /*a890*/  FFMA R37, -R26, 1.4426950216293334961, -R3 ;  /* 0x3fb8aa3b1a257823 */ /* 0x000fe20000000903 */
[----:B------:R-:W-:Y:S01]  /*a8a0*/  FFMA R42, -R27, 1.4426950216293334961, -R36 ;  /* 0x3fb8aa3b1b2a7823 */ /* 0x000fe20000000924 */
[----:B------:R-:W-:Y:S01]  /*a8b0*/  FFMA.SAT R43, -R31, R70, 0.5 ;  /* 0x3f0000001f2b7423 */ /* 0x000fe20000002146 */
[----:B------:R-:W-:Y:S01]  /*a8c0*/  FMUL R94, R154, R94 ;  /* 0x0000005e9a5e7220 */ /* 0x000fe20000400000 */
[----:B------:R-:W-:Y:S01]  /*a8d0*/  FADD R39, R47, -12583039 ;  /* 0xcb40007f2f277421 */ /* 0x000fe20000000000 */
[----:B------:R-:W-:Y:S01]  /*a8e0*/  FFMA.SAT R45, -R32, R70, 0.5 ;  /* 0x3f000000202d7423 */ /* 0x000fe20000002146 */
[----:B------:R1:W2:Y:S01]  /*a8f0*/  MUFU.EX2 R3, R28 ;  /* 0x0000001c00037308 */ /* 0x0002a20000000800 */
[----:B------:R-:W-:Y:S01]  /*a900*/  FFMA R37, -R26, 1.925963033500011079e-08, R37 ;  /* 0x32a570601a257823 */ /* 0x000fe20000000125 */
[----:B------:R-:W-:Y:S02]  /*a910*/  HADD2.F32 R46, -RZ, R9.H1_H1 ;  /* 0x30000009ff2e7230 */ /* 0x000fe40000004100 */
[-C--:B------:R-:W-:Y:S01]  /*a920*/  FFMA.RM R49, R43, R72.reuse, 12582913 ;  /* 0x4b4000012b317423 */ /* 0x080fe20000004048 */
[----:B------:R-:W-:Y:S01]  /*a930*/  FFMA R33, R153, R33, R94 ;  /* 0x0000002199217223 */ /* 0x000fe2000000005e */
[----:B------:R-:W-:Y:S01]  /*a940*/  FFMA R43, -R30, 1.4426950216293334961, -R39 ;  /* 0x3fb8aa3b1e2b7823 */ /* 0x000fe20000000927 */
[----:B------:R-:W-:Y:S01]  /*a950*/  FFMA.RM R50, R45, R72, 12582913 ;  /* 0x4b4000012d327423 */ /* 0x000fe20000004048 */
[----:B------:R-:W-:Y:S01]  /*a960*/  FADD R44, R49, -12583039 ;  /* 0xcb40007f312c7421 */ /* 0x000fe20000000000 */
[----:B------:R3:W-:Y:S01]  /*a970*/  MUFU.EX2 R36, R37 ;  /* 0x0000002500247308 */ /* 0x0007e20000000800 */
[----:B-1----:R-:W-:Y:S01]  /*a980*/  FFMA R28, -R27, 1.925963033500011079e-08, R42 ;  /* 0x32a570601b1c7823 */ /* 0x002fe2000000012a */
[----:B------:R-:W-:Y:S01]  /*a990*/  FMUL R42, R154, R99 ;  /* 0x000000639a2a7220 */ /* 0x000fe20000400000 */
[----:B------:R-:W-:Y:S01]  /*a9a0*/  FFMA.SAT R45, -R33, R70, 0.5 ;  /* 0x3f000000212d7423 */ /* 0x000fe20000002146 */
[----:B------:R-:W-:-:S02]  /*a9b0*/  HADD2.F32 R35, -RZ, R8.H0_H0 ;  /* 0x20000008ff237230 */ /* 0x000fc40000004100 */
[C---:B------:R-:W-:Y:S01]  /*a9c0*/  FMUL R96, R154.reuse, R96 ;  /* 0x000000609a607220 */ /* 0x040fe20000400000 */
[----:B------:R-:W-:Y:S01]  /*a9d0*/  FFMA R42, R153, R46, R42 ;  /* 0x0000002e992a7223 */ /* 0x000fe2000000002a */
[----:B------:R-:W-:Y:S02]  /*a9e0*/  HADD2.F32 R46, -RZ, R10.H0_H0 ;  /* 0x2000000aff2e7230 */ /* 0x000fe40000004100 */
[----:B------:R-:W-:Y:S01]  /*a9f0*/  FMUL R100, R154, R100 ;  /* 0x000000649a647220 */ /* 0x000fe20000400000 */
[----:B---3--:R-:W-:Y:S01]  /*aa00*/  FFMA R37, -R30, 1.925963033500011079e-08, R43 ;  /* 0x32a570601e257823 */ /* 0x008fe2000000012b */
[----:B------:R-:W-:Y:S01]  /*aa10*/  FADD R43, R50, -12583039 ;  /* 0xcb40007f322b7421 */ /* 0x000fe20000000000 */
[----:B------:R-:W-:Y:S01]  /*aa20*/  FFMA R44, -R31, 1.4426950216293334961, -R44 ;  /* 0x3fb8aa3b1f2c7823 */ /* 0x000fe2000000092c */
[----:B------:R-:W-:Y:S01]  /*aa30*/  FFMA.RM R51, R45, R72, 12582913 ;  /* 0x4b4000012d337423 */ /* 0x000fe20000004048 */
[C---:B------:R-:W-:Y:S01]  /*aa40*/  FFMA R35, R153.reuse, R35, R96 ;  /* 0x0000002399237223 */ /* 0x040fe20000000060 */
[----:B------:R-:W-:Y:S01]  /*aa50*/  FFMA R45, -R32, 1.4426950216293334961, -R43 ;  /* 0x3fb8aa3b202d7823 */ /* 0x000fe2000000092b */
[----:B------:R1:W-:Y:S01]  /*aa60*/  MUFU.EX2 R39, R28 ;  /* 0x0000001c00277308 */ /* 0x0003e20000000800 */
[----:B------:R-:W-:Y:S01]  /*aa70*/  FFMA R43, R153, R46, R100 ;  /* 0x0000002e992b7223 */ /* 0x000fe20000000064 */
[----:B------:R-:W-:Y:S01]  /*aa80*/  FFMA.SAT R46, -R34, R70, 0.5 ;  /* 0x3f000000222e7423 */ /* 0x000fe20000002146 */
[----:B------:R-:W-:-:S02]  /*aa90*/  HADD2.F32 R41, -RZ, R9.H0_H0 ;  /* 0x20000009ff297230 */ /* 0x000fc40000004100 */
[----:B------:R-:W-:Y:S01]  /*aaa0*/  FMUL R98, R154, R98 ;  /* 0x000000629a627220 */ /* 0x000fe20000400000 */
[----:B------:R-:W-:Y:S01]  /*aab0*/  FFMA.SAT R52, -R35, R70, 0.5 ;  /* 0x3f00000023347423 */ /* 0x000fe20000002146 */
[----:B------:R-:W-:Y:S01]  /*aac0*/  FFMA R45, -R32, 1.925963033500011079e-08, R45 ;  /* 0x32a57060202d7823 */ /* 0x000fe2000000012d */
[----:B------:R-:W-:Y:S01]  /*aad0*/  FFMA.RM R53, R46, R72, 12582913 ;  /* 0x4b4000012e357423 */ /* 0x000fe20000004048 */
[--C-:B------:R-:W-:Y:S02]  /*aae0*/  HADD2.F32 R60, -RZ, R11.reuse.H0_H0 ;  /* 0x2000000bff3c7230 */ /* 0x100fe40000004100 */
[----:B-1----:R-:W-:Y:S01]  /*aaf0*/  FFMA R28, -R31, 1.925963033500011079e-08, R44 ;  /* 0x32a570601f1c7823 */ /* 0x002fe2000000012c */
[----:B------:R-:W-:Y:S01]  /*ab00*/  FADD R44, R51, -12583039 ;  /* 0xcb40007f332c7421 */ /* 0x000fe20000000000 */
[----:B------:R-:W-:Y:S02]  /*ab10*/  HADD2.F32 R54, -RZ, R10.H1_H1 ;  /* 0x3000000aff367230 */ /* 0x000fe40000004100 */
[C---:B------:R-:W-:Y:S01]  /*ab20*/  FMUL R102, R154.reuse, R102 ;  /* 0x000000669a667220 */ /* 0x040fe20000400000 */
[----:B------:R-:W-:Y:S01]  /*ab30*/  FFMA R41, R153, R41, R98 ;  /* 0x0000002999297223 */ /* 0x000fe20000000062 */
[----:B------:R-:W-:Y:S01]  /*ab40*/  FFMA R46, -R33, 1.4426950216293334961, -R44 ;  /* 0x3fb8aa3b212e7823 */ /* 0x000fe2000000092c */
[----:B------:R-:W-:Y:S01]  /*ab50*/  FMUL R44, R154, R101 ;  /* 0x000000659a2c7220 */ /* 0x000fe20000400000 */
[----:B------:R-:W1:Y:S01]  /*ab60*/  MUFU.EX2 R48, R37 ;  /* 0x0000002500307308 */ /* 0x000e620000000800 */
[----:B------:R-:W-:Y:S01]  /*ab70*/  FFMA.RM R56, R52, R72, 12582913 ;  /* 0x4b40000134387423 */ /* 0x000fe20000004048 */
[----:B------:R-:W-:Y:S01]  /*ab80*/  FFMA.SAT R57, -R40, R70, 0.5 ;  /* 0x3f00000028397423 */ /* 0x000fe20000002146 */
[----:B------:R-:W-:Y:S01]  /*ab90*/  FFMA R44, R153, R54, R44 ;  /* 0x00000036992c7223 */ /* 0x000fe2000000002c */
[----:B------:R-:W-:Y:S01]  /*aba0*/  FADD R55, R53, -12583039 ;  /* 0xcb40007f35377421 */ /* 0x000fe20000000000 */
[----:B------:R-:W-:Y:S01]  /*abb0*/  FFMA R46, -R33, 1.925963033500011079e-08, R46 ;  /* 0x32a57060212e7823 */ /* 0x000fe2000000012e */
[----:B------:R-:W-:Y:S01]  /*abc0*/  FADD R54, R56, -12583039 ;  /* 0xcb40007f38367421 */ /* 0x000fe20000000000 */
[----:B------:R-:W-:Y:S01]  /*abd0*/  FFMA.RM R59, R57, R72, 12582913 ;  /* 0x4b400001393b7423 */ /* 0x000fe20000004048 */
[----:B------:R3:W-:Y:S01]  /*abe0*/  MUFU.EX2 R37, R45 ;  /* 0x0000002d00257308 */ /* 0x0007e20000000800 */
[----:B------:R-:W-:Y:S01]  /*abf0*/  FFMA R55, -R34, 1.4426950216293334961, -R55 ;  /* 0x3fb8aa3b22377823 */ /* 0x000fe20000000937 */
[----:B------:R-:W-:Y:S01]  /*ac00*/  FFMA R58, -R35, 1.4426950216293334961, -R54 ;  /* 0x3fb8aa3b233a7823 */ /* 0x000fe20000000936 */
[----:B------:R-:W-:-:S02]  /*ac10*/  HADD2.F32 R64, -RZ, R11.H1_H1 ;  /* 0x3000000bff407230 */ /* 0x000fc40000004100 */
[-C--:B------:R-:W-:Y:S01]  /*ac20*/  FFMA.SAT R63, -R42, R70.reuse, 0.5 ;  /* 0x3f0000002a3f7423 */ /* 0x080fe20000002146 */
[----:B------:R-:W-:Y:S01]  /*ac30*/  FFMA.SAT R65, -R43, R70, 0.5 ;  /* 0x3f0000002b417423 */ /* 0x000fe20000002146 */
[----:B------:R-:W-:Y:S01]  /*ac40*/  FADD R57, R59, -12583039 ;  /* 0xcb40007f3b397421 */ /* 0x000fe20000000000 */
[----:B------:R-:W-:Y:S01]  /*ac50*/  FFMA R55, -R34, 1.925963033500011079e-08, R55 ;  /* 0x32a5706022377823 */ /* 0x000fe20000000137 */
[----:B------:R4:W-:Y:S01]  /*ac60*/  MUFU.EX2 R52, R46 ;  /* 0x0000002e00347308 */ /* 0x0009e20000000800 */
[----:B---3--:R-:W-:Y:S01]  /*ac70*/  FFMA R45, R153, R60, R102 ;  /* 0x0000003c992d7223 */ /* 0x008fe20000000066 */
[----:B------:R-:W-:Y:S01]  /*ac80*/  FFMA.SAT R60, -R41, R70, 0.5 ;  /* 0x3f000000293c7423 */ /* 0x000fe20000002146 */
[----:B------:R-:W-:Y:S01]  /*ac90*/  FFMA R58, -R35, 1.925963033500011079e-08, R58 ;  /* 0x32a57060233a7823 */ /* 0x000fe2000000013a */
[-C--:B------:R-:W-:Y:S01]  /*aca0*/  FFMA.RM R63, R63, R72.reuse, 12582913 ;  /* 0x4b4000013f3f7423 */ /* 0x080fe20000004048 */
[-C--:B------:R-:W-:Y:S01]  /*acb0*/  FFMA.RM R66, R65, R72.reuse, 12582913 ;  /* 0x4b40000141427423 */ /* 0x080fe20000004048 */
[----:B------:R-:W-:Y:S01]  /*acc0*/  FFMA.RM R62, R60, R72, 12582913 ;  /* 0x4b4000013c3e7423 */ /* 0x000fe20000004048 */
[----:B------:R-:W-:Y:S01]  /*acd0*/  FFMA R61, -R40, 1.4426950216293334961, -R57 ;  /* 0x3fb8aa3b283d7823 */ /* 0x000fe20000000939 */
[-C--:B------:R-:W-:Y:S01]  /*ace0*/  FFMA.SAT R67, -R44, R70.reuse, 0.5 ;  /* 0x3f0000002c437423 */ /* 0x080fe20000002146 */
[----:B----4-:R-:W-:Y:S01]  /*acf0*/  FMUL R46, R154, R103 ;  /* 0x000000679a2e7220 */ /* 0x010fe20000400000 */
[----:B------:R-:W-:Y:S01]  /*ad00*/  FADD R60, R62, -12583039 ;  /* 0xcb40007f3e3c7421 */ /* 0x000fe20000000000 */
[----:B------:R-:W-:Y:S01]  /*ad10*/  FFMA.SAT R68, -R45, R70, 0.5 ;  /* 0x3f0000002d447423 */ /* 0x000fe20000002146 */
[----:B------:R3:W-:Y:S01]  /*ad20*/  MUFU.EX2 R54, R55 ;  /* 0x0000003700367308 */ /* 0x0007e20000000800 */
[----:B------:R-:W-:Y:S01]  /*ad30*/  FFMA R46, R153, R64, R46 ;  /* 0x00000040992e7223 */ /* 0x000fe2000000002e */
[----:B------:R-:W-:Y:S01]  /*ad40*/  FFMA R64, -R41, 1.4426950216293334961, -R60 ;  /* 0x3fb8aa3b29407823 */ /* 0x000fe2000000093c */
[----:B------:R-:W-:Y:S01]  /*ad50*/  SHF.L.U32 R0, R0, 0x17, RZ ;  /* 0x0000001700007819 */ /* 0x000fe200000006ff */
[----:B------:R-:W-:Y:S01]  /*ad60*/  FFMA.RM R67, R67, R72, 12582913 ;  /* 0x4b40000143437423 */ /* 0x000fe20000004048 */
[----:B------:R-:W-:Y:S01]  /*ad70*/  FFMA.SAT R70, -R46, R70, 0.5 ;  /* 0x3f0000002e467423 */ /* 0x000fe20000002146 */
[----:B------:R-:W-:Y:S01]  /*ad80*/  FFMA R64, -R41, 1.925963033500011079e-08, R64 ;  /* 0x32a5706029407823 */ /* 0x000fe20000000140 */
[-C--:B------:R-:W-:Y:S01]  /*ad90*/  FFMA.RM R69, R68, R72.reuse, 12582913 ;  /* 0x4b40000144457423 */ /* 0x080fe20000004048 */
[----:B------:R4:W-:Y:S01]  /*ada0*/  MUFU.EX2 R57, R58 ;  /* 0x0000003a00397308 */ /* 0x0009e20000000800 */
[----:B---3--:R-:W-:Y:S01]  /*adb0*/  FADD R55, R63, -12583039 ;  /* 0xcb40007f3f377421 */ /* 0x008fe20000000000 */
[----:B------:R-:W-:Y:S01]  /*adc0*/  SHF.L.U32 R29, R29, 0x17, RZ ;  /* 0x000000171d1d7819 */ /* 0x000fe200000006ff */
[----:B------:R-:W-:Y:S01]  /*add0*/  FFMA.RM R70, R70, R72, 12582913 ;  /* 0x4b40000146467423 */ /* 0x000fe20000004048 */
[----:B--2---:R-:W-:Y:S01]  /*ade0*/  FFMA R71, R0, R3, 1 ;  /* 0x3f80000000477423 */ /* 0x004fe20000000003 */
[----:B------:R-:W-:Y:S01]  /*adf0*/  FFMA R65, -R42, 1.4426950216293334961, -R55 ;  /* 0x3fb8aa3b2a417823 */ /* 0x000fe20000000937 */
[----:B------:R-:W-:Y:S01]  /*ae00*/  FFMA R61, -R40, 1.925963033500011079e-08, R61 ;  /* 0x32a57060283d7823 */ /* 0x000fe2000000013d */
[----:B------:R-:W-:Y:S01]  /*ae10*/  FADD R3, R67, -12583039 ;  /* 0xcb40007f43037421 */ /* 0x000fe20000000000 */
[----:B------:R-:W2:Y:S01]  /*ae20*/  MUFU.EX2 R28, R28 ;  /* 0x0000001c001c7308 */ /* 0x000ea20000000800 */
[----:B----4-:R-:W-:Y:S01]  /*ae30*/  FADD R58, R66, -12583039 ;  /* 0xcb40007f423a7421 */ /* 0x010fe20000000000 */
[----:B------:R-:W-:Y:S01]  /*ae40*/  FADD R0, R69, -12583039 ;  /* 0xcb40007f45007421 */ /* 0x000fe20000000000 */
[----:B------:R-:W-:Y:S01]  /*ae50*/  SHF.L.U32 R50, R50, 0x17, RZ ;  /* 0x0000001732327819 */ /* 0x000fe200000006ff */
[----:B------:R-:W-:Y:S01]  /*ae60*/  FFMA R65, -R42, 1.925963033500011079e-08, R65 ;  /* 0x32a570602a417823 */ /* 0x000fe20000000141 */
[----:B------:R-:W-:Y:S01]  /*ae70*/  FFMA R68, -R43, 1.4426950216293334961, -R58 ;  /* 0x3fb8aa3b2b447823 */ /* 0x000fe2000000093a */
[----:B------:R-:W-:Y:S01]  /*ae80*/  SHF.L.U32 R49, R49, 0x17, RZ ;  /* 0x0000001731317819 */ /* 0x000fe200000006ff */
[----:B------:R-:W-:Y:S01]  /*ae90*/  BSSY B1, `(.L_x_283) ;  /* 0x0000038000017945 */ /* 0x000fe20003800000 */
[----:B------:R3:W4:Y:S01]  /*aea0*/  MUFU.EX2 R55, R64 ;  /* 0x0000004000377308 */ /* 0x0007220000000800 */
[----:B------:R-:W-:Y:S01]  /*aeb0*/  FFMA R68, -R43, 1.925963033500011079e-08, R68 ;  /* 0x32a570602b447823 */ /* 0x000fe20000000144 */
[----:B------:R-:W-:-:S02]  /*aec0*/  SHF.L.U32 R47, R47, 0x17, RZ ;  /* 0x000000172f2f7819 */ /* 0x000fc400000006ff */
[----:B------:R-:W-:Y:S02]  /*aed0*/  SHF.L.U32 R62, R62, 0x17, RZ ;  /* 0x000000173e3e7819 */ /* 0x000fe400000006ff */
[----:B------:R-:W-:Y:S01]  /*aee0*/  SHF.L.U32 R63, R63, 0x17, RZ ;  /* 0x000000173f3f7819 */ /* 0x000fe200000006ff */
[----:B-1----:R-:W-:Y:S01]  /*aef0*/  FFMA R72, R47, R48, 1 ;  /* 0x3f8000002f487423 */ /* 0x002fe20000000030 */
[----:B------:R1:W-:Y:S01]  /*af00*/  MUFU.EX2 R60, R61 ;  /* 0x0000003d003c7308 */ /* 0x0003e20000000800 */
[----:B---3--:R-:W-:Y:S01]  /*af10*/  FFMA R64, R29, R36, 1 ;  /* 0x3f8000001d407423 */ /* 0x008fe20000000024 */
[----:B------:R-:W-:Y:S01]  /*af20*/  FADD R29, R70, -12583039 ;  /* 0xcb40007f461d7421 */ /* 0x000fe20000000000 */
[----:B------:R-:W-:Y:S01]  /*af30*/  FFMA R36, -R45, 1.4426950216293334961, -R0 ;  /* 0x3fb8aa3b2d247823 */ /* 0x000fe20000000900 */
[----:B--2---:R-:W-:Y:S01]  /*af40*/  FFMA R73, R49, R28, 1 ;  /* 0x3f80000031497423 */ /* 0x004fe2000000001c */
[----:B------:R-:W-:Y:S01]  /*af50*/  SHF.L.U32 R66, R66, 0x17, RZ ;  /* 0x0000001742427819 */ /* 0x000fe200000006ff */
[----:B------:R-:W-:Y:S01]  /*af60*/  FFMA R29, -R46, 1.4426950216293334961, -R29 ;  /* 0x3fb8aa3b2e1d7823 */ /* 0x000fe2000000091d */
[----:B------:R-:W-:Y:S01]  /*af70*/  FFMA R36, -R45, 1.925963033500011079e-08, R36 ;  /* 0x32a570602d247823 */ /* 0x000fe20000000124 */
[----:B------:R2:W3:Y:S01]  /*af80*/  MUFU.EX2 R58, R65 ;  /* 0x00000041003a7308 */ /* 0x0004e20000000800 */
[----:B-1----:R-:W-:Y:S01]  /*af90*/  FFMA R61, -R44, 1.4426950216293334961, -R3 ;  /* 0x3fb8aa3b2c3d7823 */ /* 0x002fe20000000903 */
[----:B------:R-:W-:Y:S01]  /*afa0*/  FFMA R29, -R46, 1.925963033500011079e-08, R29 ;  /* 0x32a570602e1d7823 */ /* 0x000fe2000000011d */
[----:B------:R-:W-:Y:S01]  /*afb0*/  SHF.L.U32 R38, R38, 0x17, RZ ;  /* 0x0000001726267819 */ /* 0x000fe200000006ff */
[----:B----4-:R-:W-:Y:S01]  /*afc0*/  FFMA R77, R62, R55, 1 ;  /* 0x3f8000003e4d7423 */ /* 0x010fe20000000037 */
[----:B------:R-:W-:Y:S01]  /*afd0*/  FFMA R61, -R44, 1.925963033500011079e-08, R61 ;  /* 0x32a570602c3d7823 */ /* 0x000fe2000000013d */
[----:B------:R-:W-:-:S02]  /*afe0*/  SHF.L.U32 R51, R51, 0x17, RZ ;  /* 0x0000001733337819 */ /* 0x000fc400000006ff */
[----:B------:R1:W4:Y:S01]  /*aff0*/  MUFU.EX2 R3, R68 ;  /* 0x0000004400037308 */ /* 0x0003220000000800 */
[----:B------:R-:W-:Y:S01]  /*b000*/  SHF.L.U32 R53, R53, 0x17, RZ ;  /* 0x0000001735357819 */ /* 0x000fe200000006ff */
[----:B--2---:R-:W-:Y:S01]  /*b010*/  FFMA R65, R38, R39, 1 ;  /* 0x3f80000026417423 */ /* 0x004fe20000000027 */
[----:B------:R-:W-:Y:S01]  /*b020*/  SHF.L.U32 R56, R56, 0x17, RZ ;  /* 0x0000001738387819 */ /* 0x000fe200000006ff */
[----:B------:R-:W-:Y:S01]  /*b030*/  FFMA R75, R51, R52, 1 ;  /* 0x3f800000334b7423 */ /* 0x000fe20000000034 */
[----:B------:R-:W-:Y:S01]  /*b040*/  SHF.L.U32 R59, R59, 0x17, RZ ;  /* 0x000000173b3b7819 */ /* 0x000fe200000006ff */
[----:B------:R-:W-:Y:S01]  /*b050*/  FFMA R74, R53, R54, 1 ;  /* 0x3f800000354a7423 */ /* 0x000fe20000000036 */
[----:B------:R-:W-:Y:S01]  /*b060*/  SHF.L.U32 R67, R67, 0x17, RZ ;  /* 0x0000001743437819 */ /* 0x000fe200000006ff */
[----:B------:R2:W5:Y:S01]  /*b070*/  MUFU.EX2 R0, R61 ;  /* 0x0000003d00007308 */ /* 0x0005620000000800 */
[----:B-1----:R-:W-:Y:S01]  /*b080*/  FFMA R68, R50, R37, 1 ;  /* 0x3f80000032447423 */ /* 0x002fe20000000025 */
[----:B------:R-:W-:Y:S01]  /*b090*/  IADD3 R37, R71, 0x1800000, RZ ;  /* 0x0180000047257810 */ /* 0x000fe20007ffe0ff */
[----:B---3--:R-:W-:Y:S01]  /*b0a0*/  FFMA R62, R63, R58, 1 ;  /* 0x3f8000003f3e7423 */ /* 0x008fe2000000003a */
[----:B------:R-:W-:Y:S01]  /*b0b0*/  SHF.L.U32 R49, R69, 0x17, RZ ;  /* 0x0000001745317819 */ /* 0x000fe200000006ff */
[----:B------:R-:W-:Y:S01]  /*b0c0*/  FFMA R60, R59, R60, 1 ;  /* 0x3f8000003b3c7423 */ /* 0x000fe2000000003c */
[----:B------:R-:W-:-:S02]  /*b0d0*/  LOP3.LUT R37, R37, 0x7f800000, RZ, 0xc0, !PT ;  /* 0x7f80000025257812 */ /* 0x000fc400078ec0ff */
[----:B------:R-:W1:Y:S01]  /*b0e0*/  MUFU.EX2 R36, R36 ;  /* 0x0000002400247308 */ /* 0x000e620000000800 */
[----:B------:R-:W-:Y:S01]  /*b0f0*/  SHF.L.U32 R47, R70, 0x17, RZ ;  /* 0x00000017462f7819 */ /* 0x000fe200000006ff */
[----:B----4-:R-:W-:Y:S01]  /*b100*/  FFMA R63, R66, R3, 1 ;  /* 0x3f800000423f7423 */ /* 0x010fe20000000003 */
[----:B------:R-:W-:Y:S01]  /*b110*/  ISETP.GT.U32.AND P2, PT, R37, 0x1ffffff, PT ;  /* 0x01ffffff2500780c */ /* 0x000fe20003f44070 */
[----:B--2---:R-:W-:-:S04]  /*b120*/  FFMA R61, R56, R57, 1 ;  /* 0x3f800000383d7423 */ /* 0x004fc80000000039 */
[----:B------:R-:W2:Y:S01]  /*b130*/  MUFU.EX2 R28, R29 ;  /* 0x0000001d001c7308 */ /* 0x000ea20000000800 */
[----:B-----5:R-:W-:Y:S01]  /*b140*/  FFMA R66, R67, R0, 1 ;  /* 0x3f80000043427423 */ /* 0x020fe20000000000 */
[----:B-1----:R-:W-:Y:S01]  /*b150*/  FFMA R49, R49, R36, 1 ;  /* 0x3f80000031317423 */ /* 0x002fe20000000024 */
[----:B--2---:R-:W-:-:S05]  /*b160*/  FFMA R47, R47, R28, 1 ;  /* 0x3f8000002f2f7423 */ /* 0x004fca000000001c */
[----:B------:R-:W-:Y:S05]  /*b170*/  @P2 BRA `(.L_x_284) ;  /* 0x0000000000142947 */ /* 0x000fea0003800000 */
[----:B------:R-:W-:Y:S02]  /*b180*/  MOV R0, R71 ;  /* 0x0000004700007202 */ /* 0x000fe40000000f00 */
[----:B------:R-:W-:-:S07]  /*b190*/  MOV R28, 0xb1b0 ;  /* 0x0000b1b0001c7802 */ /* 0x000fce0000000f00 */
[----:B------:R-:W-:Y:S05]  /*b1a0*/  CALL.REL.NOINC `($__internal_0_$__cuda_sm20_rcp_rn_f32_slowpath) ;  /* 0x000000b000647944 */ /* 0x000fea0003c00000 */
[----:B------:R-:W-:Y:S01]  /*b1b0*/  MOV R48, R0 ;  /* 0x0000000000307202 */ /* 0x000fe20000000f00 */
[----:B------:R-:W-:Y:S06]  /*b1c0*/  BRA `(.L_x_285) ;  /* 0x0000000000107947 */ /* 0x000fec0003800000 */
.L_x_284:
[----:B------:R-:W1:Y:S02]  /*b1d0*/  MUFU.RCP R48, R71 ;  /* 0x0000004700307308 */ /* 0x000e640000001000 */
[----:B-1----:R-:W-:-:S04]  /*b1e0*/  FFMA R0, R71, R48, -1 ;  /* 0xbf80000047007423 */ /* 0x002fc80000000030 */
[----:B------:R-:W-:-:S04]  /*b1f0*/  FADD.FTZ R3, -R0, -RZ ;  /* 0x800000ff00037221 */ /* 0x000fc80000010100 */
[----:B------:R-:W-:-:S07]  /*b200*/  FFMA R48, R48, R3, R48 ;  /* 0x0000000330307223 */ /* 0x000fce0000000030 */
.L_x_285:
[----:B------:R-:W-:Y:S05]  /*b210*/  BSYNC B1 ;  /* 0x0000000000017941 */ /* 0x000fea0003800000 */
.L_x_283:
        /* <DEDUP_REMOVED lines=10> */
.L_x_287:
[----:B------:R-:W1:Y:S02]  /*b2c0*/  MUFU.RCP R51, R64 ;  /* 0x0000004000337308 */ /* 0x000e640000001000 */
[----:B-1----:R-:W-:-:S04]  /*b2d0*/  FFMA R0, R64, R51, -1 ;  /* 0xbf80000040007423 */ /* 0x002fc80000000033 */
[----:B------:R-:W-:-:S04]  /*b2e0*/  FADD.FTZ R0, -R0, -RZ ;  /* 0x800000ff00007221 */ /* 0x000fc80000010100 */
[----:B------:R-:W-:-:S07]  /*b2f0*/  FFMA R51, R51, R0, R51 ;  /* 0x0000000033337223 */ /* 0x000fce0000000033 */
.L_x_288:
[----:B------:R-:W-:Y:S05]  /*b300*/  BSYNC B1 ;  /* 0x0000000000017941 */ /* 0x000fea0003800000 */
.L_x_286:
        /* <DEDUP_REMOVED lines=10> */
.L_x_290:
[----:B------:R-:W1:Y:S02]  /*b3b0*/  MUFU.RCP R50, R65 ;  /* 0x0000004100327308 */ /* 0x000e640000001000 */
[----:B-1----:R-:W-:-:S04]  /*b3c0*/  FFMA R0, R65, R50, -1 ;  /* 0xbf80000041007423 */ /* 0x002fc80000000032 */
[----:B------:R-:W-:-:S04]  /*b3d0*/  FADD.FTZ R3, -R0, -RZ ;  /* 0x800000ff00037221 */ /* 0x000fc80000010100 */
[----:B------:R-:W-:-:S07]  /*b3e0*/  FFMA R50, R50, R3, R50 ;  /* 0x0000000332327223 */ /* 0x000fce0000000032 */
.L_x_291:
[----:B------:R-:W-:Y:S05]  /*b3f0*/  BSYNC B1 ;  /* 0x0000000000017941 */ /* 0x000fea0003800000 */
.L_x_289:
        /* <DEDUP_REMOVED lines=10> */
.L_x_293:
[----:B------:R-:W1:Y:S02]  /*b4a0*/  MUFU.RCP R53, R72 ;  /* 0x0000004800357308 */ /* 0x000e640000001000 */
[----:B-1----:R-:W-:-:S04]  /*b4b0*/  FFMA R0, R72, R53, -1 ;  /* 0xbf80000048007423 */ /* 0x002fc80000000035 */
[----:B------:R-:W-:-:S04]  /*b4c0*/  FADD.FTZ R0, -R0, -RZ ;  /* 0x800000ff00007221 */ /* 0x000fc80000010100 */
[----:B------:R-:W-:-:S07]  /*b4d0*/  FFMA R53, R53, R0, R53 ;  /* 0x0000000035357223 */ /* 0x000fce0000000035 */
.L_x_294:
[----:B------:R-:W-:Y:S05]  /*b4e0*/  BSYNC B1 ;  /* 0x0000000000017941 */ /* 0x000fea0003800000 */
.L_x_292:
        /* <DEDUP_REMOVED lines=10> */
.L_x_296:
[----:B------:R-:W1:Y:S02]  /*b590*/  MUFU.RCP R52, R73 ;  /* 0x0000004900347308 */ /* 0x000e640000001000 */
[----:B-1----:R-:W-:-:S04]  /*b5a0*/  FFMA R0, R73, R52, -1 ;  /* 0xbf80000049007423 */ /* 0x002fc80000000034 */
[----:B------:R-:W-:-:S04]  /*b5b0*/  FADD.FTZ R3, -R0, -RZ ;  /* 0x800000ff00037221 */ /* 0x000fc80000010100 */
[----:B------:R-:W-:-:S07]  /*b5c0*/  FFMA R52, R52, R3, R52 ;  /* 0x0000000334347223 */ /* 0x000fce0000000034 */
.L_x_297:
[----:B------:R-:W-:Y:S05]  /*b5d0*/  BSYNC B1 ;  /* 0x0000000000017941 */ /* 0x000fea0003800000 */
.L_x_295:
        /* <DEDUP_REMOVED lines=10> */
.L_x_299:
[----:B------:R-:W1:Y:S02]  /*b680*/  MUFU.RCP R55, R68 ;  /* 0x0000004400377308 */ /* 0x000e640000001000 */
[----:B-1----:R-:W-:-:S04]  /*b690*/  FFMA R0, R68, R55, -1 ;  /* 0xbf80000044007423 */ /* 0x002fc80000000037 */
[----:B------:R-:W-:-:S04]  /*b6a0*/  FADD.FTZ R0, -R0, -RZ ;  /* 0x800000ff00007221 */ /* 0x000fc80000010100 */
[----:B------:R-:W-:-:S07]  /*b6b0*/  FFMA R55, R55, R0, R55 ;  /* 0x0000000037377223 */ /* 0x000fce0000000037 */
.L_x_300:
[----:B------:R-:W-:Y:S05]  /*b6c0*/  BSYNC B1 ;  /* 0x0000000000017941 */ /* 0x000fea0003800000 */
.L_x_298:
        /* <DEDUP_REMOVED lines=10> */
.L_x_302:
[----:B------:R-:W1:Y:S02]  /*b770*/  MUFU.RCP R54, R75 ;  /* 0x0000004b00367308 */ /* 0x000e640000001000 */
[----:B-1----:R-:W-:-:S04]  /*b780*/  FFMA R0, R75, R54, -1 ;  /* 0xbf8000004b007423 */ /* 0x002fc80000000036 */
[----:B------:R-:W-:-:S04]  /*b790*/  FADD.FTZ R3, -R0, -RZ ;  /* 0x800000ff00037221 */ /* 0x000fc80000010100 */
[----:B------:R-:W-:-:S07]  /*b7a0*/  FFMA R54, R54, R3, R54 ;  /* 0x0000000336367223 */ /* 0x000fce0000000036 */
.L_x_303:
[----:B------:R-:W-:Y:S05]  /*b7b0*/  BSYNC B1 ;  /* 0x0000000000017941 */ /* 0x000fea0003800000 */
.L_x_301:
        /* <DEDUP_REMOVED lines=10> */
.L_x_305:
[----:B------:R-:W1:Y:S02]  /*b860*/  MUFU.RCP R57, R74 ;  /* 0x0000004a00397308 */ /* 0x000e640000001000 */
[----:B-1----:R-:W-:-:S04]  /*b870*/  FFMA R0, R74, R57, -1 ;  /* 0xbf8000004a007423 */ /* 0x002fc80000000039 */
[----:B------:R-:W-:-:S04]  /*b880*/  FADD.FTZ R0, -R0, -RZ ;  /* 0x800000ff00007221 */ /* 0x000fc80000010100 */
[----:B------:R-:W-:-:S07]  /*b890*/  FFMA R57, R57, R0, R57 ;  /* 0x0000000039397223 */ /* 0x000fce0000000039 */
.L_x_306:
[----:B------:R-:W-:Y:S05]  /*b8a0*/  BSYNC B1 ;  /* 0x0000000000017941 */ /* 0x000fea0003800000 */
.L_x_304:
        /* <DEDUP_REMOVED lines=10> */
.L_x_308:
[----:B------:R-:W1:Y:S02]  /*b950*/  MUFU.RCP R56, R61 ;  /* 0x0000003d00387308 */ /* 0x000e640000001000 */
[----:B-1----:R-:W-:-:S04]  /*b960*/  FFMA R0, R61, R56, -1 ;  /* 0xbf8000003d007423 */ /* 0x002fc80000000038 */
[----:B------:R-:W-:-:S04]  /*b970*/  FADD.FTZ R3, -R0, -RZ ;  /* 0x800000ff00037221 */ /* 0x000fc80000010100 */
[----:B------:R-:W-:-:S07]  /*b980*/  FFMA R56, R56, R3, R56 ;  /* 0x0000000338387223 */ /* 0x000fce0000000038 */
.L_x_309:
[----:B------:R-:W-:Y:S05]  /*b990*/  BSYNC B1 ;  /* 0x0000000000017941 */ /* 0x000fea0003800000 */
.L_x_307:
        /* <DEDUP_REMOVED lines=10> */
.L_x_311:
[----:B------:R-:W1:Y:S02]  /*ba40*/  MUFU.RCP R59, R60 ;  /* 0x0000003c003b7308 */ /* 0x000e640000001000 */
[----:B-1----:R-:W-:-:S04]  /*ba50*/  FFMA R0, R60, R59, -1 ;  /* 0xbf8000003c007423 */ /* 0x002fc8000000003b */
[----:B------:R-:W-:-:S04]  /*ba60*/  FADD.FTZ R0, -R0, -RZ ;  /* 0x800000ff00007221 */ /* 0x000fc80000010100 */
[----:B------:R-:W-:-:S07]  /*ba70*/  FFMA R59, R59, R0, R59 ;  /* 0x000000003b3b7223 */ /* 0x000fce000000003b */
.L_x_312:
[----:B------:R-:W-:Y:S05]  /*ba80*/  BSYNC B1 ;  /* 0x0000000000017941 */ /* 0x000fea0003800000 */
.L_x_310:
        /* <DEDUP_REMOVED lines=10> */
.L_x_314:
[----:B------:R-:W1:Y:S02]  /*bb30*/  MUFU.RCP R58, R77 ;  /* 0x0000004d003a7308 */ /* 0x000e640000001000 */
[----:B-1----:R-:W-:-:S04]  /*bb40*/  FFMA R0, R77, R58, -1 ;  /* 0xbf8000004d007423 */ /* 0x002fc8000000003a */
[----:B------:R-:W-:-:S04]  /*bb50*/  FADD.FTZ R3, -R0, -RZ ;  /* 0x800000ff00037221 */ /* 0x000fc80000010100 */
[----:B------:R-:W-:-:S07]  /*bb60*/  FFMA R58, R58, R3, R58 ;  /* 0x000000033a3a7223 */ /* 0x000fce000000003a */
.L_x_315:
[----:B------:R-:W-:Y:S05]  /*bb70*/  BSYNC B1 ;  /* 0x0000000000017941 */ /* 0x000fea0003800000 */
.L_x_313:
        /* <DEDUP_REMOVED lines=10> */
.L_x_317:
[----:B------:R-:W1:Y:S02]  /*bc20*/  MUFU.RCP R61, R62 ;  /* 0x0000003e003d7308 */ /* 0x000e640000001000 */
[----:B-1----:R-:W-:-:S04]  /*bc30*/  FFMA R0, R62, R61, -1 ;  /* 0xbf8000003e007423 */ /* 0x002fc8000000003d */
[----:B------:R-:W-:-:S04]  /*bc40*/  FADD.FTZ R0, -R0, -RZ ;  /* 0x800000ff00007221 */ /* 0x000fc80000010100 */
[----:B------:R-:W-:-:S07]  /*bc50*/  FFMA R61, R61, R0, R61 ;  /* 0x000000003d3d7223 */ /* 0x000fce000000003d */
.L_x_318:
[----:B------:R-:W-:Y:S05]  /*bc60*/  BSYNC B1 ;  /* 0x0000000000017941 */ /* 0x000fea0003800000 */
.L_x_316:
        /* <DEDUP_REMOVED lines=10> */
.L_x_320:
[----:B------:R-:W1:Y:S02]  /*bd10*/  MUFU.RCP R60, R63 ;  /* 0x0000003f003c7308 */ /* 0x000e640000001000 */
[----:B-1----:R-:W-:-:S04]  /*bd20*/  FFMA R0, R63, R60, -1 ;  /* 0xbf8000003f007423 */ /* 0x002fc8000000003c */
[----:B------:R-:W-:-:S04]  /*bd30*/  FADD.FTZ R3, -R0, -RZ ;  /* 0x800000ff00037221 */ /* 0x000fc80000010100 */
[----:B------:R-:W-:-:S07]  /*bd40*/  FFMA R60, R60, R3, R60 ;  /* 0x000000033c3c7223 */ /* 0x000fce000000003c */
.L_x_321:
[----:B------:R-:W-:Y:S05]  /*bd50*/  BSYNC B1 ;  /* 0x0000000000017941 */ /* 0x000fea0003800000 */
.L_x_319:
        /* <DEDUP_REMOVED lines=10> */
.L_x_323:
[----:B------:R-:W1:Y:S02]  /*be00*/  MUFU.RCP R63, R66 ;  /* 0x00000042003f7308 */ /* 0x000e640000001000 */
[----:B-1----:R-:W-:-:S04]  /*be10*/  FFMA R0, R66, R63, -1 ;  /* 0xbf80000042007423 */ /* 0x002fc8000000003f */
[----:B------:R-:W-:-:S04]  /*be20*/  FADD.FTZ R0, -R0, -RZ ;  /* 0x800000ff00007221 */ /* 0x000fc80000010100 */
[----:B------:R-:W-:-:S07]  /*be30*/  FFMA R63, R63, R0, R63 ;  /* 0x000000003f3f7223 */ /* 0x000fce000000003f */
.L_x_324:
[----:B------:R-:W-:Y:S05]  /*be40*/  BSYNC B1 ;  /* 0x0000000000017941 */ /* 0x000fea0003800000 */
.L_x_322:
        /* <DEDUP_REMOVED lines=10> */
.L_x_326:
[----:B------:R-:W1:Y:S02]  /*bef0*/  MUFU.RCP R62, R49 ;  /* 0x00000031003e7308 */ /* 0x000e640000001000 */
[----:B-1----:R-:W-:-:S04]  /*bf00*/  FFMA R0, R49, R62, -1 ;  /* 0xbf80000031007423 */ /* 0x002fc8000000003e */
[----:B------:R-:W-:-:S04]  /*bf10*/  FADD.FTZ R3, -R0, -RZ ;  /* 0x800000ff00037221 */ /* 0x000fc80000010100 */
[----:B------:R-:W-:-:S07]  /*bf20*/  FFMA R62, R62, R3, R62 ;  /* 0x000000033e3e7223 */ /* 0x000fce000000003e */
.L_x_327:
[----:B------:R-:W-:Y:S05]  /*bf30*/  BSYNC B1 ;  /* 0x0000000000017941 */ /* 0x000fea0003800000 */
.L_x_325:
        /* <DEDUP_REMOVED lines=9> */
.L_x_329:
[----:B------:R-:W1:Y:S02]  /*bfd0*/  MUFU.RCP R0, R47 ;  /* 0x0000002f00007308 */ /* 0x000e640000001000 */
[----:B-1----:R-:W-:-:S04]  /*bfe0*/  FFMA R3, R47, R0, -1 ;  /* 0xbf8000002f037423 */ /* 0x002fc80000000000 */
[----:B------:R-:W-:-:S04]  /*bff0*/  FADD.FTZ R3, -R3, -RZ ;  /* 0x800000ff03037221 */ /* 0x000fc80000010100 */
[----:B------:R-:W-:-:S07]  /*c000*/  FFMA R0, R0, R3, R0 ;  /* 0x0000000300007223 */ /* 0x000fce0000000000 */
.L_x_330:
[----:B------:R-:W-:Y:S05]  /*c010*/  BSYNC B1 ;  /* 0x0000000000017941 */ /* 0x000fea0003800000 */
.L_x_328:
        /* <DEDUP_REMOVED lines=26> */
[----:B------:R-:W-:-:S05]  /*c1c0*/  F2FP.F16.F32.PACK_AB R59, R3, R62 ;  /* 0x0000003e033b723e */ /* 0x000fca00000000ff */
[----:B------:R1:W-:Y:S01]  /*c1d0*/  STSM.16.M88.4 [R13], R56 ;  /* 0x000000380d007844 */ /* 0x0003e20000000200 */
        /* <DEDUP_REMOVED lines=17> */
.L_x_332:
[----:B------:R-:W-:Y:S05]  /*c2f0*/  BSYNC B0 ;  /* 0x0000000000007941 */ /* 0x000fea0003800000 */
.L_x_331:
[----:B------:R-:W-:Y:S06]  /*c300*/  BAR.SYNC.DEFER_BLOCKING 0x1, 0x100 ;  /* 0x0044000000007b1d */ /* 0x000fec0000010000 */
[----:B------:R-:W-:Y:S04]  /*c310*/  BSSY B0, `(.L_x_333) ;  /* 0x0000009000007945 */ /* 0x000fe80003800000 */
[----:B------:R-:W-:Y:S05]  /*c320*/  @P0 BRA `(.L_x_334) ;  /* 0x00000000001c0947 */ /* 0x000fea0003800000 */
[----:B------:R-:W-:-:S13]  /*c330*/  ISETP.NE.AND P2, PT, R159, 0x3, PT ;  /* 0x000000039f00780c */ /* 0x000fda0003f45270 */
[----:B------:R-:W-:Y:S05]  /*c340*/  @!P2 BRA `(.L_x_335) ;  /* 0x000000000004a947 */ /* 0x000fea0003800000 */
[----:B------:R-:W-:Y:S01]  /*c350*/  BPT.TRAP 0x1 ;  /* 0x000000040000795c */ /* 0x000fe20000300000 */
.L_x_335:
[----:B------:R-:W-:-:S04]  /*c360*/  ULEA UR4, UR5, UR45, 0x3 ;  /* 0x0000002d05047291 */ /* 0x000fc8000f8e183f */
[----:B------:R-:W-:-:S04]  /*c370*/  UIADD3 UR4, UR4, 0x60, URZ ;  /* 0x0000006004047890 */ /* 0x000fc8000fffe03f */
[----:B------:R-:W-:-:S09]  /*c380*/  UPRMT UR4, UR50, 0x654, UR4 ;  /* 0x0000065432047896 */ /* 0x000fd20008000004 */
[----:B------:R-:W-:Y:S03]  /*c390*/  SYNCS.ARRIVE.TRANS64.RED.A1T0 RZ, [UR4], RZ ;  /* 0x000000ffffff79a7 */ /* 0x000fe60008100404 */
.L_x_334:
[----:B------:R-:W-:Y:S05]  /*c3a0*/  BSYNC B0 ;  /* 0x0000000000007941 */ /* 0x000fea0003800000 */
.L_x_333:
        /* <DEDUP_REMOVED lines=8> */
.L_x_338:
[----:B------:R-:W-:Y:S01]  /*c430*/  LEA R0, R12, UR45, 0x3 ;  /* 0x0000002d0c007c11 */ /* 0x000fe2000f8e18ff */
[----:B------:R-:W-:Y:S01]  /*c440*/  BSSY B1, `(.L_x_339) ;  /* 0x0000006000017945 */ /* 0x000fe20003800000 */
[----:B------:R-:W-:Y:S02]  /*c450*/  SHF.L.U32 R3, R20, 0x1f, RZ ;  /* 0x0000001f14037819 */ /* 0x000fe400000006ff */
[----:B------:R-:W-:Y:S02]  /*c460*/  @!P1 LEA R26, R12, R15, 0xd ;  /* 0x0000000f0c1a9211 */ /* 0x000fe400078e68ff */
[----:B------:R-:W2:Y:S02]  /*c470*/  SYNCS.PHASECHK.TRANS64.TRYWAIT P2, [R0+URZ+0x40], R3 ;  /* 0x00004003000075a7 */ /* 0x000ea4000804017f */
[----:B-1----:R-:W-:Y:S01]  /*c480*/  @!P1 LEA R13, R155, R26, 0x1 ;  /* 0x0000001a9b0d9211 */ /* 0x002fe200078e08ff */
[----:B--2---:R-:W-:Y:S06]  /*c490*/  @!P2 BRA `(.L_x_340) ;  /* 0x0000009400c8a947 */ /* 0x004fec0003800000 */
.L_x_616:
[----:B------:R-:W-:Y:S05]  /*c4a0*/  BSYNC B1 ;  /* 0x0000000000017941 */ /* 0x000fea0003800000 */
.L_x_339:
        /* <DEDUP_REMOVED lines=8> */
.L_x_337:
[----:B------:R-:W-:Y:S05]  /*c530*/  BSYNC B0 ;  /* 0x0000000000007941 */ /* 0x000fea0003800000 */
.L_x_336:
[----:B---3--:R-:W-:Y:S02]  /*c540*/  HADD2.F32 R3, -RZ, R5.H0_H0 ;  /* 0x20000005ff037230 */ /* 0x008fe40000004100 */
[C---:B------:R-:W-:Y:S01]  /*c550*/  FMUL R26, R154.reuse, R106 ;  /* 0x0000006a9a1a7220 */ /* 0x040fe20000400000 */
[--C-:B-1----:R-:W-:Y:S02]  /*c560*/  HADD2.F32 R13, -RZ, R4.reuse.H0_H0 ;  /* 0x20000004ff0d7230 */ /* 0x102fe40000004100 */
[C---:B------:R-:W-:Y:S01]  /*c570*/  FMUL R104, R154.reuse, R104 ;  /* 0x000000689a687220 */ /* 0x040fe20000400000 */
[----:B------:R-:W-:Y:S02]  /*c580*/  HADD2.F32 R25, -RZ, R4.H1_H1 ;  /* 0x30000004ff197230 */ /* 0x000fe40000004100 */
[----:B------:R-:W-:Y:S01]  /*c590*/  FMUL R0, R154, R105 ;  /* 0x000000699a007220 */ /* 0x000fe20000400000 */
[----:B------:R-:W-:Y:S01]  /*c5a0*/  FFMA R26, R153, R3, R26 ;  /* 0x00000003991a7223 */ /* 0x000fe2000000001a */
[----:B------:R-:W-:-:S02]  /*c5b0*/  HADD2.F32 R3, -RZ, R6.H0_H0 ;  /* 0x20000006ff037230 */ /* 0x000fc40000004100 */
[C---:B------:R-:W-:Y:S01]  /*c5c0*/  FMUL R30, R154.reuse, R108 ;  /* 0x0000006c9a1e7220 */ /* 0x040fe20000400000 */
[----:B------:R-:W-:Y:S01]  /*c5d0*/  MOV R68, 0x3bbb989d ;  /* 0x3bbb989d00447802 */ /* 0x000fe20000000f00 */
[C---:B------:R-:W-:Y:S01]  /*c5e0*/  FFMA R13, R153.reuse, R13, R104 ;  /* 0x0000000d990d7223 */ /* 0x040fe20000000068 */
[C---:B------:R-:W-:Y:S01]  /*c5f0*/  FFMA R25, R153.reuse, R25, R0 ;  /* 0x0000001999197223 */ /* 0x040fe20000000000 */
[----:B------:R-:W-:Y:S02]  /*c600*/  HADD2.F32 R31, -RZ, R6.H1_H1 ;  /* 0x30000006ff1f7230 */ /* 0x000fe40000004100 */
[C---:B------:R-:W-:Y:S01]  /*c610*/  FMUL R0, R154.reuse, R109 ;  /* 0x0000006d9a007220 */ /* 0x040fe20000400000 */
[----:B------:R-:W-:Y:S02]  /*c620*/  HADD2.F32 R29, -RZ, R7.H0_H0 ;  /* 0x20000007ff1d7230 */ /* 0x000fe40000004100 */
[----:B------:R-:W-:Y:S01]  /*c630*/  FFMA R30, R153, R3, R30 ;  /* 0x00000003991e7223 */ /* 0x000fe2000000001e */
[----:B------:R-:W-:Y:S01]  /*c640*/  MOV R71, 0x437c0000 ;  /* 0x437c000000477802 */ /* 0x000fe20000000f00 */
[----:B------:R-:W-:Y:S01]  /*c650*/  FMUL R32, R154, R110 ;  /* 0x0000006e9a207220 */ /* 0x000fe20000400000 */
[----:B------:R-:W-:Y:S01]  /*c660*/  FFMA.SAT R3, -R13, R68, 0.5 ;  /* 0x3f0000000d037423 */ /* 0x000fe20000002144 */
[----:B------:R-:W-:-:S02]  /*c670*/  HADD2.F32 R27, -RZ, R5.H1_H1 ;  /* 0x30000005ff1b7230 */ /* 0x000fc40000004100 */
[C---:B------:R-:W-:Y:S01]  /*c680*/  FMUL R28, R154.reuse, R107 ;  /* 0x0000006b9a1c7220 */ /* 0x040fe20000400000 */
[C---:B------:R-:W-:Y:S01]  /*c690*/  FFMA R31, R153.reuse, R31, R0 ;  /* 0x0000001f991f7223 */ /* 0x040fe20000000000 */
[----:B------:R-:W-:Y:S02]  /*c6a0*/  HADD2.F32 R33, -RZ, R7.H1_H1 ;  /* 0x30000007ff217230 */ /* 0x000fe40000004100 */
[C---:B------:R-:W-:Y:S01]  /*c6b0*/  FMUL R0, R154.reuse, R111 ;  /* 0x0000006f9a007220 */ /* 0x040fe20000400000 */
[----:B------:R-:W-:Y:S01]  /*c6c0*/  FFMA R32, R153, R29, R32 ;  /* 0x0000001d99207223 */ /* 0x000fe20000000020 */
[----:B------:R-:W-:Y:S01]  /*c6d0*/  FFMA.RM R3, R3, R71, 12582913 ;  /* 0x4b40000103037423 */ /* 0x000fe20000004047 */
[--C-:B----4-:R-:W-:Y:S02]  /*c6e0*/  HADD2.F32 R29, -RZ, R8.reuse.H0_H0 ;  /* 0x20000008ff1d7230 */ /* 0x110fe40000004100 */
[C---:B------:R-:W-:Y:S01]  /*c6f0*/  FFMA R27, R153.reuse, R27, R28 ;  /* 0x0000001b991b7223 */ /* 0x040fe2000000001c */
[----:B------:R-:W-:Y:S01]  /*c700*/  FMUL R34, R154, R112 ;  /* 0x000000709a227220 */ /* 0x000fe20000400000 */
[----:B------:R-:W-:Y:S01]  /*c710*/  FFMA R33, R153, R33, R0 ;  /* 0x0000002199217223 */ /* 0x000fe20000000000 */
[----:B------:R-:W-:Y:S01]  /*c720*/  FFMA.SAT R28, -R25, R68, 0.5 ;  /* 0x3f000000191c7423 */ /* 0x000fe20000002144 */
[----:B------:R-:W-:Y:S01]  /*c730*/  FADD R0, R3, -12583039 ;  /* 0xcb40007f03007421 */ /* 0x000fe20000000000 */
[----:B------:R-:W-:Y:S01]  /*c740*/  FFMA R34, R153, R29, R34 ;  /* 0x0000001d99227223 */ /* 0x000fe20000000022 */
[----:B------:R-:W-:-:S02]  /*c750*/  HADD2.F32 R35, -RZ, R8.H1_H1 ;  /* 0x30000008ff237230 */ /* 0x000fc40000004100 */
[----:B------:R-:W-:Y:S01]  /*c760*/  FFMA.RM R29, R28, R71, 12582913 ;  /* 0x4b4000011c1d7423 */ /* 0x000fe20000004047 */
[----:B------:R-:W-:Y:S01]  /*c770*/  FFMA R28, -R13, 1.4426950216293334961, -R0 ;  /* 0x3fb8aa3b0d1c7823 */ /* 0x000fe20000000900 */
[C---:B------:R-:W-:Y:S01]  /*c780*/  FMUL R0, R154.reuse, R113 ;  /* 0x000000719a007220 */ /* 0x040fe20000400000 */
[--C-:B------:R-:W-:Y:S02]  /*c790*/  HADD2.F32 R38, -RZ, R9.reuse.H0_H0 ;  /* 0x20000009ff267230 */ /* 0x100fe40000004100 */
[----:B------:R-:W-:Y:S01]  /*c7a0*/  FMUL R40, R154, R114 ;  /* 0x000000729a287220 */ /* 0x000fe20000400000 */
[-C--:B------:R-:W-:Y:S01]  /*c7b0*/  FFMA.SAT R37, -R26, R68.reuse, 0.5 ;  /* 0x3f0000001a257423 */ /* 0x080fe20000002144 */
[----:B------:R-:W-:Y:S01]  /*c7c0*/  FFMA R35, R153, R35, R0 ;  /* 0x0000002399237223 */ /* 0x000fe20000000000 */
[----:B------:R-:W-:Y:S01]  /*c7d0*/  FFMA.SAT R0, -R27, R68, 0.5 ;  /* 0x3f0000001b007423 */ /* 0x000fe20000002144 */
[----:B------:R-:W-:Y:S01]  /*c7e0*/  FFMA R40, R153, R38, R40 ;  /* 0x0000002699287223 */ /* 0x000fe20000000028 */
[-C--:B------:R-:W-:Y:S01]  /*c7f0*/  FFMA.SAT R38, -R30, R68.reuse, 0.5 ;  /* 0x3f0000001e267423 */ /* 0x080fe20000002144 */
[----:B------:R-:W-:Y:S01]  /*c800*/  FFMA.SAT R44, -R31, R68, 0.5 ;  /* 0x3f0000001f2c7423 */ /* 0x000fe20000002144 */
[-C--:B------:R-:W-:Y:S01]  /*c810*/  FFMA.RM R46, R0, R71.reuse, 12582913 ;  /* 0x4b400001002e7423 */ /* 0x080fe20000004047 */
[----:B------:R-:W-:Y:S01]  /*c820*/  FFMA.RM R37, R37, R71, 12582913 ;  /* 0x4b40000125257423 */ /* 0x000fe20000004047 */
[----:B------:R-:W-:-:S02]  /*c830*/  HADD2.F32 R41, -RZ, R9.H1_H1 ;  /* 0x30000009ff297230 */ /* 0x000fc40000004100 */
[-C--:B------:R-:W-:Y:S01]  /*c840*/  FFMA.RM R48, R38, R71.reuse, 12582913 ;  /* 0x4b40000126307423 */ /* 0x080fe20000004047 */
[----:B------:R-:W-:Y:S01]  /*c850*/  FADD R0, R46, -12583039 ;  /* 0xcb40007f2e007421 */ /* 0x000fe20000000000 */
[----:B------:R-:W-:Y:S01]  /*c860*/  FFMA.RM R49, R44, R71, 12582913 ;  /* 0x4b4000012c317423 */ /* 0x000fe20000004047 */
[--C-:B------:R-:W-:Y:S02]  /*c870*/  HADD2.F32 R50, -RZ, R10.reuse.H0_H0 ;  /* 0x2000000aff327230 */ /* 0x100fe40000004100 */
[----:B------:R-:W-:Y:S01]  /*c880*/  FFMA.SAT R44, -R32, R68, 0.5 ;  /* 0x3f000000202c7423 */ /* 0x000fe20000002144 */
[----:B------:R-:W-:Y:S01]  /*c890*/  FFMA R42, -R27, 1.4426950216293334961, -R0 ;  /* 0x3fb8aa3b1b2a7823 */ /* 0x000fe20000000900 */
[----:B------:R-:W-:Y:S01]  /*c8a0*/  FMUL R0, R154, R115 ;  /* 0x000000739a007220 */ /* 0x000fe20000400000 */
[----:B------:R-:W-:Y:S01]  /*c8b0*/  FADD R39, R37, -12583039 ;  /* 0xcb40007f25277421 */ /* 0x000fe20000000000 */
[----:B------:R-:W-:Y:S01]  /*c8c0*/  FADD R45, R48, -12583039 ;  /* 0xcb40007f302d7421 */ /* 0x000fe20000000000 */
[----:B------:R-:W-:Y:S01]  /*c8d0*/  FFMA R43, -R27, 1.925963033500011079e-08, R42 ;  /* 0x32a570601b2b7823 */ /* 0x000fe2000000012a */
[----:B------:R-:W-:Y:S01]  /*c8e0*/  FMUL R42, R154, R116 ;  /* 0x000000749a2a7220 */ /* 0x000fe20000400000 */
[----:B------:R-:W-:Y:S01]  /*c8f0*/  FFMA R41, R153, R41, R0 ;  /* 0x0000002999297223 */ /* 0x000fe20000000000 */
[----:B------:R-:W-:Y:S01]  /*c900*/  FADD R0, R49, -12583039 ;  /* 0xcb40007f31007421 */ /* 0x000fe20000000000 */
[-C--:B------:R-:W-:Y:S01]  /*c910*/  FFMA.RM R51, R44, R71.reuse, 12582913 ;  /* 0x4b4000012c337423 */ /* 0x080fe20000004047 */
[----:B------:R-:W-:Y:S01]  /*c920*/  FFMA R39, -R26, 1.4426950216293334961, -R39 ;  /* 0x3fb8aa3b1a277823 */ /* 0x000fe20000000927 */
[----:B------:R-:W-:Y:S01]  /*c930*/  FFMA R42, R153, R50, R42 ;  /* 0x00000032992a7223 */ /* 0x000fe2000000002a */
[----:B------:R-:W-:Y:S01]  /*c940*/  FFMA.SAT R50, -R33, R68, 0.5 ;  /* 0x3f00000021327423 */ /* 0x000fe20000002144 */
[----:B------:R-:W-:Y:S01]  /*c950*/  FFMA R45, -R30, 1.4426950216293334961, -R45 ;  /* 0x3fb8aa3b1e2d7823 */ /* 0x000fe2000000092d */
[----:B------:R1:W2:Y:S01]  /*c960*/  MUFU.EX2 R47, R43 ;  /* 0x0000002b002f7308 */ /* 0x0002a20000000800 */
[----:B------:R-:W-:Y:S01]  /*c970*/  FFMA R0, -R31, 1.4426950216293334961, -R0 ;  /* 0x3fb8aa3b1f007823 */ /* 0x000fe20000000900 */
[----:B------:R-:W-:Y:S01]  /*c980*/  FFMA R39, -R26, 1.925963033500011079e-08, R39 ;  /* 0x32a570601a277823 */ /* 0x000fe20000000127 */
[----:B------:R-:W-:Y:S01]  /*c990*/  FFMA.RM R53, R50, R71, 12582913 ;  /* 0x4b40000132357423 */ /* 0x000fe20000004047 */
[----:B------:R-:W-:Y:S01]  /*c9a0*/  FFMA R45, -R30, 1.925963033500011079e-08, R45 ;  /* 0x32a570601e2d7823 */ /* 0x000fe2000000012d */
[----:B------:R-:W-:Y:S01]  /*c9b0*/  FADD R36, R29, -12583039 ;  /* 0xcb40007f1d247421 */ /* 0x000fe20000000000 */
[----:B------:R-:W-:Y:S01]  /*c9c0*/  FFMA R44, -R31, 1.925963033500011079e-08, R0 ;  /* 0x32a570601f2c7823 */ /* 0x000fe20000000100 */
[----:B------:R-:W-:-:S02]  /*c9d0*/  HADD2.F32 R55, -RZ, R10.H1_H1 ;  /* 0x3000000aff377230 */ /* 0x000fc40000004100 */
[----:B------:R-:W-:Y:S01]  /*c9e0*/  FMUL R0, R154, R117 ;  /* 0x000000759a007220 */ /* 0x000fe20000400000 */
[----:B-1----:R-:W-:Y:S01]  /*c9f0*/  FADD R43, R51, -12583039 ;  /* 0xcb40007f332b7421 */ /* 0x002fe20000000000 */
[----:B------:R-:W-:Y:S01]  /*ca00*/  MUFU.EX2 R38, R39 ;  /* 0x0000002700267308 */ /* 0x000fe20000000800 */
[----:B------:R-:W-:Y:S01]  /*ca10*/  FADD R52, R53, -12583039 ;  /* 0xcb40007f35347421 */ /* 0x000fe20000000000 */
[-C--:B------:R-:W-:Y:S01]  /*ca20*/  FFMA.SAT R56, -R35, R68.reuse, 0.5 ;  /* 0x3f00000023387423 */ /* 0x080fe20000002144 */
[----:B------:R-:W-:Y:S01]  /*ca30*/  FFMA R43, -R32, 1.4426950216293334961, -R43 ;  /* 0x3fb8aa3b202b7823 */ /* 0x000fe2000000092b */
[----:B------:R-:W-:Y:S01]  /*ca40*/  FFMA R36, -R25, 1.4426950216293334961, -R36 ;  /* 0x3fb8aa3b19247823 */ /* 0x000fe20000000924 */
[-C--:B------:R-:W-:Y:S01]  /*ca50*/  FFMA.SAT R54, -R34, R68.reuse, 0.5 ;  /* 0x3f00000022367423 */ /* 0x080fe20000002144 */
[----:B------:R-:W-:Y:S01]  /*ca60*/  FFMA.RM R58, R56, R71, 12582913 ;  /* 0x4b400001383a7423 */ /* 0x000fe20000004047 */
[----:B------:R-:W-:Y:S01]  /*ca70*/  FFMA R28, -R13, 1.925963033500011079e-08, R28 ;  /* 0x32a570600d1c7823 */ /* 0x000fe2000000011c */
[----:B------:R1:W-:Y:S01]  /*ca80*/  MUFU.EX2 R39, R45 ;  /* 0x0000002d00277308 */ /* 0x0003e20000000800 */
[----:B------:R-:W-:Y:S01]  /*ca90*/  FFMA R36, -R25, 1.925963033500011079e-08, R36 ;  /* 0x32a5706019247823 */ /* 0x000fe20000000124 */
[----:B------:R-:W-:Y:S01]  /*caa0*/  FFMA.SAT R56, -R40, R68, 0.5 ;  /* 0x3f00000028387423 */ /* 0x000fe20000002144 */
[----:B------:R-:W-:-:S02]  /*cab0*/  HADD2.F32 R59, -RZ, R11.H0_H0 ;  /* 0x2000000bff3b7230 */ /* 0x000fc40000004100 */
[-C--:B------:R-:W-:Y:S01]  /*cac0*/  FFMA.SAT R62, -R41, R68.reuse, 0.5 ;  /* 0x3f000000293e7423 */ /* 0x080fe20000002144 */
[-C--:B------:R-:W-:Y:S01]  /*cad0*/  FFMA.SAT R64, -R42, R68.reuse, 0.5 ;  /* 0x3f0000002a407423 */ /* 0x080fe20000002144 */
[----:B------:R-:W-:Y:S01]  /*cae0*/  FFMA.RM R61, R56, R71, 12582913 ;  /* 0x4b400001383d7423 */ /* 0x000fe20000004047 */
[----:B------:R-:W-:Y:S01]  /*caf0*/  SHF.L.U32 R3, R3, 0x17, RZ ;  /* 0x0000001703037819 */ /* 0x000fe200000006ff */
[----:B------:R3:W-:Y:S01]  /*cb00*/  MUFU.EX2 R50, R44 ;  /* 0x0000002c00327308 */ /* 0x0007e20000000800 */
[----:B-1----:R-:W-:Y:S01]  /*cb10*/  FFMA R45, -R32, 1.925963033500011079e-08, R43 ;  /* 0x32a57060202d7823 */ /* 0x002fe2000000012b */
[----:B------:R-:W-:Y:S01]  /*cb20*/  FFMA R43, R153, R55, R0 ;  /* 0x00000037992b7223 */ /* 0x000fe20000000000 */
[----:B------:R-:W-:Y:S01]  /*cb30*/  FFMA R0, -R33, 1.4426950216293334961, -R52 ;  /* 0x3fb8aa3b21007823 */ /* 0x000fe20000000934 */
[-C--:B------:R-:W-:Y:S01]  /*cb40*/  FFMA.RM R55, R54, R71.reuse, 12582913 ;  /* 0x4b40000136377423 */ /* 0x080fe20000004047 */
[----:B------:R-:W-:Y:S01]  /*cb50*/  FFMA.RM R62, R62, R71, 12582913 ;  /* 0x4b4000013e3e7423 */ /* 0x000fe20000004047 */
[----:B------:R-:W-:Y:S01]  /*cb60*/  FFMA.SAT R66, -R43, R68, 0.5 ;  /* 0x3f0000002b427423 */ /* 0x000fe20000002144 */
[----:B------:R-:W-:Y:S01]  /*cb70*/  FFMA R54, -R33, 1.925963033500011079e-08, R0 ;  /* 0x32a5706021367823 */ /* 0x000fe20000000100 */
[----:B------:R-:W-:Y:S01]  /*cb80*/  FADD R0, R58, -12583039 ;  /* 0xcb40007f3a007421 */ /* 0x000fe20000000000 */
[C---:B---3--:R-:W-:Y:S01]  /*cb90*/  FMUL R44, R154.reuse, R118 ;  /* 0x000000769a2c7220 */ /* 0x048fe20000400000 */
[----:B------:R-:W1:Y:S01]  /*cba0*/  MUFU.EX2 R28, R28 ;  /* 0x0000001c001c7308 */ /* 0x000e620000000800 */
[----:B------:R-:W-:Y:S01]  /*cbb0*/  FADD R57, R55, -12583039 ;  /* 0xcb40007f37397421 */ /* 0x000fe20000000000 */
[----:B------:R-:W-:Y:S01]  /*cbc0*/  FFMA R60, -R35, 1.4426950216293334961, -R0 ;  /* 0x3fb8aa3b233c7823 */ /* 0x000fe20000000900 */
[----:B------:R-:W-:Y:S01]  /*cbd0*/  FMUL R0, R154, R119 ;  /* 0x000000779a007220 */ /* 0x000fe20000400000 */
[----:B------:R-:W-:Y:S01]  /*cbe0*/  FFMA R44, R153, R59, R44 ;  /* 0x0000003b992c7223 */ /* 0x000fe2000000002c */
[----:B------:R-:W-:Y:S01]  /*cbf0*/  FADD R59, R61, -12583039 ;  /* 0xcb40007f3d3b7421 */ /* 0x000fe20000000000 */
[----:B------:R-:W-:Y:S01]  /*cc00*/  FFMA R57, -R34, 1.4426950216293334961, -R57 ;  /* 0x3fb8aa3b22397823 */ /* 0x000fe20000000939 */
[----:B------:R-:W-:Y:S01]  /*cc10*/  SHF.L.U32 R29, R29, 0x17, RZ ;  /* 0x000000171d1d7819 */ /* 0x000fe200000006ff */
[----:B------:R-:W3:Y:S01]  /*cc20*/  MUFU.EX2 R36, R36 ;  /* 0x0000002400247308 */ /* 0x000ee20000000800 */
[----:B------:R-:W-:Y:S01]  /*cc30*/  FFMA R63, -R40, 1.4426950216293334961, -R59 ;  /* 0x3fb8aa3b283f7823 */ /* 0x000fe2000000093b */
[----:B------:R-:W-:Y:S01]  /*cc40*/  FFMA.SAT R67, -R44, R68, 0.5 ;  /* 0x3f0000002c437423 */ /* 0x000fe20000002144 */
[----:B------:R-:W-:Y:S01]  /*cc50*/  FFMA R57, -R34, 1.925963033500011079e-08, R57 ;  /* 0x32a5706022397823 */ /* 0x000fe20000000139 */
[-C--:B------:R-:W-:Y:S01]  /*cc60*/  FFMA.RM R65, R64, R71.reuse, 12582913 ;  /* 0x4b40000140417423 */ /* 0x080fe20000004047 */
        /* <DEDUP_REMOVED lines=9> */
[----:B------:R5:W-:Y:S01]  /*cd00*/  MUFU.EX2 R56, R57 ;  /* 0x0000003900387308 */ /* 0x000be20000000800 */
[----:B----4-:R-:W-:Y:S01]  /*cd10*/  HADD2.F32 R45, -RZ, R11.H1_H1 ;  /* 0x3000000bff2d7230 */ /* 0x010fe20000004100 */
[----:B------:R-:W-:Y:S02]  /*cd20*/  SHF.L.U32 R48, R48, 0x17, RZ ;  /* 0x0000001730307819 */ /* 0x000fe400000006ff */
[----:B------:R-:W-:Y:S01]  /*cd30*/  SHF.L.U32 R49, R49, 0x17, RZ ;  /* 0x0000001731317819 */ /* 0x000fe200000006ff */
[----:B--2---:R-:W-:Y:S01]  /*cd40*/  FFMA R73, R46, R47, 1 ;  /* 0x3f8000002e497423 */ /* 0x004fe2000000002f */
[----:B------:R-:W-:Y:S01]  /*cd50*/  FFMA R45, R153, R45, R0 ;  /* 0x0000002d992d7223 */ /* 0x000fe20000000000 */
[----:B------:R-:W-:Y:S01]  /*cd60*/  FADD R0, R62, -12583039 ;  /* 0xcb40007f3e007421 */ /* 0x000fe20000000000 */
[----:B------:R2:W4:Y:S01]  /*cd70*/  MUFU.EX2 R59, R60 ;  /* 0x0000003c003b7308 */ /* 0x0005220000000800 */
[----:B-----5:R-:W-:Y:S01]  /*cd80*/  FADD R57, R65, -12583039 ;  /* 0xcb40007f41397421 */ /* 0x020fe20000000000 */
[----:B------:R-:W-:Y:S01]  /*cd90*/  FFMA.SAT R69, -R45, R68, 0.5 ;  /* 0x3f0000002d457423 */ /* 0x000fe20000002144 */
[-C--:B------:R-:W-:Y:S01]  /*cda0*/  FFMA.RM R68, R67, R71.reuse, 12582913 ;  /* 0x4b40000143447423 */ /* 0x080fe20000004047 */
[----:B------:R-:W-:Y:S01]  /*cdb0*/  FFMA R64, -R41, 1.4426950216293334961, -R0 ;  /* 0x3fb8aa3b29407823 */ /* 0x000fe20000000900 */
[----:B------:R-:W-:Y:S01]  /*cdc0*/  FFMA R67, -R42, 1.4426950216293334961, -R57 ;  /* 0x3fb8aa3b2a437823 */ /* 0x000fe20000000939 */
[----:B------:R-:W-:Y:S01]  /*cdd0*/  FFMA.RM R69, R69, R71, 12582913 ;  /* 0x4b40000145457423 */ /* 0x000fe20000004047 */
[----:B-1----:R-:W-:Y:S01]  /*cde0*/  FFMA R71, R3, R28, 1 ;  /* 0x3f80000003477423 */ /* 0x002fe2000000001c */
[----:B------:R3:W1:Y:S01]  /*cdf0*/  MUFU.EX2 R0, R63 ;  /* 0x0000003f00007308 */ /* 0x0006620000000800 */
[----:B------:R-:W-:Y:S01]  /*ce00*/  FADD R3, R68, -12583039 ;  /* 0xcb40007f44037421 */ /* 0x000fe20000000000 */
[----:B------:R-:W-:Y:S01]  /*ce10*/  FFMA R64, -R41, 1.925963033500011079e-08, R64 ;  /* 0x32a5706029407823 */ /* 0x000fe20000000140 */
[----:B------:R-:W-:Y:S01]  /*ce20*/  FADD R28, R66, -12583039 ;  /* 0xcb40007f421c7421 */ /* 0x000fe20000000000 */
[----:B------:R-:W-:Y:S01]  /*ce30*/  FFMA R67, -R42, 1.925963033500011079e-08, R67 ;  /* 0x32a570602a437823 */ /* 0x000fe20000000143 */
[----:B------:R-:W-:Y:S01]  /*ce40*/  SHF.L.U32 R51, R51, 0x17, RZ ;  /* 0x0000001733337819 */ /* 0x000fe200000006ff */
[----:B------:R-:W-:Y:S01]  /*ce50*/  FFMA R70, R48, R39, 1 ;  /* 0x3f80000030467423 */ /* 0x000fe20000000027 */
[----:B--2---:R-:W-:Y:S01]  /*ce60*/  FFMA R60, -R43, 1.4426950216293334961, -R28 ;  /* 0x3fb8aa3b2b3c7823 */ /* 0x004fe2000000091c */
[----:B------:R2:W5:Y:S01]  /*ce70*/  MUFU.EX2 R57, R64 ;  /* 0x0000004000397308 */ /* 0x0005620000000800 */
[----:B---3--:R-:W-:Y:S01]  /*ce80*/  FFMA R63, R29, R36, 1 ;  /* 0x3f8000001d3f7423 */ /* 0x008fe20000000024 */
[----:B------:R-:W-:Y:S01]  /*ce90*/  FADD R36, R69, -12583039 ;  /* 0xcb40007f45247421 */ /* 0x000fe20000000000 */
[C---:B------:R-:W-:Y:S01]  /*cea0*/  FFMA R29, -R44.reuse, 1.4426950216293334961, -R3 ;  /* 0x3fb8aa3b2c1d7823 */ /* 0x040fe20000000903 */
[----:B------:R-:W-:Y:S01]  /*ceb0*/  FFMA R60, -R43, 1.925963033500011079e-08, R60 ;  /* 0x32a570602b3c7823 */ /* 0x000fe2000000013c */
[----:B------:R-:W-:Y:S01]  /*cec0*/  SHF.L.U32 R53, R53, 0x17, RZ ;  /* 0x0000001735357819 */ /* 0x000fe200000006ff */
[----:B------:R-:W-:Y:S01]  /*ced0*/  FFMA R36, -R45, 1.4426950216293334961, -R36 ;  /* 0x3fb8aa3b2d247823 */ /* 0x000fe20000000924 */
[----:B------:R-:W-:Y:S01]  /*cee0*/  FFMA R29, -R44, 1.925963033500011079e-08, R29 ;  /* 0x32a570602c1d7823 */ /* 0x000fe2000000011d */
[----:B------:R-:W3:Y:S01]  /*cef0*/  MUFU.EX2 R54, R54 ;  /* 0x0000003600367308 */ /* 0x000ee20000000800 */
[----:B--2---:R-:W-:Y:S01]  /*cf00*/  FFMA R64, R37, R38, 1 ;  /* 0x3f80000025407423 */ /* 0x004fe20000000026 */
[----:B------:R-:W-:Y:S01]  /*cf10*/  FFMA R36, -R45, 1.925963033500011079e-08, R36 ;  /* 0x32a570602d247823 */ /* 0x000fe20000000124 */
[----:B------:R-:W-:Y:S01]  /*cf20*/  IADD3 R37, R71, 0x1800000, RZ ;  /* 0x0180000047257810 */ /* 0x000fe20007ffe0ff */
[----:B----4-:R-:W-:Y:S01]  /*cf30*/  FFMA R59, R58, R59, 1 ;  /* 0x3f8000003a3b7423 */ /* 0x010fe2000000003b */
[----:B------:R-:W-:Y:S01]  /*cf40*/  SHF.L.U32 R55, R55, 0x17, RZ ;  /* 0x0000001737377819 */ /* 0x000fe200000006ff */
[----:B-1----:R-:W-:Y:S01]  /*cf50*/  FFMA R58, R61, R0, 1 ;  /* 0x3f8000003d3a7423 */ /* 0x002fe20000000000 */
[----:B------:R-:W-:Y:S01]  /*cf60*/  LOP3.LUT R37, R37, 0x7f800000, RZ, 0xc0, !PT ;  /* 0x7f80000025257812 */ /* 0x000fe200078ec0ff */
[----:B------:R1:W2:Y:S01]  /*cf70*/  MUFU.EX2 R28, R67 ;  /* 0x00000043001c7308 */ /* 0x0002a20000000800 */
[----:B------:R-:W-:Y:S01]  /*cf80*/  SHF.L.U32 R62, R62, 0x17, RZ ;  /* 0x000000173e3e7819 */ /* 0x000fe200000006ff */
[----:B------:R-:W-:Y:S01]  /*cf90*/  FFMA R72, R51, R52, 1 ;  /* 0x3f80000033487423 */ /* 0x000fe20000000034 */
[----:B------:R-:W-:Y:S01]  /*cfa0*/  ISETP.GT.U32.AND P2, PT, R37, 0x1ffffff, PT ;  /* 0x01ffffff2500780c */ /* 0x000fe20003f44070 */
[----:B------:R-:W-:Y:S01]  /*cfb0*/  FFMA R56, R55, R56, 1 ;  /* 0x3f80000037387423 */ /* 0x000fe20000000038 */
[----:B------:R-:W-:Y:S01]  /*cfc0*/  SHF.L.U32 R65, R65, 0x17, RZ ;  /* 0x0000001741417819 */ /* 0x000fe200000006ff */
[----:B-----5:R-:W-:Y:S01]  /*cfd0*/  FFMA R57, R62, R57, 1 ;  /* 0x3f8000003e397423 */ /* 0x020fe20000000039 */
[----:B------:R-:W-:Y:S01]  /*cfe0*/  SHF.L.U32 R66, R66, 0x17, RZ ;  /* 0x0000001742427819 */ /* 0x000fe200000006ff */
[----:B------:R2:W4:Y:S01]  /*cff0*/  MUFU.EX2 R3, R60 ;  /* 0x0000003c00037308 */ /* 0x0005220000000800 */
[----:B------:R-:W-:Y:S01]  /*d000*/  SHF.L.U32 R68, R68, 0x17, RZ ;  /* 0x0000001744447819 */ /* 0x000fe200000006ff */
[----:B-1----:R-:W-:Y:S01]  /*d010*/  FFMA R67, R49, R50, 1 ;  /* 0x3f80000031437423 */ /* 0x002fe20000000032 */
[----:B------:R-:W-:Y:S01]  /*d020*/  SHF.L.U32 R69, R69, 0x17, RZ ;  /* 0x0000001745457819 */ /* 0x000fe200000006ff */
[----:B---3--:R-:W-:-:S04]  /*d030*/  FFMA R53, R53, R54, 1 ;  /* 0x3f80000035357423 */ /* 0x008fc80000000036 */
[----:B------:R-:W1:Y:S01]  /*d040*/  MUFU.EX2 R29, R29 ;  /* 0x0000001d001d7308 */ /* 0x000e620000000800 */
[----:B--2---:R-:W-:-:S07]  /*d050*/  FFMA R60, R65, R28, 1 ;  /* 0x3f800000413c7423 */ /* 0x004fce000000001c */
[----:B------:R-:W2:Y:S01]  /*d060*/  MUFU.EX2 R36, R36 ;  /* 0x0000002400247308 */ /* 0x000ea20000000800 */
[----:B----4-:R-:W-:Y:S01]  /*d070*/  FFMA R61, R66, R3, 1 ;  /* 0x3f800000423d7423 */ /* 0x010fe20000000003 */
        /* <DEDUP_REMOVED lines=8> */
.L_x_342:
[----:B------:R-:W1:Y:S02]  /*d100*/  MUFU.RCP R46, R71 ;  /* 0x00000047002e7308 */ /* 0x000e640000001000 */
[----:B-1----:R-:W-:-:S04]  /*d110*/  FFMA R0, R71, R46, -1 ;  /* 0xbf80000047007423 */ /* 0x002fc8000000002e */
[----:B------:R-:W-:-:S04]  /*d120*/  FADD.FTZ R3, -R0, -RZ ;  /* 0x800000ff00037221 */ /* 0x000fc80000010100 */
[----:B------:R-:W-:-:S07]  /*d130*/  FFMA R46, R46, R3, R46 ;  /* 0x000000032e2e7223 */ /* 0x000fce000000002e */
.L_x_343:
[----:B------:R-:W-:Y:S05]  /*d140*/  BSYNC B1 ;  /* 0x0000000000017941 */ /* 0x000fea0003800000 */
.L_x_341:
        /* <DEDUP_REMOVED lines=10> */
.L_x_345:
[----:B------:R-:W1:Y:S02]  /*d1f0*/  MUFU.RCP R48, R63 ;  /* 0x0000003f00307308 */ /* 0x000e640000001000 */
[----:B-1----:R-:W-:-:S04]  /*d200*/  FFMA R0, R63, R48, -1 ;  /* 0xbf8000003f007423 */ /* 0x002fc80000000030 */
[----:B------:R-:W-:-:S04]  /*d210*/  FADD.FTZ R3, -R0, -RZ ;  /* 0x800000ff00037221 */ /* 0x000fc80000010100 */
[----:B------:R-:W-:-:S07]  /*d220*/  FFMA R48, R48, R3, R48 ;  /* 0x0000000330307223 */ /* 0x000fce0000000030 */
.L_x_346:
[----:B------:R-:W-:Y:S05]  /*d230*/  BSYNC B1 ;  /* 0x0000000000017941 */ /* 0x000fea0003800000 */
.L_x_344:
        /* <DEDUP_REMOVED lines=10> */
.L_x_348:
[----:B------:R-:W1:Y:S02]  /*d2e0*/  MUFU.RCP R47, R64 ;  /* 0x00000040002f7308 */ /* 0x000e640000001000 */
[----:B-1----:R-:W-:-:S04]  /*d2f0*/  FFMA R0, R64, R47, -1 ;  /* 0xbf80000040007423 */ /* 0x002fc8000000002f */
[----:B------:R-:W-:-:S04]  /*d300*/  FADD.FTZ R0, -R0, -RZ ;  /* 0x800000ff00007221 */ /* 0x000fc80000010100 */
[----:B------:R-:W-:-:S07]  /*d310*/  FFMA R47, R47, R0, R47 ;  /* 0x000000002f2f7223 */ /* 0x000fce000000002f */
.L_x_349:
[----:B------:R-:W-:Y:S05]  /*d320*/  BSYNC B1 ;  /* 0x0000000000017941 */ /* 0x000fea0003800000 */
.L_x_347:
        /* <DEDUP_REMOVED lines=10> */
.L_x_351:
[----:B------:R-:W1:Y:S02]  /*d3d0*/  MUFU.RCP R50, R73 ;  /* 0x0000004900327308 */ /* 0x000e640000001000 */
[----:B-1----:R-:W-:-:S04]  /*d3e0*/  FFMA R0, R73, R50, -1 ;  /* 0xbf80000049007423 */ /* 0x002fc80000000032 */
[----:B------:R-:W-:-:S04]  /*d3f0*/  FADD.FTZ R3, -R0, -RZ ;  /* 0x800000ff00037221 */ /* 0x000fc80000010100 */
[----:B------:R-:W-:-:S07]  /*d400*/  FFMA R50, R50, R3, R50 ;  /* 0x0000000332327223 */ /* 0x000fce0000000032 */
.L_x_352:
[----:B------:R-:W-:Y:S05]  /*d410*/  BSYNC B1 ;  /* 0x0000000000017941 */ /* 0x000fea0003800000 */
.L_x_350:
        /* <DEDUP_REMOVED lines=10> */
.L_x_354:
[----:B------:R-:W1:Y:S02]  /*d4c0*/  MUFU.RCP R49, R70 ;  /* 0x0000004600317308 */ /* 0x000e640000001000 */
[----:B-1----:R-:W-:-:S04]  /*d4d0*/  FFMA R0, R70, R49, -1 ;  /* 0xbf80000046007423 */ /* 0x002fc80000000031 */
[----:B------:R-:W-:-:S04]  /*d4e0*/  FADD.FTZ R0, -R0, -RZ ;  /* 0x800000ff00007221 */ /* 0x000fc80000010100 */
[----:B------:R-:W-:-:S07]  /*d4f0*/  FFMA R49, R49, R0, R49 ;  /* 0x0000000031317223 */ /* 0x000fce0000000031 */
.L_x_355:
[----:B------:R-:W-:Y:S05]  /*d500*/  BSYNC B1 ;  /* 0x0000000000017941 */ /* 0x000fea0003800000 */
.L_x_353:
        /* <DEDUP_REMOVED lines=10> */
.L_x_357:
[----:B------:R-:W1:Y:S02]  /*d5b0*/  MUFU.RCP R52, R67 ;  /* 0x0000004300347308 */ /* 0x000e640000001000 */
[----:B-1----:R-:W-:-:S04]  /*d5c0*/  FFMA R0, R67, R52, -1 ;  /* 0xbf80000043007423 */ /* 0x002fc80000000034 */
[----:B------:R-:W-:-:S04]  /*d5d0*/  FADD.FTZ R3, -R0, -RZ ;  /* 0x800000ff00037221 */ /* 0x000fc80000010100 */
[----:B------:R-:W-:-:S07]  /*d5e0*/  FFMA R52, R52, R3, R52 ;  /* 0x0000000334347223 */ /* 0x000fce0000000034 */
.L_x_358:
[----:B------:R-:W-:Y:S05]  /*d5f0*/  BSYNC B1 ;  /* 0x0000000000017941 */ /* 0x000fea0003800000 */
.L_x_356:
        /* <DEDUP_REMOVED lines=10> */
.L_x_360:
[----:B------:R-:W1:Y:S02]  /*d6a0*/  MUFU.RCP R51, R72 ;  /* 0x0000004800337308 */ /* 0x000e640000001000 */
[----:B-1----:R-:W-:-:S04]  /*d6b0*/  FFMA R0, R72, R51, -1 ;  /* 0xbf80000048007423 */ /* 0x002fc80000000033 */
[----:B------:R-:W-:-:S04]  /*d6c0*/  FADD.FTZ R0, -R0, -RZ ;  /* 0x800000ff00007221 */ /* 0x000fc80000010100 */
[----:B------:R-:W-:-:S07]  /*d6d0*/  FFMA R51, R51, R0, R51 ;  /* 0x0000000033337223 */ /* 0x000fce0000000033 */
.L_x_361:
[----:B------:R-:W-:Y:S05]  /*d6e0*/  BSYNC B1 ;  /* 0x0000000000017941 */ /* 0x000fea0003800000 */
.L_x_359:
        /* <DEDUP_REMOVED lines=10> */
.L_x_363:
[----:B------:R-:W1:Y:S02]  /*d790*/  MUFU.RCP R54, R53 ;  /* 0x0000003500367308 */ /* 0x000e640000001000 */
[----:B-1----:R-:W-:-:S04]  /*d7a0*/  FFMA R0, R53, R54, -1 ;  /* 0xbf80000035007423 */ /* 0x002fc80000000036 */
[----:B------:R-:W-:-:S04]  /*d7b0*/  FADD.FTZ R3, -R0, -RZ ;  /* 0x800000ff00037221 */ /* 0x000fc80000010100 */
[----:B------:R-:W-:-:S07]  /*d7c0*/  FFMA R54, R54, R3, R54 ;  /* 0x0000000336367223 */ /* 0x000fce0000000036 */
.L_x_364:
[----:B------:R-:W-:Y:S05]  /*d7d0*/  BSYNC B1 ;  /* 0x0000000000017941 */ /* 0x000fea0003800000 */
.L_x_362:
        /* <DEDUP_REMOVED lines=10> */
.L_x_366:
[----:B------:R-:W1:Y:S02]  /*d880*/  MUFU.RCP R53, R56 ;  /* 0x0000003800357308 */ /* 0x000e640000001000 */
[----:B-1----:R-:W-:-:S04]  /*d890*/  FFMA R0, R56, R53, -1 ;  /* 0xbf80000038007423 */ /* 0x002fc80000000035 */
[----:B------:R-:W-:-:S04]  /*d8a0*/  FADD.FTZ R0, -R0, -RZ ;  /* 0x800000ff00007221 */ /* 0x000fc80000010100 */
[----:B------:R-:W-:-:S07]  /*d8b0*/  FFMA R53, R53, R0, R53 ;  /* 0x0000000035357223 */ /* 0x000fce0000000035 */
.L_x_367:
[----:B------:R-:W-:Y:S05]  /*d8c0*/  BSYNC B1 ;  /* 0x0000000000017941 */ /* 0x000fea0003800000 */
.L_x_365:
        /* <DEDUP_REMOVED lines=10> */
.L_x_369:
[----:B------:R-:W1:Y:S02]  /*d970*/  MUFU.RCP R56, R59 ;  /* 0x0000003b00387308 */ /* 0x000e640000001000 */
[----:B-1----:R-:W-:-:S04]  /*d980*/  FFMA R0, R59, R56, -1 ;  /* 0xbf8000003b007423 */ /* 0x002fc80000000038 */
[----:B------:R-:W-:-:S04]  /*d990*/  FADD.FTZ R3, -R0, -RZ ;  /* 0x800000ff00037221 */ /* 0x000fc80000010100 */
[----:B------:R-:W-:-:S07]  /*d9a0*/  FFMA R56, R56, R3, R56 ;  /* 0x0000000338387223 */ /* 0x000fce0000000038 */
.L_x_370:
[----:B------:R-:W-:Y:S05]  /*d9b0*/  BSYNC B1 ;  /* 0x0000000000017941 */ /* 0x000fea0003800000 */
.L_x_368:
        /* <DEDUP_REMOVED lines=10> */
.L_x_372:
[----:B------:R-:W1:Y:S02]  /*da60*/  MUFU.RCP R55, R58 ;  /* 0x0000003a00377308 */ /* 0x000e640000001000 */
[----:B-1----:R-:W-:-:S04]  /*da70*/  FFMA R0, R58, R55, -1 ;  /* 0xbf8000003a007423 */ /* 0x002fc80000000037 */
[----:B------:R-:W-:-:S04]  /*da80*/  FADD.FTZ R0, -R0, -RZ ;  /* 0x800000ff00007221 */ /* 0x000fc80000010100 */
[----:B------:R-:W-:-:S07]  /*da90*/  FFMA R55, R55, R0, R55 ;  /* 0x0000000037377223 */ /* 0x000fce0000000037 */
.L_x_373:
[----:B------:R-:W-:Y:S05]  /*daa0*/  BSYNC B1 ;  /* 0x0000000000017941 */ /* 0x000fea0003800000 */
.L_x_371:
        /* <DEDUP_REMOVED lines=10> */
.L_x_375:
[----:B------:R-:W1:Y:S02]  /*db50*/  MUFU.RCP R58, R57 ;  /* 0x00000039003a7308 */ /* 0x000e640000001000 */
[----:B-1----:R-:W-:-:S04]  /*db60*/  FFMA R0, R57, R58, -1 ;  /* 0xbf80000039007423 */ /* 0x002fc8000000003a */
[----:B------:R-:W-:-:S04]  /*db70*/  FADD.FTZ R3, -R0, -RZ ;  /* 0x800000ff00037221 */ /* 0x000fc80000010100 */
[----:B------:R-:W-:-:S07]  /*db80*/  FFMA R58, R58, R3, R58 ;  /* 0x000000033a3a7223 */ /* 0x000fce000000003a */
.L_x_376:
[----:B------:R-:W-:Y:S05]  /*db90*/  BSYNC B1 ;  /* 0x0000000000017941 */ /* 0x000fea0003800000 */
.L_x_374:
        /* <DEDUP_REMOVED lines=10> */
.L_x_378:
[----:B------:R-:W1:Y:S02]  /*dc40*/  MUFU.RCP R57, R60 ;  /* 0x0000003c00397308 */ /* 0x000e640000001000 */
[----:B-1----:R-:W-:-:S04]  /*dc50*/  FFMA R0, R60, R57, -1 ;  /* 0xbf8000003c007423 */ /* 0x002fc80000000039 */
[----:B------:R-:W-:-:S04]  /*dc60*/  FADD.FTZ R0, -R0, -RZ ;  /* 0x800000ff00007221 */ /* 0x000fc80000010100 */
[----:B------:R-:W-:-:S07]  /*dc70*/  FFMA R57, R57, R0, R57 ;  /* 0x0000000039397223 */ /* 0x000fce0000000039 */
.L_x_379:
[----:B------:R-:W-:Y:S05]  /*dc80*/  BSYNC B1 ;  /* 0x0000000000017941 */ /* 0x000fea0003800000 */
.L_x_377:
        /* <DEDUP_REMOVED lines=10> */
.L_x_381:
[----:B------:R-:W1:Y:S02]  /*dd30*/  MUFU.RCP R60, R61 ;  /* 0x0000003d003c7308 */ /* 0x000e640000001000 */
[----:B-1----:R-:W-:-:S04]  /*dd40*/  FFMA R0, R61, R60, -1 ;  /* 0xbf8000003d007423 */ /* 0x002fc8000000003c */
[----:B------:R-:W-:-:S04]  /*dd50*/  FADD.FTZ R3, -R0, -RZ ;  /* 0x800000ff00037221 */ /* 0x000fc80000010100 */
[----:B------:R-:W-:-:S07]  /*dd60*/  FFMA R60, R60, R3, R60 ;  /* 0x000000033c3c7223 */ /* 0x000fce000000003c */
.L_x_382:
[----:B------:R-:W-:Y:S05]  /*dd70*/  BSYNC B1 ;  /* 0x0000000000017941 */ /* 0x000fea0003800000 */
.L_x_380:
        /* <DEDUP_REMOVED lines=10> */
.L_x_384:
[----:B------:R-:W1:Y:S02]  /*de20*/  MUFU.RCP R59, R68 ;  /* 0x00000044003b7308 */ /* 0x000e640000001000 */
[----:B-1----:R-:W-:-:S04]  /*de30*/  FFMA R0, R68, R59, -1 ;  /* 0xbf80000044007423 */ /* 0x002fc8000000003b */
[----:B------:R-:W-:-:S04]  /*de40*/  FADD.FTZ R0, -R0, -RZ ;  /* 0x800000ff00007221 */ /* 0x000fc80000010100 */
[----:B------:R-:W-:-:S07]  /*de50*/  FFMA R59, R59, R0, R59 ;  /* 0x000000003b3b7223 */ /* 0x000fce000000003b */
.L_x_385:
[----:B------:R-:W-:Y:S05]  /*de60*/  BSYNC B1 ;  /* 0x0000000000017941 */ /* 0x000fea0003800000 */
.L_x_383:
        /* <DEDUP_REMOVED lines=9> */
.L_x_387:
[----:B------:R-:W1:Y:S02]  /*df00*/  MUFU.RCP R0, R69 ;  /* 0x0000004500007308 */ /* 0x000e640000001000 */
[----:B-1----:R-:W-:-:S04]  /*df10*/  FFMA R3, R69, R0, -1 ;  /* 0xbf80000045037423 */ /* 0x002fc80000000000 */
[----:B------:R-:W-:-:S04]  /*df20*/  FADD.FTZ R3, -R3, -RZ ;  /* 0x800000ff03037221 */ /* 0x000fc80000010100 */
[----:B------:R-:W-:-:S07]  /*df30*/  FFMA R0, R0, R3, R0 ;  /* 0x0000000300007223 */ /* 0x000fce0000000000 */
.L_x_388:
[----:B------:R-:W-:Y:S05]  /*df40*/  BSYNC B1 ;  /* 0x0000000000017941 */ /* 0x000fea0003800000 */
.L_x_386:
        /* <DEDUP_REMOVED lines=45> */
.L_x_390:
[----:B------:R-:W-:Y:S05]  /*e220*/  BSYNC B0 ;  /* 0x0000000000007941 */ /* 0x000fea0003800000 */
.L_x_389:
[----:B------:R-:W-:Y:S06]  /*e230*/  BAR.SYNC.DEFER_BLOCKING 0x1, 0x100 ;  /* 0x0044000000007b1d */ /* 0x000fec0000010000 */
[----:B------:R-:W-:Y:S04]  /*e240*/  BSSY B0, `(.L_x_391) ;  /* 0x0000009000007945 */ /* 0x000fe80003800000 */
[----:B------:R-:W-:Y:S05]  /*e250*/  @P0 BRA `(.L_x_392) ;  /* 0x00000000001c0947 */ /* 0x000fea0003800000 */
[----:B------:R-:W-:-:S13]  /*e260*/  ISETP.NE.AND P2, PT, R159, 0x3, PT ;  /* 0x000000039f00780c */ /* 0x000fda0003f45270 */
[----:B------:R-:W-:Y:S05]  /*e270*/  @!P2 BRA `(.L_x_393) ;  /* 0x000000000004a947 */ /* 0x000fea0003800000 */
[----:B------:R-:W-:Y:S01]  /*e280*/  BPT.TRAP 0x1 ;  /* 0x000000040000795c */ /* 0x000fe20000300000 */
.L_x_393:
[----:B------:R-:W-:-:S04]  /*e290*/  ULEA UR4, UR5, UR45, 0x3 ;  /* 0x0000002d05047291 */ /* 0x000fc8000f8e183f */
[----:B------:R-:W-:-:S04]  /*e2a0*/  UIADD3 UR4, UR4, 0x60, URZ ;  /* 0x0000006004047890 */ /* 0x000fc8000fffe03f */
[----:B------:R-:W-:-:S09]  /*e2b0*/  UPRMT UR4, UR50, 0x654, UR4 ;  /* 0x0000065432047896 */ /* 0x000fd20008000004 */
[----:B------:R-:W-:Y:S03]  /*e2c0*/  SYNCS.ARRIVE.TRANS64.RED.A1T0 RZ, [UR4], RZ ;  /* 0x000000ffffff79a7 */ /* 0x000fe60008100404 */
.L_x_392:
[----:B------:R-:W-:Y:S05]  /*e2d0*/  BSYNC B0 ;  /* 0x0000000000007941 */ /* 0x000fea0003800000 */
.L_x_391:
        /* <DEDUP_REMOVED lines=8> */
.L_x_396:
[----:B------:R-:W-:Y:S01]  /*e360*/  LEA R0, R12, UR45, 0x3 ;  /* 0x0000002d0c007c11 */ /* 0x000fe2000f8e18ff */
[----:B------:R-:W-:Y:S01]  /*e370*/  BSSY B1, `(.L_x_397) ;  /* 0x0000006000017945 */ /* 0x000fe20003800000 */
[----:B------:R-:W-:Y:S02]  /*e380*/  SHF.L.U32 R3, R20, 0x1f, RZ ;  /* 0x0000001f14037819 */ /* 0x000fe400000006ff */
[----:B------:R-:W-:Y:S02]  /*e390*/  @!P1 LEA R26, R12, R15, 0xd ;  /* 0x0000000f0c1a9211 */ /* 0x000fe400078e68ff */
[----:B------:R-:W2:Y:S02]  /*e3a0*/  SYNCS.PHASECHK.TRANS64.TRYWAIT P2, [R0+URZ+0x40], R3 ;  /* 0x00004003000075a7 */ /* 0x000ea4000804017f */
[----:B------:R-:W-:Y:S01]  /*e3b0*/  @!P1 LEA R13, R155, R26, 0x1 ;  /* 0x0000001a9b0d9211 */ /* 0x000fe200078e08ff */
[----:B--2---:R-:W-:Y:S06]  /*e3c0*/  @!P2 BRA `(.L_x_398) ;  /* 0x000000780010a947 */ /* 0x004fec0003800000 */
.L_x_617:
[----:B------:R-:W-:Y:S05]  /*e3d0*/  BSYNC B1 ;  /* 0x0000000000017941 */ /* 0x000fea0003800000 */
.L_x_397:
[----:B------:R-:W-:Y:S05]  /*e3e0*/  @!P1 WARPSYNC.ALL ;  /* 0x0000000000009948 */ /* 0x000fea0003800000 */
[----:B------:R3:W4:Y:S01]  /*e3f0*/  @!P1 LDSM.16.M88.4 R4, [R26] ;  /* 0x000000001a04983b */ /* 0x0007220000000200 */
[----:B------:R-:W-:-:S03]  /*e400*/  IADD3 R12, R12, 0x1, RZ ;  /* 0x000000010c0c7810 */ /* 0x000fc60007ffe0ff */
[----:B------:R3:W1:Y:S01]  /*e410*/  @!P1 LDSM.16.M88.4 R8, [R13] ;  /* 0x000000000d08983b */ /* 0x0006620000000200 */
[----:B------:R-:W-:-:S04]  /*e420*/  ISETP.NE.AND P2, PT, R12, 0x4, PT ;  /* 0x000000040c00780c */ /* 0x000fc80003f45270 */
[----:B--2---:R-:W-:Y:S02]  /*e430*/  SEL R3, RZ, 0x1, P2 ;  /* 0x00000001ff037807 */ /* 0x004fe40001000000 */
[----:B------:R-:W-:Y:S02]  /*e440*/  SEL R12, R12, RZ, P2 ;  /* 0x000000ff0c0c7207 */ /* 0x000fe40001000000 */
[----:B---3--:R-:W-:-:S07]  /*e450*/  LOP3.LUT R20, R20, R3, RZ, 0x3c, !PT ;  /* 0x0000000314147212 */ /* 0x008fce00078e3cff */
.L_x_395:
[----:B------:R-:W-:Y:S05]  /*e460*/  BSYNC B0 ;  /* 0x0000000000007941 */ /* 0x000fea0003800000 */
.L_x_394:
[----:B----4-:R-:W-:Y:S02]  /*e470*/  HADD2.F32 R3, -RZ, R5.H1_H1 ;  /* 0x30000005ff037230 */ /* 0x010fe40000004100 */
[C---:B------:R-:W-:Y:S01]  /*e480*/  FMUL R26, R154.reuse, R123 ;  /* 0x0000007b9a1a7220 */ /* 0x040fe20000400000 */
[----:B------:R-:W-:Y:S02]  /*e490*/  HADD2.F32 R13, -RZ, R4.H0_H0 ;  /* 0x20000004ff0d7230 */ /* 0x000fe40000004100 */
[C---:B------:R-:W-:Y:S01]  /*e4a0*/  FMUL R120, R154.reuse, R120 ;  /* 0x000000789a787220 */ /* 0x040fe20000400000 */
[----:B-1----:R-:W-:Y:S01]  /*e4b0*/  HADD2.F32 R35, -RZ, R8.H1_H1 ;  /* 0x30000008ff237230 */ /* 0x002fe20000004100 */
[----:B------:R-:W-:Y:S01]  /*e4c0*/  MOV R68, 0x3bbb989d ;  /* 0x3bbb989d00447802 */ /* 0x000fe20000000f00 */
[C---:B------:R-:W-:Y:S01]  /*e4d0*/  FMUL R34, R154.reuse, R129 ;  /* 0x000000819a227220 */ /* 0x040fe20000400000 */
[----:B------:R-:W-:Y:S02]  /*e4e0*/  HADD2.F32 R21, -RZ, R4.H1_H1 ;  /* 0x30000004ff157230 */ /* 0x000fe40000004100 */
[----:B------:R-:W-:Y:S01]  /*e4f0*/  FFMA R26, R153, R3, R26 ;  /* 0x00000003991a7223 */ /* 0x000fe2000000001a */
[----:B------:R-:W-:Y:S01]  /*e500*/  FMUL R0, R154, R121 ;  /* 0x000000799a007220 */ /* 0x000fe20000400000 */
[----:B------:R-:W-:-:S02]  /*e510*/  HADD2.F32 R27, -RZ, R6.H0_H0 ;  /* 0x20000006ff1b7230 */ /* 0x000fc40000004100 */
[C---:B------:R-:W-:Y:S01]  /*e520*/  FFMA R13, R153.reuse, R13, R120 ;  /* 0x0000000d990d7223 */ /* 0x040fe20000000078 */
[C---:B------:R-:W-:Y:S01]  /*e530*/  FMUL R124, R154.reuse, R124 ;  /* 0x0000007c9a7c7220 */ /* 0x040fe20000400000 */
[----:B------:R-:W-:Y:S01]  /*e540*/  HADD2.F32 R3, -RZ, R6.H1_H1 ;  /* 0x30000006ff037230 */ /* 0x000fe20000004100 */
[----:B------:R-:W-:Y:S01]  /*e550*/  MOV R69, 0x437c0000 ;  /* 0x437c000000457802 */ /* 0x000fe20000000f00 */
[C---:B------:R-:W-:Y:S01]  /*e560*/  FFMA R34, R153.reuse, R35, R34 ;  /* 0x0000002399227223 */ /* 0x040fe20000000022 */
[----:B------:R-:W-:Y:S01]  /*e570*/  FMUL R30, R154, R125 ;  /* 0x0000007d9a1e7220 */ /* 0x000fe20000400000 */
[----:B------:R-:W-:Y:S02]  /*e580*/  HADD2.F32 R40, -RZ, R9.H0_H0 ;  /* 0x20000009ff287230 */ /* 0x000fe40000004100 */
[----:B------:R-:W-:Y:S01]  /*e590*/  FFMA.SAT R35, -R26, R68, 0.5 ;  /* 0x3f0000001a237423 */ /* 0x000fe20000002144 */
[C---:B------:R-:W-:Y:S01]  /*e5a0*/  FFMA R21, R153.reuse, R21, R0 ;  /* 0x0000001599157223 */ /* 0x040fe20000000000 */
[----:B------:R-:W-:Y:S01]  /*e5b0*/  FMUL R130, R154, R130 ;  /* 0x000000829a827220 */ /* 0x000fe20000400000 */
[----:B------:R-:W-:Y:S01]  /*e5c0*/  FFMA R27, R153, R27, R124 ;  /* 0x0000001b991b7223 */ /* 0x000fe2000000007c */
[----:B------:R-:W-:Y:S01]  /*e5d0*/  FFMA.SAT R0, -R13, R68, 0.5 ;  /* 0x3f0000000d007423 */ /* 0x000fe20000002144 */
[----:B------:R-:W-:Y:S01]  /*e5e0*/  FFMA R30, R153, R3, R30 ;  /* 0x00000003991e7223 */ /* 0x000fe2000000001e */
[----:B------:R-:W-:Y:S01]  /*e5f0*/  FFMA.RM R39, R35, R69, 12582913 ;  /* 0x4b40000123277423 */ /* 0x000fe20000004045 */
[----:B------:R-:W-:-:S02]  /*e600*/  HADD2.F32 R3, -RZ, R7.H1_H1 ;  /* 0x30000007ff037230 */ /* 0x000fc40000004100 */
[----:B------:R-:W-:Y:S01]  /*e610*/  FFMA R35, R153, R40, R130 ;  /* 0x0000002899237223 */ /* 0x000fe20000000082 */
[----:B------:R-:W-:Y:S01]  /*e620*/  FMUL R32, R154, R127 ;  /* 0x0000007f9a207220 */ /* 0x000fe20000400000 */
[----:B------:R-:W-:Y:S01]  /*e630*/  FFMA.RM R0, R0, R69, 12582913 ;  /* 0x4b40000100007423 */ /* 0x000fe20000004045 */
[----:B------:R-:W-:Y:S01]  /*e640*/  FFMA.SAT R40, -R27, R68, 0.5 ;  /* 0x3f0000001b287423 */ /* 0x000fe20000002144 */
[----:B------:R-:W-:Y:S02]  /*e650*/  HADD2.F32 R25, -RZ, R5.H0_H0 ;  /* 0x20000005ff197230 */ /* 0x000fe40000004100 */
[C---:B------:R-:W-:Y:S01]  /*e660*/  FMUL R122, R154.reuse, R122 ;  /* 0x0000007a9a7a7220 */ /* 0x040fe20000400000 */
[----:B------:R-:W-:Y:S02]  /*e670*/  HADD2.F32 R31, -RZ, R7.H0_H0 ;  /* 0x20000007ff1f7230 */ /* 0x000fe40000004100 */
[----:B------:R-:W-:Y:S01]  /*e680*/  FMUL R126, R154, R126 ;  /* 0x0000007e9a7e7220 */ /* 0x000fe20000400000 */
[----:B------:R-:W-:Y:S01]  /*e690*/  FFMA R32, R153, R3, R32 ;  /* 0x0000000399207223 */ /* 0x000fe20000000020 */
[----:B------:R-:W-:Y:S01]  /*e6a0*/  FADD R28, R0, -12583039 ;  /* 0xcb40007f001c7421 */ /* 0x000fe20000000000 */
[----:B------:R-:W-:-:S02]  /*e6b0*/  HADD2.F32 R44, -RZ, R9.H1_H1 ;  /* 0x30000009ff2c7230 */ /* 0x000fc40000004100 */
[----:B------:R-:W-:Y:S01]  /*e6c0*/  FFMA.RM R45, R40, R69, 12582913 ;  /* 0x4b400001282d7423 */ /* 0x000fe20000004045 */
[----:B------:R-:W-:Y:S01]  /*e6d0*/  FFMA.SAT R3, -R21, R68, 0.5 ;  /* 0x3f00000015037423 */ /* 0x000fe20000002144 */
[----:B------:R-:W-:Y:S01]  /*e6e0*/  FMUL R40, R154, R131 ;  /* 0x000000839a287220 */ /* 0x000fe20000400000 */
[C---:B------:R-:W-:Y:S01]  /*e6f0*/  FFMA R25, R153.reuse, R25, R122 ;  /* 0x0000001999197223 */ /* 0x040fe2000000007a */
[----:B------:R-:W-:Y:S01]  /*e700*/  FFMA R31, R153, R31, R126 ;  /* 0x0000001f991f7223 */ /* 0x000fe2000000007e */
[----:B------:R-:W-:Y:S01]  /*e710*/  FFMA R28, -R13, 1.4426950216293334961, -R28 ;  /* 0x3fb8aa3b0d1c7823 */ /* 0x000fe2000000091c */
[-C--:B------:R-:W-:Y:S01]  /*e720*/  FFMA.RM R29, R3, R69.reuse, 12582913 ;  /* 0x4b400001031d7423 */ /* 0x080fe20000004045 */
[----:B------:R-:W-:Y:S01]  /*e730*/  FADD R41, R39, -12583039 ;  /* 0xcb40007f27297421 */ /* 0x000fe20000000000 */
[----:B------:R-:W-:Y:S01]  /*e740*/  FFMA R40, R153, R44, R40 ;  /* 0x0000002c99287223 */ /* 0x000fe20000000028 */
[-C--:B------:R-:W-:Y:S01]  /*e750*/  FFMA.SAT R3, -R25, R68.reuse, 0.5 ;  /* 0x3f00000019037423 */ /* 0x080fe20000002144 */
[-C--:B------:R-:W-:Y:S01]  /*e760*/  FFMA.SAT R43, -R30, R68.reuse, 0.5 ;  /* 0x3f0000001e2b7423 */ /* 0x080fe20000002144 */
[----:B------:R-:W-:Y:S01]  /*e770*/  FADD R42, R45, -12583039 ;  /* 0xcb40007f2d2a7421 */ /* 0x000fe20000000000 */
[-C--:B------:R-:W-:Y:S01]  /*e780*/  FFMA.SAT R44, -R31, R68.reuse, 0.5 ;  /* 0x3f0000001f2c7423 */ /* 0x080fe20000002144 */
[----:B------:R-:W-:Y:S01]  /*e790*/  FFMA R28, -R13, 1.925963033500011079e-08, R28 ;  /* 0x32a570600d1c7823 */ /* 0x000fe2000000011c */
[----:B------:R-:W-:Y:S01]  /*e7a0*/  FFMA R41, -R26, 1.4426950216293334961, -R41 ;  /* 0x3fb8aa3b1a297823 */ /* 0x000fe20000000929 */
[-C--:B------:R-:W-:Y:S01]  /*e7b0*/  FFMA.RM R47, R43, R69.reuse, 12582913 ;  /* 0x4b4000012b2f7423 */ /* 0x080fe20000004045 */
[----:B------:R-:W-:Y:S01]  /*e7c0*/  FFMA R42, -R27, 1.4426950216293334961, -R42 ;  /* 0x3fb8aa3b1b2a7823 */ /* 0x000fe2000000092a */
[-C--:B------:R-:W-:Y:S01]  /*e7d0*/  FFMA.RM R50, R44, R69.reuse, 12582913 ;  /* 0x4b4000012c327423 */ /* 0x080fe20000004045 */
[----:B------:R-:W-:Y:S01]  /*e7e0*/  FFMA.RM R37, R3, R69, 12582913 ;  /* 0x4b40000103257423 */ /* 0x000fe20000004045 */
[----:B------:R-:W-:Y:S01]  /*e7f0*/  FFMA.SAT R44, -R32, R68, 0.5 ;  /* 0x3f000000202c7423 */ /* 0x000fe20000002144 */
[----:B------:R1:W-:Y:S01]  /*e800*/  MUFU.EX2 R3, R28 ;  /* 0x0000001c00037308 */ /* 0x0003e20000000800 */
[----:B------:R-:W-:Y:S01]  /*e810*/  FFMA R43, -R27, 1.925963033500011079e-08, R42 ;  /* 0x32a570601b2b7823 */ /* 0x000fe2000000012a */
[----:B------:R-:W-:-:S02]  /*e820*/  HADD2.F32 R33, -RZ, R8.H0_H0 ;  /* 0x20000008ff217230 */ /* 0x000fc40000004100 */
[----:B------:R-:W-:Y:S01]  /*e830*/  FADD R36, R29, -12583039 ;  /* 0xcb40007f1d247421 */ /* 0x000fe20000000000 */
[----:B------:R-:W-:Y:S01]  /*e840*/  FFMA.RM R52, R44, R69, 12582913 ;  /* 0x4b4000012c347423 */ /* 0x000fe20000004045 */
[----:B------:R-:W-:Y:S01]  /*e850*/  FMUL R128, R154, R128 ;  /* 0x000000809a807220 */ /* 0x000fe20000400000 */
[----:B------:R-:W-:Y:S01]  /*e860*/  FADD R42, R50, -12583039 ;  /* 0xcb40007f322a7421 */ /* 0x000fe20000000000 */
[----:B------:R-:W-:Y:S01]  /*e870*/  FFMA R36, -R21, 1.4426950216293334961, -R36 ;  /* 0x3fb8aa3b15247823 */ /* 0x000fe20000000924 */
[----:B------:R2:W-:Y:S01]  /*e880*/  MUFU.EX2 R46, R43 ;  /* 0x0000002b002e7308 */ /* 0x0005e20000000800 */
[----:B-1----:R-:W-:Y:S01]  /*e890*/  FFMA R28, -R26, 1.925963033500011079e-08, R41 ;  /* 0x32a570601a1c7823 */ /* 0x002fe20000000129 */
[----:B------:R-:W-:Y:S01]  /*e8a0*/  FADD R41, R47, -12583039 ;  /* 0xcb40007f2f297421 */ /* 0x000fe20000000000 */
[----:B------:R-:W-:Y:S01]  /*e8b0*/  FFMA R33, R153, R33, R128 ;  /* 0x0000002199217223 */ /* 0x000fe20000000080 */
[--C-:B------:R-:W-:Y:S02]  /*e8c0*/  HADD2.F32 R48, -RZ, R10.reuse.H0_H0 ;  /* 0x2000000aff307230 */ /* 0x100fe40000004100 */
[----:B------:R-:W-:Y:S01]  /*e8d0*/  FMUL R132, R154, R132 ;  /* 0x000000849a847220 */ /* 0x000fe20000400000 */
[----:B------:R-:W-:Y:S01]  /*e8e0*/  FFMA R49, -R30, 1.4426950216293334961, -R41 ;  /* 0x3fb8aa3b1e317823 */ /* 0x000fe20000000929 */
[----:B------:R-:W-:Y:S01]  /*e8f0*/  FFMA R44, -R31, 1.4426950216293334961, -R42 ;  /* 0x3fb8aa3b1f2c7823 */ /* 0x000fe2000000092a */
[----:B------:R-:W-:Y:S01]  /*e900*/  FFMA R36, -R21, 1.925963033500011079e-08, R36 ;  /* 0x32a5706015247823 */ /* 0x000fe20000000124 */
[----:B--2---:R-:W-:Y:S01]  /*e910*/  FADD R43, R52, -12583039 ;  /* 0xcb40007f342b7421 */ /* 0x004fe20000000000 */
[----:B------:R-:W-:Y:S01]  /*e920*/  FFMA R49, -R30, 1.925963033500011079e-08, R49 ;  /* 0x32a570601e317823 */ /* 0x000fe20000000131 */
[----:B------:R-:W-:-:S02]  /*e930*/  HADD2.F32 R53, -RZ, R10.H1_H1 ;  /* 0x3000000aff357230 */ /* 0x000fc40000004100 */
[----:B------:R-:W-:Y:S01]  /*e940*/  FMUL R42, R154, R133 ;  /* 0x000000859a2a7220 */ /* 0x000fe20000400000 */
[----:B------:R-:W-:Y:S01]  /*e950*/  FFMA R43, -R32, 1.4426950216293334961, -R43 ;  /* 0x3fb8aa3b202b7823 */ /* 0x000fe2000000092b */
[--C-:B------:R-:W-:Y:S02]  /*e960*/  HADD2.F32 R56, -RZ, R11.reuse.H0_H0 ;  /* 0x2000000bff387230 */ /* 0x100fe40000004100 */
[----:B------:R-:W-:Y:S01]  /*e970*/  FFMA.SAT R51, -R33, R68, 0.5 ;  /* 0x3f00000021337423 */ /* 0x000fe20000002144 */
[----:B------:R-:W-:Y:S01]  /*e980*/  FMUL R134, R154, R134 ;  /* 0x000000869a867220 */ /* 0x000fe20000400000 */
[----:B------:R-:W-:Y:S01]  /*e990*/  FFMA R41, R153, R48, R132 ;  /* 0x0000003099297223 */ /* 0x000fe20000000084 */
[----:B------:R-:W-:Y:S01]  /*e9a0*/  FFMA R44, -R31, 1.925963033500011079e-08, R44 ;  /* 0x32a570601f2c7823 */ /* 0x000fe2000000012c */
[----:B------:R1:W-:Y:S01]  /*e9b0*/  MUFU.EX2 R48, R49 ;  /* 0x0000003100307308 */ /* 0x0003e20000000800 */
[----:B------:R-:W-:Y:S01]  /*e9c0*/  FFMA R42, R153, R53, R42 ;  /* 0x00000035992a7223 */ /* 0x000fe2000000002a */
[----:B------:R-:W-:Y:S01]  /*e9d0*/  FFMA.RM R53, R51, R69, 12582913 ;  /* 0x4b40000133357423 */ /* 0x000fe20000004045 */
[----:B------:R-:W-:-:S02]  /*e9e0*/  HADD2.F32 R60, -RZ, R11.H1_H1 ;  /* 0x3000000bff3c7230 */ /* 0x000fc40000004100 */
[-C--:B------:R-:W-:Y:S01]  /*e9f0*/  FFMA.SAT R55, -R34, R68.reuse, 0.5 ;  /* 0x3f00000022377423 */ /* 0x080fe20000002144 */
[-C--:B------:R-:W-:Y:S01]  /*ea00*/  FFMA.SAT R59, -R40, R68.reuse, 0.5 ;  /* 0x3f000000283b7423 */ /* 0x080fe20000002144 */
[-C--:B------:R-:W-:Y:S01]  /*ea10*/  FFMA.SAT R62, -R41, R68.reuse, 0.5 ;  /* 0x3f000000293e7423 */ /* 0x080fe20000002144 */
[----:B------:R-:W-:Y:S01]  /*ea20*/  FFMA.SAT R65, -R42, R68, 0.5 ;  /* 0x3f0000002a417423 */ /* 0x000fe20000002144 */
[----:B------:R-:W2:Y:S01]  /*ea30*/  MUFU.EX2 R36, R36 ;  /* 0x0000002400247308 */ /* 0x000ea20000000800 */
[----:B-1----:R-:W-:Y:S01]  /*ea40*/  FFMA R49, -R32, 1.925963033500011079e-08, R43 ;  /* 0x32a5706020317823 */ /* 0x002fe2000000012b */
[----:B------:R-:W-:Y:S01]  /*ea50*/  FFMA R43, R153, R56, R134 ;  /* 0x00000038992b7223 */ /* 0x000fe20000000086 */
[-C--:B------:R-:W-:Y:S01]  /*ea60*/  FFMA.SAT R56, -R35, R68.reuse, 0.5 ;  /* 0x3f00000023387423 */ /* 0x080fe20000002144 */
[-C--:B------:R-:W-:Y:S01]  /*ea70*/  FFMA.RM R55, R55, R69.reuse, 12582913 ;  /* 0x4b40000137377423 */ /* 0x080fe20000004045 */
[-C--:B------:R-:W-:Y:S01]  /*ea80*/  FFMA.RM R61, R59, R69.reuse, 12582913 ;  /* 0x4b4000013b3d7423 */ /* 0x080fe20000004045 */
[----:B------:R-:W-:Y:S01]  /*ea90*/  FFMA.SAT R66, -R43, R68, 0.5 ;  /* 0x3f0000002b427423 */ /* 0x000fe20000002144 */
[-C--:B------:R-:W-:Y:S01]  /*eaa0*/  FFMA.RM R58, R56, R69.reuse, 12582913 ;  /* 0x4b400001383a7423 */ /* 0x080fe20000004045 */
[----:B------:R1:W-:Y:S01]  /*eab0*/  MUFU.EX2 R51, R44 ;  /* 0x0000002c00337308 */ /* 0x0003e20000000800 */
[----:B------:R-:W-:Y:S01]  /*eac0*/  FADD R57, R55, -12583039 ;  /* 0xcb40007f37397421 */ /* 0x000fe20000000000 */
[----:B------:R-:W-:Y:S01]  /*ead0*/  SHF.L.U32 R0, R0, 0x17, RZ ;  /* 0x0000001700007819 */ /* 0x000fe200000006ff */
[----:B------:R-:W-:Y:S01]  /*eae0*/  FADD R56, R58, -12583039 ;  /* 0xcb40007f3a387421 */ /* 0x000fe20000000000 */
[----:B------:R-:W-:Y:S01]  /*eaf0*/  SHF.L.U32 R29, R29, 0x17, RZ ;  /* 0x000000171d1d7819 */ /* 0x000fe200000006ff */
[----:B------:R-:W-:Y:S01]  /*eb00*/  FADD R59, R61, -12583039 ;  /* 0xcb40007f3d3b7421 */ /* 0x000fe20000000000 */
[----:B------:R-:W-:Y:S01]  /*eb10*/  FFMA.RM R67, R66, R69, 12582913 ;  /* 0x4b40000142437423 */ /* 0x000fe20000004045 */
[----:B------:R-:W-:Y:S01]  /*eb20*/  FFMA R57, -R34, 1.4426950216293334961, -R57 ;  /* 0x3fb8aa3b22397823 */ /* 0x000fe20000000939 */
[----:B------:R-:W3:Y:S01]  /*eb30*/  MUFU.EX2 R28, R28 ;  /* 0x0000001c001c7308 */ /* 0x000ee20000000800 */
[----:B-1----:R-:W-:Y:S01]  /*eb40*/  FMUL R44, R154, R135 ;  /* 0x000000879a2c7220 */ /* 0x002fe20000400000 */
[-C--:B------:R-:W-:Y:S01]  /*eb50*/  FFMA.RM R64, R62, R69.reuse, 12582913 ;  /* 0x4b4000013e407423 */ /* 0x080fe20000004045 */
[-C--:B------:R-:W-:Y:S01]  /*eb60*/  FFMA.RM R65, R65, R69.reuse, 12582913 ;  /* 0x4b40000141417423 */ /* 0x080fe20000004045 */
[----:B------:R-:W-:Y:S01]  /*eb70*/  SHF.L.U32 R39, R39, 0x17, RZ ;  /* 0x0000001727277819 */ /* 0x000fe200000006ff */
[----:B------:R-:W-:Y:S01]  /*eb80*/  FFMA R44, R153, R60, R44 ;  /* 0x0000003c992c7223 */ /* 0x000fe2000000002c */
[----:B------:R-:W-:Y:S01]  /*eb90*/  FFMA R60, -R35, 1.4426950216293334961, -R56 ;  /* 0x3fb8aa3b233c7823 */ /* 0x000fe20000000938 */
[----:B--2---:R-:W-:Y:S01]  /*eba0*/  FFMA R71, R29, R36, 1 ;  /* 0x3f8000001d477423 */ /* 0x004fe20000000024 */
[----:B------:R-:W-:Y:S01]  /*ebb0*/  FADD R38, R37, -12583039 ;  /* 0xcb40007f25267421 */ /* 0x000fe20000000000 */
[----:B------:R-:W-:Y:S01]  /*ebc0*/  FFMA.SAT R68, -R44, R68, 0.5 ;  /* 0x3f0000002c447423 */ /* 0x000fe20000002144 */
[----:B------:R-:W-:Y:S01]  /*ebd0*/  FFMA R60, -R35, 1.925963033500011079e-08, R60 ;  /* 0x32a57060233c7823 */ /* 0x000fe2000000013c */
[----:B------:R-:W-:Y:S01]  /*ebe0*/  FADD R54, R53, -12583039 ;  /* 0xcb40007f35367421 */ /* 0x000fe20000000000 */
[----:B------:R-:W-:Y:S01]  /*ebf0*/  FFMA R57, -R34, 1.925963033500011079e-08, R57 ;  /* 0x32a5706022397823 */ /* 0x000fe20000000139 */
[----:B------:R-:W-:Y:S01]  /*ec00*/  FFMA.RM R68, R68, R69, 12582913 ;  /* 0x4b40000144447423 */ /* 0x000fe20000004045 */
[----:B------:R-:W-:Y:S01]  /*ec10*/  FFMA R69, R0, R3, 1 ;  /* 0x3f80000000457423 */ /* 0x000fe20000000003 */
[----:B------:R-:W-:Y:S01]  /*ec20*/  FADD R0, R67, -12583039 ;  /* 0xcb40007f43007421 */ /* 0x000fe20000000000 */
[----:B------:R-:W-:Y:S01]  /*ec30*/  FFMA R63, -R40, 1.4426950216293334961, -R59 ;  /* 0x3fb8aa3b283f7823 */ /* 0x000fe2000000093b */
[----:B------:R-:W-:Y:S01]  /*ec40*/  FADD R29, R68, -12583039 ;  /* 0xcb40007f441d7421 */ /* 0x000fe20000000000 */
[----:B------:R-:W-:Y:S01]  /*ec50*/  FADD R62, R64, -12583039 ;  /* 0xcb40007f403e7421 */ /* 0x000fe20000000000 */
[----:B------:R3:W-:Y:S01]  /*ec60*/  MUFU.EX2 R59, R60 ;  /* 0x0000003c003b7308 */ /* 0x0007e20000000800 */
[----:B------:R-:W-:Y:S01]  /*ec70*/  FADD R3, R65, -12583039 ;  /* 0xcb40007f41037421 */ /* 0x000fe20000000000 */
[----:B------:R-:W-:Y:S01]  /*ec80*/  FFMA R38, -R25, 1.4426950216293334961, -R38 ;  /* 0x3fb8aa3b19267823 */ /* 0x000fe20000000926 */
[----:B------:R-:W-:Y:S01]  /*ec90*/  FFMA R54, -R33, 1.4426950216293334961, -R54 ;  /* 0x3fb8aa3b21367823 */ /* 0x000fe20000000936 */
[C---:B------:R-:W-:Y:S01]  /*eca0*/  FFMA R29, -R44.reuse, 1.4426950216293334961, -R29 ;  /* 0x3fb8aa3b2c1d7823 */ /* 0x040fe2000000091d */
[----:B------:R-:W-:Y:S01]  /*ecb0*/  FFMA R66, -R41, 1.4426950216293334961, -R62 ;  /* 0x3fb8aa3b29427823 */ /* 0x000fe2000000093e */
[----:B------:R-:W-:Y:S01]  /*ecc0*/  FFMA R38, -R25, 1.925963033500011079e-08, R38 ;  /* 0x32a5706019267823 */ /* 0x000fe20000000126 */
[----:B------:R-:W-:Y:S01]  /*ecd0*/  FFMA R54, -R33, 1.925963033500011079e-08, R54 ;  /* 0x32a5706021367823 */ /* 0x000fe20000000136 */
[----:B------:R1:W2:Y:S01]  /*ece0*/  MUFU.EX2 R56, R57 ;  /* 0x0000003900387308 */ /* 0x0002a20000000800 */
[----:B---3--:R-:W-:Y:S01]  /*ecf0*/  FFMA R60, R39, R28, 1 ;  /* 0x3f800000273c7423 */ /* 0x008fe2000000001c */
[----:B------:R-:W-:Y:S01]  /*ed00*/  FFMA R28, -R43, 1.4426950216293334961, -R0 ;  /* 0x3fb8aa3b2b1c7823 */ /* 0x000fe20000000900 */
[----:B------:R-:W-:Y:S01]  /*ed10*/  FFMA R29, -R44, 1.925963033500011079e-08, R29 ;  /* 0x32a570602c1d7823 */ /* 0x000fe2000000011d */
[----:B------:R-:W-:Y:S01]  /*ed20*/  IADD3 R36, R69, 0x1800000, RZ ;  /* 0x0180000045247810 */ /* 0x000fe20007ffe0ff */
[----:B------:R-:W-:Y:S01]  /*ed30*/  FFMA R66, -R41, 1.925963033500011079e-08, R66 ;  /* 0x32a5706029427823 */ /* 0x000fe20000000142 */
[----:B------:R-:W-:Y:S01]  /*ed40*/  FFMA R28, -R43, 1.925963033500011079e-08, R28 ;  /* 0x32a570602b1c7823 */ /* 0x000fe2000000011c */
[----:B------:R-:W-:Y:S01]  /*ed50*/  FFMA R63, -R40, 1.925963033500011079e-08, R63 ;  /* 0x32a57060283f7823 */ /* 0x000fe2000000013f */
[----:B------:R-:W-:Y:S01]  /*ed60*/  LOP3.LUT R36, R36, 0x7f800000, RZ, 0xc0, !PT ;  /* 0x7f80000024247812 */ /* 0x000fe200078ec0ff */
[C---:B-1----:R-:W-:Y:S01]  /*ed70*/  FFMA R57, -R42.reuse, 1.4426950216293334961, -R3 ;  /* 0x3fb8aa3b2a397823 */ /* 0x042fe20000000903 */
[----:B------:R-:W-:Y:S01]  /*ed80*/  MUFU.EX2 R38, R38 ;  /* 0x0000002600267308 */ /* 0x000fe20000000800 */
[----:B------:R-:W-:Y:S01]  /*ed90*/  SHF.L.U32 R55, R55, 0x17, RZ ;  /* 0x0000001737377819 */ /* 0x000fe200000006ff */
[----:B------:R-:W-:Y:S01]  /*eda0*/  BSSY B1, `(.L_x_399) ;  /* 0x000002d000017945 */ /* 0x000fe20003800000 */
[----:B------:R-:W-:Y:S01]  /*edb0*/  FFMA R57, -R42, 1.925963033500011079e-08, R57 ;  /* 0x32a570602a397823 */ /* 0x000fe20000000139 */
[----:B------:R-:W-:-:S02]  /*edc0*/  ISETP.GT.U32.AND P2, PT, R36, 0x1ffffff, PT ;  /* 0x01ffffff2400780c */ /* 0x000fc40003f44070 */
[----:B------:R-:W-:Y:S01]  /*edd0*/  SHF.L.U32 R64, R64, 0x17, RZ ;  /* 0x0000001740407819 */ /* 0x000fe200000006ff */
[----:B--2---:R-:W-:Y:S01]  /*ede0*/  FFMA R72, R55, R56, 1 ;  /* 0x3f80000037487423 */ /* 0x004fe20000000038 */
[----:B------:R1:W2:Y:S01]  /*edf0*/  MUFU.EX2 R3, R66 ;  /* 0x0000004200037308 */ /* 0x0002a20000000800 */
[----:B------:R-:W-:Y:S02]  /*ee00*/  SHF.L.U32 R37, R37, 0x17, RZ ;  /* 0x0000001725257819 */ /* 0x000fe400000006ff */
[----:B------:R-:W-:Y:S02]  /*ee10*/  SHF.L.U32 R45, R45, 0x17, RZ ;  /* 0x000000172d2d7819 */ /* 0x000fe400000006ff */
[----:B------:R-:W-:Y:S02]  /*ee20*/  SHF.L.U32 R47, R47, 0x17, RZ ;  /* 0x000000172f2f7819 */ /* 0x000fe400000006ff */
[----:B------:R-:W-:Y:S01]  /*ee30*/  SHF.L.U32 R50, R50, 0x17, RZ ;  /* 0x0000001732327819 */ /* 0x000fe200000006ff */
[----:B------:R-:W3:Y:S01]  /*ee40*/  MUFU.EX2 R49, R49 ;  /* 0x0000003100317308 */ /* 0x000ee20000000800 */
[----:B------:R-:W-:Y:S01]  /*ee50*/  SHF.L.U32 R52, R52, 0x17, RZ ;  /* 0x0000001734347819 */ /* 0x000fe200000006ff */
[----:B------:R-:W-:Y:S01]  /*ee60*/  FFMA R73, R45, R46, 1 ;  /* 0x3f8000002d497423 */ /* 0x000fe2000000002e */
[----:B------:R-:W-:Y:S01]  /*ee70*/  SHF.L.U32 R53, R53, 0x17, RZ ;  /* 0x0000001735357819 */ /* 0x000fe200000006ff */
[----:B-1----:R-:W-:Y:S01]  /*ee80*/  FFMA R66, R47, R48, 1 ;  /* 0x3f8000002f427423 */ /* 0x002fe20000000030 */
[----:B------:R-:W-:Y:S01]  /*ee90*/  SHF.L.U32 R58, R58, 0x17, RZ ;  /* 0x000000173a3a7819 */ /* 0x000fe200000006ff */
[----:B------:R-:W-:Y:S01]  /*eea0*/  FFMA R51, R50, R51, 1 ;  /* 0x3f80000032337423 */ /* 0x000fe20000000033 */
[----:B------:R-:W-:Y:S01]  /*eeb0*/  SHF.L.U32 R61, R61, 0x17, RZ ;  /* 0x000000173d3d7819 */ /* 0x000fe200000006ff */
[----:B------:R-:W1:Y:S01]  /*eec0*/  MUFU.EX2 R54, R54 ;  /* 0x0000003600367308 */ /* 0x000e620000000800 */
[----:B------:R-:W-:Y:S01]  /*eed0*/  SHF.L.U32 R65, R65, 0x17, RZ ;  /* 0x0000001741417819 */ /* 0x000fe200000006ff */
[----:B--2---:R-:W-:Y:S01]  /*eee0*/  FFMA R55, R64, R3, 1 ;  /* 0x3f80000040377423 */ /* 0x004fe20000000003 */
[----:B------:R-:W-:Y:S01]  /*eef0*/  SHF.L.U32 R67, R67, 0x17, RZ ;  /* 0x0000001743437819 */ /* 0x000fe200000006ff */
[----:B------:R-:W-:Y:S01]  /*ef00*/  FFMA R59, R58, R59, 1 ;  /* 0x3f8000003a3b7423 */ /* 0x000fe2000000003b */
[----:B------:R-:W-:-:S03]  /*ef10*/  SHF.L.U32 R68, R68, 0x17, RZ ;  /* 0x0000001744447819 */ /* 0x000fc600000006ff */
[----:B------:R2:W4:Y:S01]  /*ef20*/  MUFU.EX2 R62, R63 ;  /* 0x0000003f003e7308 */ /* 0x0005220000000800 */
[----:B---3--:R-:W-:-:S07]  /*ef30*/  FFMA R70, R52, R49, 1 ;  /* 0x3f80000034467423 */ /* 0x008fce0000000031 */
[----:B------:R-:W3:Y:S01]  /*ef40*/  MUFU.EX2 R0, R57 ;  /* 0x0000003900007308 */ /* 0x000ee20000000800 */
[----:B--2---:R-:W-:Y:S01]  /*ef50*/  FFMA R63, R37, R38, 1 ;  /* 0x3f800000253f7423 */ /* 0x004fe20000000026 */
[----:B-1----:R-:W-:-:S06]  /*ef60*/  FFMA R53, R53, R54, 1 ;  /* 0x3f80000035357423 */ /* 0x002fcc0000000036 */
[----:B------:R-:W1:Y:S01]  /*ef70*/  MUFU.EX2 R28, R28 ;  /* 0x0000001c001c7308 */ /* 0x000e620000000800 */
[----:B----4-:R-:W-:-:S07]  /*ef80*/  FFMA R62, R61, R62, 1 ;  /* 0x3f8000003d3e7423 */ /* 0x010fce000000003e */
        /* <DEDUP_REMOVED lines=10> */
.L_x_400:
[----:B------:R-:W1:Y:S02]  /*f030*/  MUFU.RCP R46, R69 ;  /* 0x00000045002e7308 */ /* 0x000e640000001000 */
[----:B-1----:R-:W-:-:S04]  /*f040*/  FFMA R0, R69, R46, -1 ;  /* 0xbf80000045007423 */ /* 0x002fc8000000002e */
[----:B------:R-:W-:-:S04]  /*f050*/  FADD.FTZ R3, -R0, -RZ ;  /* 0x800000ff00037221 */ /* 0x000fc80000010100 */
[----:B------:R-:W-:-:S07]  /*f060*/  FFMA R46, R46, R3, R46 ;  /* 0x000000032e2e7223 */ /* 0x000fce000000002e */
.L_x_401:
[----:B------:R-:W-:Y:S05]  /*f070*/  BSYNC B1 ;  /* 0x0000000000017941 */ /* 0x000fea0003800000 */
.L_x_399:
        /* <DEDUP_REMOVED lines=10> */
.L_x_403:
[----:B------:R-:W1:Y:S02]  /*f120*/  MUFU.RCP R48, R71 ;  /* 0x0000004700307308 */ /* 0x000e640000001000 */
[----:B-1----:R-:W-:-:S04]  /*f130*/  FFMA R0, R71, R48, -1 ;  /* 0xbf80000047007423 */ /* 0x002fc80000000030 */
[----:B------:R-:W-:-:S04]  /*f140*/  FADD.FTZ R3, -R0, -RZ ;  /* 0x800000ff00037221 */ /* 0x000fc80000010100 */
[----:B------:R-:W-:-:S07]  /*f150*/  FFMA R48, R48, R3, R48 ;  /* 0x0000000330307223 */ /* 0x000fce0000000030 */
.L_x_404:
[----:B------:R-:W-:Y:S05]  /*f160*/  BSYNC B1 ;  /* 0x0000000000017941 */ /* 0x000fea0003800000 */
.L_x_402:
        /* <DEDUP_REMOVED lines=10> */
.L_x_406:
[----:B------:R-:W1:Y:S02]  /*f210*/  MUFU.RCP R50, R63 ;  /* 0x0000003f00327308 */ /* 0x000e640000001000 */
[----:B-1----:R-:W-:-:S04]  /*f220*/  FFMA R0, R63, R50, -1 ;  /* 0xbf8000003f007423 */ /* 0x002fc80000000032 */
[----:B------:R-:W-:-:S04]  /*f230*/  FADD.FTZ R3, -R0, -RZ ;  /* 0x800000ff00037221 */ /* 0x000fc80000010100 */
[----:B------:R-:W-:-:S07]  /*f240*/  FFMA R50, R50, R3, R50 ;  /* 0x0000000332327223 */ /* 0x000fce0000000032 */
.L_x_407:
[----:B------:R-:W-:Y:S05]  /*f250*/  BSYNC B1 ;  /* 0x0000000000017941 */ /* 0x000fea0003800000 */
.L_x_405:
        /* <DEDUP_REMOVED lines=10> */
.L_x_409:
[----:B------:R-:W1:Y:S02]  /*f300*/  MUFU.RCP R45, R60 ;  /* 0x0000003c002d7308 */ /* 0x000e640000001000 */
[----:B-1----:R-:W-:-:S04]  /*f310*/  FFMA R0, R60, R45, -1 ;  /* 0xbf8000003c007423 */ /* 0x002fc8000000002d */
[----:B------:R-:W-:-:S04]  /*f320*/  FADD.FTZ R0, -R0, -RZ ;  /* 0x800000ff00007221 */ /* 0x000fc80000010100 */
[----:B------:R-:W-:-:S07]  /*f330*/  FFMA R45, R45, R0, R45 ;  /* 0x000000002d2d7223 */ /* 0x000fce000000002d */
.L_x_410:
[----:B------:R-:W-:Y:S05]  /*f340*/  BSYNC B1 ;  /* 0x0000000000017941 */ /* 0x000fea0003800000 */
.L_x_408:
        /* <DEDUP_REMOVED lines=10> */
.L_x_412:
[----:B------:R-:W1:Y:S02]  /*f3f0*/  MUFU.RCP R52, R73 ;  /* 0x0000004900347308 */ /* 0x000e640000001000 */
[----:B-1----:R-:W-:-:S04]  /*f400*/  FFMA R0, R73, R52, -1 ;  /* 0xbf80000049007423 */ /* 0x002fc80000000034 */
[----:B------:R-:W-:-:S04]  /*f410*/  FADD.FTZ R3, -R0, -RZ ;  /* 0x800000ff00037221 */ /* 0x000fc80000010100 */
[----:B------:R-:W-:-:S07]  /*f420*/  FFMA R52, R52, R3, R52 ;  /* 0x0000000334347223 */ /* 0x000fce0000000034 */
.L_x_413:
[----:B------:R-:W-:Y:S05]  /*f430*/  BSYNC B1 ;  /* 0x0000000000017941 */ /* 0x000fea0003800000 */
.L_x_411:
        /* <DEDUP_REMOVED lines=10> */
.L_x_415:
[----:B------:R-:W1:Y:S02]  /*f4e0*/  MUFU.RCP R47, R66 ;  /* 0x00000042002f7308 */ /* 0x000e640000001000 */
[----:B-1----:R-:W-:-:S04]  /*f4f0*/  FFMA R0, R66, R47, -1 ;  /* 0xbf80000042007423 */ /* 0x002fc8000000002f */
[----:B------:R-:W-:-:S04]  /*f500*/  FADD.FTZ R0, -R0, -RZ ;  /* 0x800000ff00007221 */ /* 0x000fc80000010100 */
[----:B------:R-:W-:-:S07]  /*f510*/  FFMA R47, R47, R0, R47 ;  /* 0x000000002f2f7223 */ /* 0x000fce000000002f */
.L_x_416:
[----:B------:R-:W-:Y:S05]  /*f520*/  BSYNC B1 ;  /* 0x0000000000017941 */ /* 0x000fea0003800000 */
.L_x_414:
        /* <DEDUP_REMOVED lines=10> */
.L_x_418:
[----:B------:R-:W1:Y:S02]  /*f5d0*/  MUFU.RCP R54, R51 ;  /* 0x0000003300367308 */ /* 0x000e640000001000 */
[----:B-1----:R-:W-:-:S04]  /*f5e0*/  FFMA R0, R51, R54, -1 ;  /* 0xbf80000033007423 */ /* 0x002fc80000000036 */
[----:B------:R-:W-:-:S04]  /*f5f0*/  FADD.FTZ R3, -R0, -RZ ;  /* 0x800000ff00037221 */ /* 0x000fc80000010100 */
[----:B------:R-:W-:-:S07]  /*f600*/  FFMA R54, R54, R3, R54 ;  /* 0x0000000336367223 */ /* 0x000fce0000000036 */
.L_x_419:
[----:B------:R-:W-:Y:S05]  /*f610*/  BSYNC B1 ;  /* 0x0000000000017941 */ /* 0x000fea0003800000 */
.L_x_417:
        /* <DEDUP_REMOVED lines=10> */
.L_x_421:
[----:B------:R-:W1:Y:S02]  /*f6c0*/  MUFU.RCP R49, R70 ;  /* 0x0000004600317308 */ /* 0x000e640000001000 */
[----:B-1----:R-:W-:-:S04]  /*f6d0*/  FFMA R0, R70, R49, -1 ;  /* 0xbf80000046007423 */ /* 0x002fc80000000031 */
[----:B------:R-:W-:-:S04]  /*f6e0*/  FADD.FTZ R0, -R0, -RZ ;  /* 0x800000ff00007221 */ /* 0x000fc80000010100 */
[----:B------:R-:W-:-:S07]  /*f6f0*/  FFMA R49, R49, R0, R49 ;  /* 0x0000000031317223 */ /* 0x000fce0000000031 */
.L_x_422:
[----:B------:R-:W-:Y:S05]  /*f700*/  BSYNC B1 ;  /* 0x0000000000017941 */ /* 0x000fea0003800000 */
.L_x_420:
        /* <DEDUP_REMOVED lines=10> */
.L_x_424:
[----:B------:R-:W1:Y:S02]  /*f7b0*/  MUFU.RCP R56, R53 ;  /* 0x0000003500387308 */ /* 0x000e640000001000 */
[----:B-1----:R-:W-:-:S04]  /*f7c0*/  FFMA R0, R53, R56, -1 ;  /* 0xbf80000035007423 */ /* 0x002fc80000000038 */
[----:B------:R-:W-:-:S04]  /*f7d0*/  FADD.FTZ R3, -R0, -RZ ;  /* 0x800000ff00037221 */ /* 0x000fc80000010100 */
[----:B------:R-:W-:-:S07]  /*f7e0*/  FFMA R56, R56, R3, R56 ;  /* 0x0000000338387223 */ /* 0x000fce0000000038 */
.L_x_425:
[----:B------:R-:W-:Y:S05]  /*f7f0*/  BSYNC B1 ;  /* 0x0000000000017941 */ /* 0x000fea0003800000 */
.L_x_423:
        /* <DEDUP_REMOVED lines=10> */
.L_x_427:
[----:B------:R-:W1:Y:S02]  /*f8a0*/  MUFU.RCP R51, R72 ;  /* 0x0000004800337308 */ /* 0x000e640000001000 */
[----:B-1----:R-:W-:-:S04]  /*f8b0*/  FFMA R0, R72, R51, -1 ;  /* 0xbf80000048007423 */ /* 0x002fc80000000033 */
[----:B------:R-:W-:-:S04]  /*f8c0*/  FADD.FTZ R0, -R0, -RZ ;  /* 0x800000ff00007221 */ /* 0x000fc80000010100 */
[----:B------:R-:W-:-:S07]  /*f8d0*/  FFMA R51, R51, R0, R51 ;  /* 0x0000000033337223 */ /* 0x000fce0000000033 */
.L_x_428:
[----:B------:R-:W-:Y:S05]  /*f8e0*/  BSYNC B1 ;  /* 0x0000000000017941 */ /* 0x000fea0003800000 */
.L_x_426:
        /* <DEDUP_REMOVED lines=10> */
.L_x_430:
[----:B------:R-:W1:Y:S02]  /*f990*/  MUFU.RCP R58, R59 ;  /* 0x0000003b003a7308 */ /* 0x000e640000001000 */
[----:B-1----:R-:W-:-:S04]  /*f9a0*/  FFMA R0, R59, R58, -1 ;  /* 0xbf8000003b007423 */ /* 0x002fc8000000003a */
[----:B------:R-:W-:-:S04]  /*f9b0*/  FADD.FTZ R3, -R0, -RZ ;  /* 0x800000ff00037221 */ /* 0x000fc80000010100 */
[----:B------:R-:W-:-:S07]  /*f9c0*/  FFMA R58, R58, R3, R58 ;  /* 0x000000033a3a7223 */ /* 0x000fce000000003a */
.L_x_431:
[----:B------:R-:W-:Y:S05]  /*f9d0*/  BSYNC B1 ;  /* 0x0000000000017941 */ /* 0x000fea0003800000 */
.L_x_429:
        /* <DEDUP_REMOVED lines=10> */
.L_x_433:
[----:B------:R-:W1:Y:S02]  /*fa80*/  MUFU.RCP R53, R62 ;  /* 0x0000003e00357308 */ /* 0x000e640000001000 */
[----:B-1----:R-:W-:-:S04]  /*fa90*/  FFMA R0, R62, R53, -1 ;  /* 0xbf8000003e007423 */ /* 0x002fc80000000035 */
[----:B------:R-:W-:-:S04]  /*faa0*/  FADD.FTZ R0, -R0, -RZ ;  /* 0x800000ff00007221 */ /* 0x000fc80000010100 */
[----:B------:R-:W-:-:S07]  /*fab0*/  FFMA R53, R53, R0, R53 ;  /* 0x0000000035357223 */ /* 0x000fce0000000035 */
.L_x_434:
[----:B------:R-:W-:Y:S05]  /*fac0*/  BSYNC B1 ;  /* 0x0000000000017941 */ /* 0x000fea0003800000 */
.L_x_432:
        /* <DEDUP_REMOVED lines=10> */
.L_x_436:
[----:B------:R-:W1:Y:S02]  /*fb70*/  MUFU.RCP R60, R55 ;  /* 0x00000037003c7308 */ /* 0x000e640000001000 */
[----:B-1----:R-:W-:-:S04]  /*fb80*/  FFMA R0, R55, R60, -1 ;  /* 0xbf80000037007423 */ /* 0x002fc8000000003c */
[----:B------:R-:W-:-:S04]  /*fb90*/  FADD.FTZ R3, -R0, -RZ ;  /* 0x800000ff00037221 */ /* 0x000fc80000010100 */
[----:B------:R-:W-:-:S07]  /*fba0*/  FFMA R60, R60, R3, R60 ;  /* 0x000000033c3c7223 */ /* 0x000fce000000003c */
.L_x_437:
[----:B------:R-:W-:Y:S05]  /*fbb0*/  BSYNC B1 ;  /* 0x0000000000017941 */ /* 0x000fea0003800000 */
.L_x_435:
        /* <DEDUP_REMOVED lines=10> */
.L_x_439:
[----:B------:R-:W1:Y:S02]  /*fc60*/  MUFU.RCP R55, R64 ;  /* 0x0000004000377308 */ /* 0x000e640000001000 */
[----:B-1----:R-:W-:-:S04]  /*fc70*/  FFMA R0, R64, R55, -1 ;  /* 0xbf80000040007423 */ /* 0x002fc80000000037 */
[----:B------:R-:W-:-:S04]  /*fc80*/  FADD.FTZ R0, -R0, -RZ ;  /* 0x800000ff00007221 */ /* 0x000fc80000010100 */
[----:B------:R-:W-:-:S07]  /*fc90*/  FFMA R55, R55, R0, R55 ;  /* 0x0000000037377223 */ /* 0x000fce0000000037 */
.L_x_440:
[----:B------:R-:W-:Y:S05]  /*fca0*/  BSYNC B1 ;  /* 0x0000000000017941 */ /* 0x000fea0003800000 */
.L_x_438:
        /* <DEDUP_REMOVED lines=10> */
.L_x_442:
[----:B------:R-:W1:Y:S02]  /*fd50*/  MUFU.RCP R62, R67 ;  /* 0x00000043003e7308 */ /* 0x000e640000001000 */
[----:B-1----:R-:W-:-:S04]  /*fd60*/  FFMA R0, R67, R62, -1 ;  /* 0xbf80000043007423 */ /* 0x002fc8000000003e */
[----:B------:R-:W-:-:S04]  /*fd70*/  FADD.FTZ R3, -R0, -RZ ;  /* 0x800000ff00037221 */ /* 0x000fc80000010100 */
[----:B------:R-:W-:-:S07]  /*fd80*/  FFMA R62, R62, R3, R62 ;  /* 0x000000033e3e7223 */ /* 0x000fce000000003e */
.L_x_443:
[----:B------:R-:W-:Y:S05]  /*fd90*/  BSYNC B1 ;  /* 0x0000000000017941 */ /* 0x000fea0003800000 */
.L_x_441:
        /* <DEDUP_REMOVED lines=9> */
.L_x_445:
[----:B------:R-:W1:Y:S02]  /*fe30*/  MUFU.RCP R0, R57 ;  /* 0x0000003900007308 */ /* 0x000e640000001000 */
[----:B-1----:R-:W-:-:S04]  /*fe40*/  FFMA R3, R57, R0, -1 ;  /* 0xbf80000039037423 */ /* 0x002fc80000000000 */
[----:B------:R-:W-:-:S04]  /*fe50*/  FADD.FTZ R3, -R3, -RZ ;  /* 0x800000ff03037221 */ /* 0x000fc80000010100 */
[----:B------:R-:W-:-:S07]  /*fe60*/  FFMA R0, R0, R3, R0 ;  /* 0x0000000300007223 */ /* 0x000fce0000000000 */
.L_x_446:
[----:B------:R-:W-:Y:S05]  /*fe70*/  BSYNC B1 ;  /* 0x0000000000017941 */ /* 0x000fea0003800000 */
.L_x_444:
        /* <DEDUP_REMOVED lines=45> */
.L_x_448:
[----:B------:R-:W-:Y:S05]  /*10150*/  BSYNC B0 ;  /* 0x0000000000007941 */ /* 0x000fea0003800000 */
.L_x_447:
[----:B------:R-:W-:Y:S06]  /*10160*/  BAR.SYNC.DEFER_BLOCKING 0x1, 0x100 ;  /* 0x0044000000007b1d */ /* 0x000fec0000010000 */
[----:B------:R-:W-:Y:S04]  /*10170*/  BSSY B0, `(.L_x_449) ;  /* 0x0000009000007945 */ /* 0x000fe80003800000 */
[----:B------:R-:W-:Y:S05]  /*10180*/  @P0 BRA `(.L_x_450) ;  /* 0x00000000001c0947 */ /* 0x000fea0003800000 */
[----:B------:R-:W-:-:S13]  /*10190*/  ISETP.NE.AND P2, PT, R159, 0x3, PT ;  /* 0x000000039f00780c */ /* 0x000fda0003f45270 */
[----:B------:R-:W-:Y:S05]  /*101a0*/  @!P2 BRA `(.L_x_451) ;  /* 0x000000000004a947 */ /* 0x000fea0003800000 */
[----:B------:R-:W-:Y:S01]  /*101b0*/  BPT.TRAP 0x1 ;  /* 0x000000040000795c */ /* 0x000fe20000300000 */
.L_x_451:
[----:B------:R-:W-:-:S04]  /*101c0*/  ULEA UR4, UR5, UR45, 0x3 ;  /* 0x0000002d05047291 */ /* 0x000fc8000f8e183f */
[----:B------:R-:W-:-:S04]  /*101d0*/  UIADD3 UR4, UR4, 0x60, URZ ;  /* 0x0000006004047890 */ /* 0x000fc8000fffe03f */
[----:B------:R-:W-:-:S09]  /*101e0*/  UPRMT UR4, UR50, 0x654, UR4 ;  /* 0x0000065432047896 */ /* 0x000fd20008000004 */
[----:B------:R-:W-:Y:S03]  /*101f0*/  SYNCS.ARRIVE.TRANS64.RED.A1T0 RZ, [UR4], RZ ;  /* 0x000000ffffff79a7 */ /* 0x000fe60008100404 */
.L_x_450:
[----:B------:R-:W-:Y:S05]  /*10200*/  BSYNC B0 ;  /* 0x0000000000007941 */ /* 0x000fea0003800000 */
.L_x_449:
        /* <DEDUP_REMOVED lines=8> */
.L_x_454:
[----:B------:R-:W-:Y:S01]  /*10290*/  SHF.L.U32 R20, R20, 0x1f, RZ ;  /* 0x0000001f14147819 */ /* 0x000fe200000006ff */
[----:B------:R-:W-:Y:S01]  /*102a0*/  BSSY B1, `(.L_x_455) ;  /* 0x0000006000017945 */ /* 0x000fe20003800000 */
[C---:B------:R-:W-:Y:S02]  /*102b0*/  LEA R3, R12.reuse, UR45, 0x3 ;  /* 0x0000002d0c037c11 */ /* 0x040fe4000f8e18ff */
[----:B------:R-:W-:Y:S02]  /*102c0*/  @!P1 LEA R12, R12, R15, 0xd ;  /* 0x0000000f0c0c9211 */ /* 0x000fe400078e68ff */
[----:B------:R-:W2:Y:S02]  /*102d0*/  SYNCS.PHASECHK.TRANS64.TRYWAIT P2, [R3+URZ+0x40], R20 ;  /* 0x00004014030075a7 */ /* 0x000ea4000804017f */
[----:B------:R-:W-:Y:S01]  /*102e0*/  @!P1 LEA R0, R155, R12, 0x1 ;  /* 0x0000000c9b009211 */ /* 0x000fe200078e08ff */
[----:B--2---:R-:W-:Y:S06]  /*102f0*/  @!P2 BRA `(.L_x_456) ;  /* 0x000000580058a947 */ /* 0x004fec0003800000 */
.L_x_618:
[----:B------:R-:W-:Y:S05]  /*10300*/  BSYNC B1 ;  /* 0x0000000000017941 */ /* 0x000fea0003800000 */
.L_x_455:
[----:B------:R-:W-:Y:S05]  /*10310*/  @!P1 WARPSYNC.ALL ;  /* 0x0000000000009948 */ /* 0x000fea0003800000 */
[----:B------:R3:W4:Y:S04]  /*10320*/  @!P1 LDSM.16.M88.4 R4, [R12] ;  /* 0x000000000c04983b */ /* 0x0007280000000200 */
[----:B------:R3:W1:Y:S02]  /*10330*/  @!P1 LDSM.16.M88.4 R8, [R0] ;  /* 0x000000000008983b */ /* 0x0006640000000200 */
.L_x_453:
[----:B------:R-:W-:Y:S05]  /*10340*/  BSYNC B0 ;  /* 0x0000000000007941 */ /* 0x000fea0003800000 */
.L_x_452:
[--C-:B---34-:R-:W-:Y:S02]  /*10350*/  HADD2.F32 R0, -RZ, R4.reuse.H0_H0 ;  /* 0x20000004ff007230 */ /* 0x118fe40000004100 */
[C---:B------:R-:W-:Y:S01]  /*10360*/  FMUL R136, R154.reuse, R136 ;  /* 0x000000889a887220 */ /* 0x040fe20000400000 */
[----:B------:R-:W-:Y:S02]  /*10370*/  HADD2.F32 R12, -RZ, R4.H1_H1 ;  /* 0x30000004ff0c7230 */ /* 0x000fe40000004100 */
[----:B------:R-:W-:Y:S01]  /*10380*/  FMUL R137, R154, R137 ;  /* 0x000000899a897220 */ /* 0x000fe20000400000 */
[----:B------:R-:W-:Y:S01]  /*10390*/  MOV R58, 0x3bbb989d ;  /* 0x3bbb989d003a7802 */ /* 0x000fe20000000f00 */
[----:B------:R-:W-:Y:S01]  /*103a0*/  FFMA R4, R153, R0, R136 ;  /* 0x0000000099047223 */ /* 0x000fe20000000088 */
[--C-:B--2---:R-:W-:Y:S01]  /*103b0*/  HADD2.F32 R20, -RZ, R5.reuse.H0_H0 ;  /* 0x20000005ff147230 */ /* 0x104fe20000004100 */
[----:B------:R-:W-:Y:S01]  /*103c0*/  MOV R60, 0x437c0000 ;  /* 0x437c0000003c7802 */ /* 0x000fe20000000f00 */
[----:B------:R-:W-:-:S02]  /*103d0*/  HADD2.F32 R26, -RZ, R5.H1_H1 ;  /* 0x30000005ff1a7230 */ /* 0x000fc40000004100 */
[----:B------:R-:W-:Y:S01]  /*103e0*/  FFMA R5, R153, R12, R137 ;  /* 0x0000000c99057223 */ /* 0x000fe20000000089 */
[--C-:B------:R-:W-:Y:S02]  /*103f0*/  HADD2.F32 R28, -RZ, R6.reuse.H0_H0 ;  /* 0x20000006ff1c7230 */ /* 0x100fe40000004100 */
[----:B------:R-:W-:Y:S01]  /*10400*/  FFMA.SAT R12, -R4, R58, 0.5 ;  /* 0x3f000000040c7423 */ /* 0x000fe2000000213a */
[----:B------:R-:W-:Y:S02]  /*10410*/  HADD2.F32 R30, -RZ, R6.H1_H1 ;  /* 0x30000006ff1e7230 */ /* 0x000fe40000004100 */
[----:B------:R-:W-:Y:S01]  /*10420*/  FMUL R6, R154, R138 ;  /* 0x0000008a9a067220 */ /* 0x000fe20000400000 */
[--C-:B------:R-:W-:Y:S02]  /*10430*/  HADD2.F32 R32, -RZ, R7.reuse.H0_H0 ;  /* 0x20000007ff207230 */ /* 0x100fe40000004100 */
[----:B------:R-:W-:Y:S01]  /*10440*/  FFMA.RM R27, R12, R60, 12582913 ;  /* 0x4b4000010c1b7423 */ /* 0x000fe2000000403c */
[----:B------:R-:W-:-:S02]  /*10450*/  HADD2.F32 R34, -RZ, R7.H1_H1 ;  /* 0x30000007ff227230 */ /* 0x000fc40000004100 */
[----:B------:R-:W-:Y:S01]  /*10460*/  FMUL R7, R154, R139 ;  /* 0x0000008b9a077220 */ /* 0x000fe20000400000 */
[----:B------:R-:W-:Y:S01]  /*10470*/  FFMA.SAT R12, -R5, R58, 0.5 ;  /* 0x3f000000050c7423 */ /* 0x000fe2000000213a */
[----:B------:R-:W-:Y:S01]  /*10480*/  FFMA R6, R153, R20, R6 ;  /* 0x0000001499067223 */ /* 0x000fe20000000006 */
[----:B------:R-:W-:Y:S01]  /*10490*/  FADD R13, R27, -12583039 ;  /* 0xcb40007f1b0d7421 */ /* 0x000fe20000000000 */
[----:B------:R-:W-:Y:S01]  /*104a0*/  FFMA R7, R153, R26, R7 ;  /* 0x0000001a99077223 */ /* 0x000fe20000000007 */
[----:B------:R-:W-:Y:S01]  /*104b0*/  FFMA.RM R29, R12, R60, 12582913 ;  /* 0x4b4000010c1d7423 */ /* 0x000fe2000000403c */
[----:B------:R-:W-:Y:S01]  /*104c0*/  FFMA.SAT R15, -R6, R58, 0.5 ;  /* 0x3f000000060f7423 */ /* 0x000fe2000000213a */
[----:B------:R-:W-:Y:S01]  /*104d0*/  FMUL R3, R154, R140 ;  /* 0x0000008c9a037220 */ /* 0x000fe20000400000 */
[----:B------:R-:W-:Y:S01]  /*104e0*/  FFMA.SAT R25, -R7, R58, 0.5 ;  /* 0x3f00000007197423 */ /* 0x000fe2000000213a */
[----:B------:R-:W-:Y:S01]  /*104f0*/  FFMA R13, -R4, 1.4426950216293334961, -R13 ;  /* 0x3fb8aa3b040d7823 */ /* 0x000fe2000000090d */
[----:B------:R-:W-:Y:S01]  /*10500*/  FADD R20, R29, -12583039 ;  /* 0xcb40007f1d147421 */ /* 0x000fe20000000000 */
[-C--:B------:R-:W-:Y:S01]  /*10510*/  FFMA.RM R31, R15, R60.reuse, 12582913 ;  /* 0x4b4000010f1f7423 */ /* 0x080fe2000000403c */
[----:B------:R-:W-:Y:S01]  /*10520*/  FMUL R0, R154, R141 ;  /* 0x0000008d9a007220 */ /* 0x000fe20000400000 */
[----:B------:R-:W-:Y:S01]  /*10530*/  FFMA.RM R33, R25, R60, 12582913 ;  /* 0x4b40000119217423 */ /* 0x000fe2000000403c */
[----:B------:R-:W-:Y:S01]  /*10540*/  FFMA R12, R153, R28, R3 ;  /* 0x0000001c990c7223 */ /* 0x000fe20000000003 */
[----:B------:R-:W-:Y:S01]  /*10550*/  FFMA R3, -R4, 1.925963033500011079e-08, R13 ;  /* 0x32a5706004037823 */ /* 0x000fe2000000010d */
[----:B------:R-:W-:Y:S01]  /*10560*/  FFMA R20, -R5, 1.4426950216293334961, -R20 ;  /* 0x3fb8aa3b05147823 */ /* 0x000fe20000000914 */
[----:B------:R-:W-:Y:S01]  /*10570*/  FADD R21, R31, -12583039 ;  /* 0xcb40007f1f157421 */ /* 0x000fe20000000000 */
[----:B------:R-:W-:Y:S01]  /*10580*/  FFMA R13, R153, R30, R0 ;  /* 0x0000001e990d7223 */ /* 0x000fe20000000000 */
[----:B------:R-:W-:Y:S01]  /*10590*/  FADD R26, R33, -12583039 ;  /* 0xcb40007f211a7421 */ /* 0x000fe20000000000 */
[----:B------:R-:W-:Y:S01]  /*105a0*/  FMUL R142, R154, R142 ;  /* 0x0000008e9a8e7220 */ /* 0x000fe20000400000 */
[----:B-1----:R-:W-:Y:S01]  /*105b0*/  FFMA R23, -R5, 1.925963033500011079e-08, R20 ;  /* 0x32a5706005177823 */ /* 0x002fe20000000114 */
[----:B------:R-:W-:-:S02]  /*105c0*/  HADD2.F32 R0, -RZ, R8.H0_H0 ;  /* 0x20000008ff007230 */ /* 0x000fc40000004100 */
[----:B------:R-:W-:Y:S01]  /*105d0*/  FFMA R21, -R6, 1.4426950216293334961, -R21 ;  /* 0x3fb8aa3b06157823 */ /* 0x000fe20000000915 */
[----:B------:R-:W-:Y:S01]  /*105e0*/  FFMA.SAT R25, -R12, R58, 0.5 ;  /* 0x3f0000000c197423 */ /* 0x000fe2000000213a */
[C---:B------:R-:W-:Y:S01]  /*105f0*/  FMUL R144, R154.reuse, R144 ;  /* 0x000000909a907220 */ /* 0x040fe20000400000 */
[----:B------:R-:W-:Y:S01]  /*10600*/  FFMA R26, -R7, 1.4426950216293334961, -R26 ;  /* 0x3fb8aa3b071a7823 */ /* 0x000fe2000000091a */
[----:B------:R-:W-:Y:S01]  /*10610*/  FFMA.SAT R28, -R13, R58, 0.5 ;  /* 0x3f0000000d1c7423 */ /* 0x000fe2000000213a */
[----:B------:R1:W-:Y:S01]  /*10620*/  MUFU.EX2 R46, R3 ;  /* 0x00000003002e7308 */ /* 0x0003e20000000800 */
[----:B------:R-:W-:Y:S01]  /*10630*/  FFMA R15, R153, R32, R142 ;  /* 0x00000020990f7223 */ /* 0x000fe2000000008e */
[----:B------:R-:W-:Y:S01]  /*10640*/  FMUL R36, R154, R143 ;  /* 0x0000008f9a247220 */ /* 0x000fe20000400000 */
[-C--:B------:R-:W-:Y:S01]  /*10650*/  FFMA.RM R35, R25, R60.reuse, 12582913 ;  /* 0x4b40000119237423 */ /* 0x080fe2000000403c */
[----:B------:R-:W-:Y:S01]  /*10660*/  FFMA.RM R37, R28, R60, 12582913 ;  /* 0x4b4000011c257423 */ /* 0x000fe2000000403c */
[----:B------:R-:W-:-:S02]  /*10670*/  HADD2.F32 R8, -RZ, R8.H1_H1 ;  /* 0x30000008ff087230 */ /* 0x000fc40000004100 */
[----:B------:R-:W-:Y:S01]  /*10680*/  FFMA R20, R153, R34, R36 ;  /* 0x0000002299147223 */ /* 0x000fe20000000024 */
[----:B------:R-:W-:Y:S01]  /*10690*/  FADD R25, R35, -12583039 ;  /* 0xcb40007f23197421 */ /* 0x000fe20000000000 */
[----:B------:R2:W-:Y:S01]  /*106a0*/  MUFU.EX2 R48, R23 ;  /* 0x0000001700307308 */ /* 0x0005e20000000800 */
[----:B-1----:R-:W-:Y:S01]  /*106b0*/  FFMA R3, -R6, 1.925963033500011079e-08, R21 ;  /* 0x32a5706006037823 */ /* 0x002fe20000000115 */
[----:B------:R-:W-:Y:S01]  /*106c0*/  FFMA R21, R153, R0, R144 ;  /* 0x0000000099157223 */ /* 0x000fe20000000090 */
[----:B------:R-:W-:Y:S02]  /*106d0*/  HADD2.F32 R0, -RZ, R9.H0_H0 ;  /* 0x20000009ff007230 */ /* 0x000fe40000004100 */
[----:B------:R-:W-:Y:S01]  /*106e0*/  FADD R30, R37, -12583039 ;  /* 0xcb40007f251e7421 */ /* 0x000fe20000000000 */
[----:B------:R-:W-:Y:S01]  /*106f0*/  FFMA R25, -R12, 1.4426950216293334961, -R25 ;  /* 0x3fb8aa3b0c197823 */ /* 0x000fe20000000919 */
[----:B------:R-:W-:Y:S01]  /*10700*/  FMUL R38, R154, R145 ;  /* 0x000000919a267220 */ /* 0x000fe20000400000 */
[----:B------:R-:W-:-:S02]  /*10710*/  HADD2.F32 R28, -RZ, R10.H0_H0 ;  /* 0x2000000aff1c7230 */ /* 0x000fc40000004100 */
[----:B------:R-:W-:Y:S01]  /*10720*/  FFMA R32, -R13, 1.4426950216293334961, -R30 ;  /* 0x3fb8aa3b0d207823 */ /* 0x000fe2000000091e */
[----:B--2---:R-:W-:Y:S01]  /*10730*/  FFMA R23, -R7, 1.925963033500011079e-08, R26 ;  /* 0x32a5706007177823 */ /* 0x004fe2000000011a */
[----:B------:R-:W-:Y:S02]  /*10740*/  HADD2.F32 R26, -RZ, R9.H1_H1 ;  /* 0x30000009ff1a7230 */ /* 0x000fe40000004100 */
[----:B------:R-:W-:Y:S01]  /*10750*/  FFMA.SAT R9, -R15, R58, 0.5 ;  /* 0x3f0000000f097423 */ /* 0x000fe2000000213a */
[----:B------:R1:W-:Y:S01]  /*10760*/  MUFU.EX2 R36, R3 ;  /* 0x0000000300247308 */ /* 0x0003e20000000800 */
[----:B------:R-:W-:Y:S01]  /*10770*/  FFMA R25, -R12, 1.925963033500011079e-08, R25 ;  /* 0x32a570600c197823 */ /* 0x000fe20000000119 */
[----:B------:R-:W-:Y:S01]  /*10780*/  FFMA R8, R153, R8, R38 ;  /* 0x0000000899087223 */ /* 0x000fe20000000026 */
[----:B------:R-:W-:Y:S01]  /*10790*/  FFMA.RM R39, R9, R60, 12582913 ;  /* 0x4b40000109277423 */ /* 0x000fe2000000403c */
[----:B------:R-:W-:Y:S01]  /*107a0*/  FFMA.SAT R9, -R20, R58, 0.5 ;  /* 0x3f00000014097423 */ /* 0x000fe2000000213a */
[----:B------:R-:W-:-:S02]  /*107b0*/  HADD2.F32 R30, -RZ, R10.H1_H1 ;  /* 0x3000000aff1e7230 */ /* 0x000fc40000004100 */
[C---:B------:R-:W-:Y:S01]  /*107c0*/  FMUL R146, R154.reuse, R146 ;  /* 0x000000929a927220 */ /* 0x040fe20000400000 */
[--C-:B------:R-:W-:Y:S02]  /*107d0*/  HADD2.F32 R34, -RZ, R11.reuse.H1_H1 ;  /* 0x3000000bff227230 */ /* 0x100fe40000004100 */
[----:B------:R-:W-:Y:S01]  /*107e0*/  FFMA.RM R41, R9, R60, 12582913 ;  /* 0x4b40000109297423 */ /* 0x000fe2000000403c */
[----:B-1----:R-:W-:Y:S01]  /*107f0*/  FFMA R3, -R13, 1.925963033500011079e-08, R32 ;  /* 0x32a570600d037823 */ /* 0x002fe20000000120 */
[----:B------:R-:W-:Y:S02]  /*10800*/  HADD2.F32 R32, -RZ, R11.H0_H0 ;  /* 0x2000000bff207230 */ /* 0x000fe40000004100 */
[----:B------:R-:W-:Y:S01]  /*10810*/  FADD R10, R39, -12583039 ;  /* 0xcb40007f270a7421 */ /* 0x000fe20000000000 */
[----:B------:R-:W-:Y:S01]  /*10820*/  FFMA.SAT R11, -R21, R58, 0.5 ;  /* 0x3f000000150b7423 */ /* 0x000fe2000000213a */
[----:B------:R1:W-:Y:S01]  /*10830*/  MUFU.EX2 R52, R25 ;  /* 0x0000001900347308 */ /* 0x0003e20000000800 */
[----:B------:R-:W-:Y:S01]  /*10840*/  FADD R9, R41, -12583039 ;  /* 0xcb40007f29097421 */ /* 0x000fe20000000000 */
[----:B------:R-:W-:Y:S01]  /*10850*/  FFMA R10, -R15, 1.4426950216293334961, -R10 ;  /* 0x3fb8aa3b0f0a7823 */ /* 0x000fe2000000090a */
[----:B------:R-:W-:Y:S01]  /*10860*/  FFMA.RM R43, R11, R60, 12582913 ;  /* 0x4b4000010b2b7423 */ /* 0x000fe2000000403c */
[----:B------:R-:W-:Y:S01]  /*10870*/  FMUL R40, R154, R147 ;  /* 0x000000939a287220 */ /* 0x000fe20000400000 */
[----:B------:R-:W-:Y:S01]  /*10880*/  FFMA R11, -R20, 1.4426950216293334961, -R9 ;  /* 0x3fb8aa3b140b7823 */ /* 0x000fe20000000909 */
[----:B------:R-:W-:Y:S01]  /*10890*/  FFMA R9, R153, R0, R146 ;  /* 0x0000000099097223 */ /* 0x000fe20000000092 */
[----:B------:R-:W-:Y:S01]  /*108a0*/  FMUL R42, R154, R149 ;  /* 0x000000959a2a7220 */ /* 0x000fe20000400000 */
[----:B------:R2:W-:Y:S01]  /*108b0*/  MUFU.EX2 R54, R3 ;  /* 0x0000000300367308 */ /* 0x0005e20000000800 */
[----:B-1----:R-:W-:Y:S01]  /*108c0*/  FFMA.SAT R25, -R8, R58, 0.5 ;  /* 0x3f00000008197423 */ /* 0x002fe2000000213a */
[C---:B------:R-:W-:Y:S01]  /*108d0*/  FMUL R150, R154.reuse, R150 ;  /* 0x000000969a967220 */ /* 0x040fe20000400000 */
[C---:B------:R-:W-:Y:S01]  /*108e0*/  FMUL R148, R154.reuse, R148 ;  /* 0x000000949a947220 */ /* 0x040fe20000400000 */
[----:B------:R-:W-:Y:S01]  /*108f0*/  FMUL R44, R154, R151 ;  /* 0x000000979a2c7220 */ /* 0x000fe20000400000 */
[----:B------:R-:W-:Y:S01]  /*10900*/  FFMA R0, -R20, 1.925963033500011079e-08, R11 ;  /* 0x32a5706014007823 */ /* 0x000fe2000000010b */
[----:B------:R-:W-:Y:S01]  /*10910*/  SHF.L.U32 R27, R27, 0x17, RZ ;  /* 0x000000171b1b7819 */ /* 0x000fe200000006ff */
[----:B------:R-:W-:Y:S01]  /*10920*/  FFMA R11, R153, R28, R148 ;  /* 0x0000001c990b7223 */ /* 0x000fe20000000094 */
[----:B------:R1:W3:Y:S01]  /*10930*/  MUFU.EX2 R50, R23 ;  /* 0x0000001700327308 */ /* 0x0002e20000000800 */
[----:B--2---:R-:W-:Y:S01]  /*10940*/  FFMA.RM R3, R25, R60, 12582913 ;  /* 0x4b40000119037423 */ /* 0x004fe2000000403c */
[----:B------:R-:W-:Y:S01]  /*10950*/  SHF.L.U32 R29, R29, 0x17, RZ ;  /* 0x000000171d1d7819 */ /* 0x000fe200000006ff */
[----:B------:R-:W-:Y:S01]  /*10960*/  FADD R56, R43, -12583039 ;  /* 0xcb40007f2b387421 */ /* 0x000fe20000000000 */
[----:B------:R-:W-:Y:S01]  /*10970*/  SHF.L.U32 R31, R31, 0x17, RZ ;  /* 0x000000171f1f7819 */ /* 0x000fe200000006ff */
[----:B------:R-:W-:Y:S01]  /*10980*/  FADD R25, R3, -12583039 ;  /* 0xcb40007f03197421 */ /* 0x000fe20000000000 */
[----:B------:R-:W-:Y:S01]  /*10990*/  SHF.L.U32 R33, R33, 0x17, RZ ;  /* 0x0000001721217819 */ /* 0x000fe200000006ff */
[----:B------:R-:W-:Y:S01]  /*109a0*/  FFMA R56, -R21, 1.4426950216293334961, -R56 ;  /* 0x3fb8aa3b15387823 */ /* 0x000fe20000000938 */
[----:B------:R-:W-:Y:S01]  /*109b0*/  MUFU.EX2 R0, R0 ;  /* 0x0000000000007308 */ /* 0x000fe20000000800 */
[----:B-1----:R-:W-:Y:S01]  /*109c0*/  FFMA R23, -R15, 1.925963033500011079e-08, R10 ;  /* 0x32a570600f177823 */ /* 0x002fe2000000010a */
[----:B------:R-:W-:Y:S01]  /*109d0*/  FFMA R10, R153, R26, R40 ;  /* 0x0000001a990a7223 */ /* 0x000fe20000000028 */
[----:B------:R-:W-:Y:S01]  /*109e0*/  FFMA.SAT R26, -R9, R58, 0.5 ;  /* 0x3f000000091a7423 */ /* 0x000fe2000000213a */
[----:B------:R-:W-:Y:S01]  /*109f0*/  FFMA R45, -R8, 1.4426950216293334961, -R25 ;  /* 0x3fb8aa3b082d7823 */ /* 0x000fe20000000919 */
[----:B------:R-:W-:Y:S01]  /*10a00*/  FFMA R25, R153, R32, R150 ;  /* 0x0000002099197223 */ /* 0x000fe20000000096 */
[-C--:B------:R-:W-:Y:S01]  /*10a10*/  FFMA.SAT R32, -R10, R58.reuse, 0.5 ;  /* 0x3f0000000a207423 */ /* 0x080fe2000000213a */
[-C--:B------:R-:W-:Y:S01]  /*10a20*/  FFMA.SAT R40, -R11, R58.reuse, 0.5 ;  /* 0x3f0000000b287423 */ /* 0x080fe2000000213a */
[----:B------:R1:W2:Y:S01]  /*10a30*/  MUFU.EX2 R38, R23 ;  /* 0x0000001700267308 */ /* 0x0002a20000000800 */
[----:B------:R-:W-:Y:S01]  /*10a40*/  FFMA.SAT R51, -R25, R58, 0.5 ;  /* 0x3f00000019337423 */ /* 0x000fe2000000213a */
[----:B------:R-:W-:Y:S01]  /*10a50*/  FFMA R45, -R8, 1.925963033500011079e-08, R45 ;  /* 0x32a57060082d7823 */ /* 0x000fe2000000012d */
[----:B------:R-:W-:Y:S01]  /*10a60*/  FFMA.RM R40, R40, R60, 12582913 ;  /* 0x4b40000128287423 */ /* 0x000fe2000000403c */
[----:B---3--:R-:W-:Y:S01]  /*10a70*/  FFMA R55, R33, R50, 1 ;  /* 0x3f80000021377423 */ /* 0x008fe20000000032 */
[----:B------:R-:W-:Y:S01]  /*10a80*/  FFMA.RM R51, R51, R60, 12582913 ;  /* 0x4b40000133337423 */ /* 0x000fe2000000403c */
[----:B------:R-:W-:Y:S01]  /*10a90*/  FFMA R56, -R21, 1.925963033500011079e-08, R56 ;  /* 0x32a5706015387823 */ /* 0x000fe20000000138 */
[----:B------:R-:W-:Y:S01]  /*10aa0*/  SHF.L.U32 R35, R35, 0x17, RZ ;  /* 0x0000001723237819 */ /* 0x000fe200000006ff */
[----:B------:R-:W-:Y:S01]  /*10ab0*/  BSSY B1, `(.L_x_457) ;  /* 0x000004a000017945 */ /* 0x000fe20003800000 */
[C---:B-1----:R-:W-:Y:S01]  /*10ac0*/  FFMA R23, R153.reuse, R30, R42 ;  /* 0x0000001e99177223 */ /* 0x042fe2000000002a */
[----:B------:R-:W-:Y:S01]  /*10ad0*/  FFMA.RM R30, R26, R60, 12582913 ;  /* 0x4b4000011a1e7423 */ /* 0x000fe2000000403c */
[----:B------:R-:W-:Y:S01]  /*10ae0*/  FFMA R26, R153, R34, R44 ;  /* 0x00000022991a7223 */ /* 0x000fe2000000002c */
[----:B------:R-:W-:Y:S01]  /*10af0*/  FFMA.RM R34, R32, R60, 12582913 ;  /* 0x4b40000120227423 */ /* 0x000fe2000000403c */
[-C--:B------:R-:W-:Y:S01]  /*10b00*/  FFMA.SAT R42, -R23, R58.reuse, 0.5 ;  /* 0x3f000000172a7423 */ /* 0x080fe2000000213a */
[----:B------:R-:W-:Y:S01]  /*10b10*/  FADD R28, R30, -12583039 ;  /* 0xcb40007f1e1c7421 */ /* 0x000fe20000000000 */
[----:B------:R-:W-:Y:S01]  /*10b20*/  FFMA.SAT R53, -R26, R58, 0.5 ;  /* 0x3f0000001a357423 */ /* 0x000fe2000000213a */
[----:B------:R-:W-:Y:S01]  /*10b30*/  FADD R47, R34, -12583039 ;  /* 0xcb40007f222f7421 */ /* 0x000fe20000000000 */
[-C--:B------:R-:W-:Y:S01]  /*10b40*/  FFMA.RM R44, R42, R60.reuse, 12582913 ;  /* 0x4b4000012a2c7423 */ /* 0x080fe2000000403c */
[----:B------:R-:W-:Y:S01]  /*10b50*/  FFMA R32, -R9, 1.4426950216293334961, -R28 ;  /* 0x3fb8aa3b09207823 */ /* 0x000fe2000000091c */
[----:B------:R-:W-:Y:S01]  /*10b60*/  FFMA.RM R53, R53, R60, 12582913 ;  /* 0x4b40000135357423 */ /* 0x000fe2000000403c */
[----:B------:R-:W-:Y:S01]  /*10b70*/  FFMA R49, -R10, 1.4426950216293334961, -R47 ;  /* 0x3fb8aa3b0a317823 */ /* 0x000fe2000000092f */
[----:B------:R1:W-:Y:S01]  /*10b80*/  MUFU.EX2 R28, R45 ;  /* 0x0000002d001c7308 */ /* 0x0003e20000000800 */
[----:B------:R-:W-:Y:S01]  /*10b90*/  FFMA R32, -R9, 1.925963033500011079e-08, R32 ;  /* 0x32a5706009207823 */ /* 0x000fe20000000120 */
[----:B------:R-:W-:Y:S01]  /*10ba0*/  FFMA R58, R27, R46, 1 ;  /* 0x3f8000001b3a7423 */ /* 0x000fe2000000002e */
[----:B------:R-:W-:Y:S01]  /*10bb0*/  FADD R46, R51, -12583039 ;  /* 0xcb40007f332e7421 */ /* 0x000fe20000000000 */
[----:B------:R-:W-:Y:S01]  /*10bc0*/  FADD R42, R40, -12583039 ;  /* 0xcb40007f282a7421 */ /* 0x000fe20000000000 */
[----:B------:R-:W-:Y:S01]  /*10bd0*/  FFMA R49, -R10, 1.925963033500011079e-08, R49 ;  /* 0x32a570600a317823 */ /* 0x000fe20000000131 */
[----:B------:R-:W-:Y:S01]  /*10be0*/  SHF.L.U32 R37, R37, 0x17, RZ ;  /* 0x0000001725257819 */ /* 0x000fe200000006ff */
[----:B------:R-:W-:Y:S01]  /*10bf0*/  FFMA R46, -R25, 1.4426950216293334961, -R46 ;  /* 0x3fb8aa3b192e7823 */ /* 0x000fe2000000092e */
[----:B------:R3:W-:Y:S01]  /*10c00*/  MUFU.EX2 R47, R32 ;  /* 0x00000020002f7308 */ /* 0x0007e20000000800 */
[----:B-1----:R-:W-:Y:S01]  /*10c10*/  FFMA R45, R29, R48, 1 ;  /* 0x3f8000001d2d7423 */ /* 0x002fe20000000030 */
[----:B------:R-:W-:Y:S01]  /*10c20*/  FFMA R48, R31, R36, 1 ;  /* 0x3f8000001f307423 */ /* 0x000fe20000000024 */
[----:B------:R-:W-:Y:S01]  /*10c30*/  FADD R31, R53, -12583039 ;  /* 0xcb40007f351f7421 */ /* 0x000fe20000000000 */
[----:B------:R-:W-:Y:S01]  /*10c40*/  FFMA R42, -R11, 1.4426950216293334961, -R42 ;  /* 0x3fb8aa3b0b2a7823 */ /* 0x000fe2000000092a */
[----:B------:R-:W-:Y:S01]  /*10c50*/  FFMA R46, -R25, 1.925963033500011079e-08, R46 ;  /* 0x32a57060192e7823 */ /* 0x000fe2000000012e */
[----:B------:R-:W-:Y:S01]  /*10c60*/  IADD3 R33, R58, 0x1800000, RZ ;  /* 0x018000003a217810 */ /* 0x000fe20007ffe0ff */
[----:B------:R-:W-:Y:S01]  /*10c70*/  FFMA R31, -R26, 1.4426950216293334961, -R31 ;  /* 0x3fb8aa3b1a1f7823 */ /* 0x000fe2000000091f */
[----:B------:R-:W-:Y:S01]  /*10c80*/  FFMA R42, -R11, 1.925963033500011079e-08, R42 ;  /* 0x32a570600b2a7823 */ /* 0x000fe2000000012a */
[----:B---3--:R-:W-:Y:S01]  /*10c90*/  FADD R32, R44, -12583039 ;  /* 0xcb40007f2c207421 */ /* 0x008fe20000000000 */
[----:B------:R-:W-:Y:S01]  /*10ca0*/  LOP3.LUT R33, R33, 0x7f800000, RZ, 0xc0, !PT ;  /* 0x7f80000021217812 */ /* 0x000fe200078ec0ff */
[----:B------:R-:W-:Y:S01]  /*10cb0*/  FFMA R31, -R26, 1.925963033500011079e-08, R31 ;  /* 0x32a570601a1f7823 */ /* 0x000fe2000000011f */
[----:B------:R-:W1:Y:S01]  /*10cc0*/  MUFU.EX2 R49, R49 ;  /* 0x0000003100317308 */ /* 0x000e620000000800 */
[----:B------:R-:W-:Y:S01]  /*10cd0*/  FFMA R32, -R23, 1.4426950216293334961, -R32 ;  /* 0x3fb8aa3b17207823 */ /* 0x000fe20000000920 */
[----:B------:R-:W-:Y:S01]  /*10ce0*/  ISETP.GT.U32.AND P1, PT, R33, 0x1ffffff, PT ;  /* 0x01ffffff2100780c */ /* 0x000fe20003f24070 */
[----:B------:R-:W-:Y:S01]  /*10cf0*/  FFMA R52, R35, R52, 1 ;  /* 0x3f80000023347423 */ /* 0x000fe20000000034 */
[----:B------:R-:W-:Y:S01]  /*10d00*/  SHF.L.U32 R34, R34, 0x17, RZ ;  /* 0x0000001722227819 */ /* 0x000fe200000006ff */
[----:B------:R-:W-:Y:S01]  /*10d10*/  FFMA R32, -R23, 1.925963033500011079e-08, R32 ;  /* 0x32a5706017207823 */ /* 0x000fe20000000120 */
[----:B------:R-:W-:Y:S01]  /*10d20*/  SHF.L.U32 R39, R39, 0x17, RZ ;  /* 0x0000001727277819 */ /* 0x000fe200000006ff */
[----:B------:R-:W-:Y:S01]  /*10d30*/  FFMA R35, R37, R54, 1 ;  /* 0x3f80000025237423 */ /* 0x000fe20000000036 */
[----:B------:R-:W3:Y:S01]  /*10d40*/  MUFU.EX2 R56, R56 ;  /* 0x0000003800387308 */ /* 0x000ee20000000800 */
[----:B------:R-:W-:-:S02]  /*10d50*/  SHF.L.U32 R41, R41, 0x17, RZ ;  /* 0x0000001729297819 */ /* 0x000fc400000006ff */
[----:B------:R-:W-:Y:S01]  /*10d60*/  SHF.L.U32 R43, R43, 0x17, RZ ;  /* 0x000000172b2b7819 */ /* 0x000fe200000006ff */
[----:B--2---:R-:W-:Y:S01]  /*10d70*/  FFMA R57, R39, R38, 1 ;  /* 0x3f80000027397423 */ /* 0x004fe20000000026 */
[----:B------:R-:W-:Y:S02]  /*10d80*/  SHF.L.U32 R3, R3, 0x17, RZ ;  /* 0x0000001703037819 */ /* 0x000fe400000006ff */
[----:B------:R-:W-:Y:S01]  /*10d90*/  SHF.L.U32 R30, R30, 0x17, RZ ;  /* 0x000000171e1e7819 */ /* 0x000fe200000006ff */
[----:B------:R-:W2:Y:S01]  /*10da0*/  MUFU.EX2 R29, R32 ;  /* 0x00000020001d7308 */ /* 0x000ea20000000800 */
[----:B------:R-:W-:Y:S01]  /*10db0*/  SHF.L.U32 R40, R40, 0x17, RZ ;  /* 0x0000001728287819 */ /* 0x000fe200000006ff */
[----:B-1----:R-:W-:Y:S01]  /*10dc0*/  FFMA R54, R34, R49, 1 ;  /* 0x3f80000022367423 */ /* 0x002fe20000000031 */
[----:B------:R-:W-:Y:S01]  /*10dd0*/  SHF.L.U32 R44, R44, 0x17, RZ ;  /* 0x000000172c2c7819 */ /* 0x000fe200000006ff */
[----:B------:R-:W-:Y:S01]  /*10de0*/  FFMA R50, R3, R28, 1 ;  /* 0x3f80000003327423 */ /* 0x000fe2000000001c */
[----:B------:R-:W-:Y:S01]  /*10df0*/  SHF.L.U32 R51, R51, 0x17, RZ ;  /* 0x0000001733337819 */ /* 0x000fe200000006ff */
[----:B------:R-:W-:Y:S01]  /*10e00*/  FFMA R47, R30, R47, 1 ;  /* 0x3f8000001e2f7423 */ /* 0x000fe2000000002f */
[----:B------:R-:W-:Y:S01]  /*10e10*/  SHF.L.U32 R53, R53, 0x17, RZ ;  /* 0x0000001735357819 */ /* 0x000fe200000006ff */
[----:B------:R1:W4:Y:S01]  /*10e20*/  MUFU.EX2 R27, R42 ;  /* 0x0000002a001b7308 */ /* 0x0003220000000800 */
[----:B---3--:R-:W-:-:S07]  /*10e30*/  FFMA R43, R43, R56, 1 ;  /* 0x3f8000002b2b7423 */ /* 0x008fce0000000038 */
[----:B------:R-:W3:Y:S01]  /*10e40*/  MUFU.EX2 R46, R46 ;  /* 0x0000002e002e7308 */ /* 0x000ee20000000800 */
[----:B-1----:R-:W-:Y:S01]  /*10e50*/  FFMA R42, R41, R0, 1 ;  /* 0x3f800000292a7423 */ /* 0x002fe20000000000 */
[----:B--2---:R-:W-:-:S06]  /*10e60*/  FFMA R59, R44, R29, 1 ;  /* 0x3f8000002c3b7423 */ /* 0x004fcc000000001d */
[----:B------:R-:W1:Y:S01]  /*10e70*/  MUFU.EX2 R32, R31 ;  /* 0x0000001f00207308 */ /* 0x000e620000000800 */
[----:B----4-:R-:W-:Y:S01]  /*10e80*/  FFMA R49, R40, R27, 1 ;  /* 0x3f80000028317423 */ /* 0x010fe2000000001b */
[----:B---3--:R-:W-:Y:S01]  /*10e90*/  FFMA R51, R51, R46, 1 ;  /* 0x3f80000033337423 */ /* 0x008fe2000000002e */
[----:B-1----:R-:W-:Y:S01]  /*10ea0*/  FFMA R53, R53, R32, 1 ;  /* 0x3f80000035357423 */ /* 0x002fe20000000020 */
[----:B------:R-:W-:Y:S06]  /*10eb0*/  @P1 BRA `(.L_x_458) ;  /* 0x0000000000141947 */ /* 0x000fec0003800000 */
[----:B------:R-:W-:Y:S02]  /*10ec0*/  MOV R0, R58 ;  /* 0x0000003a00007202 */ /* 0x000fe40000000f00 */
[----:B------:R-:W-:-:S07]  /*10ed0*/  MOV R28, 0x10ef0 ;  /* 0x00010ef0001c7802 */ /* 0x000fce0000000f00 */
[----:B------:R-:W-:Y:S05]  /*10ee0*/  CALL.REL.NOINC `($__internal_0_$__cuda_sm20_rcp_rn_f32_slowpath) ;  /* 0x0000005400147944 */ /* 0x000fea0003c00000 */
[----:B------:R-:W-:Y:S01]  /*10ef0*/  MOV R27, R0 ;  /* 0x00000000001b7202 */ /* 0x000fe20000000f00 */
[----:B------:R-:W-:Y:S06]  /*10f00*/  BRA `(.L_x_459) ;  /* 0x0000000000107947 */ /* 0x000fec0003800000 */
.L_x_458:
[----:B------:R-:W1:Y:S02]  /*10f10*/  MUFU.RCP R27, R58 ;  /* 0x0000003a001b7308 */ /* 0x000e640000001000 */
[----:B-1----:R-:W-:-:S04]  /*10f20*/  FFMA R0, R58, R27, -1 ;  /* 0xbf8000003a007423 */ /* 0x002fc8000000001b */
[----:B------:R-:W-:-:S04]  /*10f30*/  FADD.FTZ R0, -R0, -RZ ;  /* 0x800000ff00007221 */ /* 0x000fc80000010100 */
[----:B------:R-:W-:-:S07]  /*10f40*/  FFMA R27, R27, R0, R27 ;  /* 0x000000001b1b7223 */ /* 0x000fce000000001b */
.L_x_459:
[----:B------:R-:W-:Y:S05]  /*10f50*/  BSYNC B1 ;  /* 0x0000000000017941 */ /* 0x000fea0003800000 */
.L_x_457:
        /* <DEDUP_REMOVED lines=10> */
.L_x_461:
[----:B------:R-:W1:Y:S02]  /*11000*/  MUFU.RCP R30, R45 ;  /* 0x0000002d001e7308 */ /* 0x000e640000001000 */
[----:B-1----:R-:W-:-:S04]  /*11010*/  FFMA R0, R45, R30, -1 ;  /* 0xbf8000002d007423 */ /* 0x002fc8000000001e */
[----:B------:R-:W-:-:S04]  /*11020*/  FADD.FTZ R3, -R0, -RZ ;  /* 0x800000ff00037221 */ /* 0x000fc80000010100 */
[----:B------:R-:W-:-:S07]  /*11030*/  FFMA R30, R30, R3, R30 ;  /* 0x000000031e1e7223 */ /* 0x000fce000000001e */
.L_x_462:
[----:B------:R-:W-:Y:S05]  /*11040*/  BSYNC B1 ;  /* 0x0000000000017941 */ /* 0x000fea0003800000 */
.L_x_460:
        /* <DEDUP_REMOVED lines=10> */
.L_x_464:
[----:B------:R-:W1:Y:S02]  /*110f0*/  MUFU.RCP R31, R48 ;  /* 0x00000030001f7308 */ /* 0x000e640000001000 */
[----:B-1----:R-:W-:-:S04]  /*11100*/  FFMA R0, R48, R31, -1 ;  /* 0xbf80000030007423 */ /* 0x002fc8000000001f */
[----:B------:R-:W-:-:S04]  /*11110*/  FADD.FTZ R0, -R0, -RZ ;  /* 0x800000ff00007221 */ /* 0x000fc80000010100 */
[----:B------:R-:W-:-:S07]  /*11120*/  FFMA R31, R31, R0, R31 ;  /* 0x000000001f1f7223 */ /* 0x000fce000000001f */
.L_x_465:
[----:B------:R-:W-:Y:S05]  /*11130*/  BSYNC B1 ;  /* 0x0000000000017941 */ /* 0x000fea0003800000 */
.L_x_463:
        /* <DEDUP_REMOVED lines=10> */
.L_x_467:
[----:B------:R-:W1:Y:S02]  /*111e0*/  MUFU.RCP R32, R55 ;  /* 0x0000003700207308 */ /* 0x000e640000001000 */
[----:B-1----:R-:W-:-:S04]  /*111f0*/  FFMA R0, R55, R32, -1 ;  /* 0xbf80000037007423 */ /* 0x002fc80000000020 */
[----:B------:R-:W-:-:S04]  /*11200*/  FADD.FTZ R3, -R0, -RZ ;  /* 0x800000ff00037221 */ /* 0x000fc80000010100 */
[----:B------:R-:W-:-:S07]  /*11210*/  FFMA R32, R32, R3, R32 ;  /* 0x0000000320207223 */ /* 0x000fce0000000020 */
.L_x_468:
[----:B------:R-:W-:Y:S05]  /*11220*/  BSYNC B1 ;  /* 0x0000000000017941 */ /* 0x000fea0003800000 */
.L_x_466:
        /* <DEDUP_REMOVED lines=10> */
.L_x_470:
[----:B------:R-:W1:Y:S02]  /*112d0*/  MUFU.RCP R33, R52 ;  /* 0x0000003400217308 */ /* 0x000e640000001000 */
[----:B-1----:R-:W-:-:S04]  /*112e0*/  FFMA R0, R52, R33, -1 ;  /* 0xbf80000034007423 */ /* 0x002fc80000000021 */
[----:B------:R-:W-:-:S04]  /*112f0*/  FADD.FTZ R0, -R0, -RZ ;  /* 0x800000ff00007221 */ /* 0x000fc80000010100 */
[----:B------:R-:W-:-:S07]  /*11300*/  FFMA R33, R33, R0, R33 ;  /* 0x0000000021217223 */ /* 0x000fce0000000021 */
.L_x_471:
[----:B------:R-:W-:Y:S05]  /*11310*/  BSYNC B1 ;  /* 0x0000000000017941 */ /* 0x000fea0003800000 */
.L_x_469:
        /* <DEDUP_REMOVED lines=10> */
.L_x_473:
[----:B------:R-:W1:Y:S02]  /*113c0*/  MUFU.RCP R34, R35 ;  /* 0x0000002300227308 */ /* 0x000e640000001000 */
[----:B-1----:R-:W-:-:S04]  /*113d0*/  FFMA R0, R35, R34, -1 ;  /* 0xbf80000023007423 */ /* 0x002fc80000000022 */
[----:B------:R-:W-:-:S04]  /*113e0*/  FADD.FTZ R3, -R0, -RZ ;  /* 0x800000ff00037221 */ /* 0x000fc80000010100 */
[----:B------:R-:W-:-:S07]  /*113f0*/  FFMA R34, R34, R3, R34 ;  /* 0x0000000322227223 */ /* 0x000fce0000000022 */
.L_x_474:
[----:B------:R-:W-:Y:S05]  /*11400*/  BSYNC B1 ;  /* 0x0000000000017941 */ /* 0x000fea0003800000 */
.L_x_472:
        /* <DEDUP_REMOVED lines=10> */
.L_x_476:
[----:B------:R-:W1:Y:S02]  /*114b0*/  MUFU.RCP R40, R57 ;  /* 0x0000003900287308 */ /* 0x000e640000001000 */
[----:B-1----:R-:W-:-:S04]  /*114c0*/  FFMA R0, R57, R40, -1 ;  /* 0xbf80000039007423 */ /* 0x002fc80000000028 */
[----:B------:R-:W-:-:S04]  /*114d0*/  FADD.FTZ R3, -R0, -RZ ;  /* 0x800000ff00037221 */ /* 0x000fc80000010100 */
[----:B------:R-:W-:-:S07]  /*114e0*/  FFMA R40, R40, R3, R40 ;  /* 0x0000000328287223 */ /* 0x000fce0000000028 */
.L_x_477:
[----:B------:R-:W-:Y:S05]  /*114f0*/  BSYNC B1 ;  /* 0x0000000000017941 */ /* 0x000fea0003800000 */
.L_x_475:
        /* <DEDUP_REMOVED lines=10> */
.L_x_479:
[----:B------:R-:W1:Y:S02]  /*115a0*/  MUFU.RCP R35, R42 ;  /* 0x0000002a00237308 */ /* 0x000e640000001000 */
[----:B-1----:R-:W-:-:S04]  /*115b0*/  FFMA R0, R42, R35, -1 ;  /* 0xbf8000002a007423 */ /* 0x002fc80000000023 */
[----:B------:R-:W-:-:S04]  /*115c0*/  FADD.FTZ R0, -R0, -RZ ;  /* 0x800000ff00007221 */ /* 0x000fc80000010100 */
[----:B------:R-:W-:-:S07]  /*115d0*/  FFMA R35, R35, R0, R35 ;  /* 0x0000000023237223 */ /* 0x000fce0000000023 */
.L_x_480:
[----:B------:R-:W-:Y:S05]  /*115e0*/  BSYNC B1 ;  /* 0x0000000000017941 */ /* 0x000fea0003800000 */
.L_x_478:
        /* <DEDUP_REMOVED lines=10> */
.L_x_482:
[----:B------:R-:W1:Y:S02]  /*11690*/  MUFU.RCP R42, R43 ;  /* 0x0000002b002a7308 */ /* 0x000e640000001000 */
[----:B-1----:R-:W-:-:S04]  /*116a0*/  FFMA R0, R43, R42, -1 ;  /* 0xbf8000002b007423 */ /* 0x002fc8000000002a */
[----:B------:R-:W-:-:S04]  /*116b0*/  FADD.FTZ R3, -R0, -RZ ;  /* 0x800000ff00037221 */ /* 0x000fc80000010100 */
[----:B------:R-:W-:-:S07]  /*116c0*/  FFMA R42, R42, R3, R42 ;  /* 0x000000032a2a7223 */ /* 0x000fce000000002a */
.L_x_483:
[----:B------:R-:W-:Y:S05]  /*116d0*/  BSYNC B1 ;  /* 0x0000000000017941 */ /* 0x000fea0003800000 */
.L_x_481:
        /* <DEDUP_REMOVED lines=10> */
.L_x_485:
[----:B------:R-:W1:Y:S02]  /*11780*/  MUFU.RCP R41, R50 ;  /* 0x0000003200297308 */ /* 0x000e640000001000 */
[----:B-1----:R-:W-:-:S04]  /*11790*/  FFMA R0, R50, R41, -1 ;  /* 0xbf80000032007423 */ /* 0x002fc80000000029 */
[----:B------:R-:W-:-:S04]  /*117a0*/  FADD.FTZ R0, -R0, -RZ ;  /* 0x800000ff00007221 */ /* 0x000fc80000010100 */
[----:B------:R-:W-:-:S07]  /*117b0*/  FFMA R41, R41, R0, R41 ;  /* 0x0000000029297223 */ /* 0x000fce0000000029 */
.L_x_486:
[----:B------:R-:W-:Y:S05]  /*117c0*/  BSYNC B1 ;  /* 0x0000000000017941 */ /* 0x000fea0003800000 */
.L_x_484:
        /* <DEDUP_REMOVED lines=10> */
.L_x_488:
[----:B------:R-:W1:Y:S02]  /*11870*/  MUFU.RCP R44, R47 ;  /* 0x0000002f002c7308 */ /* 0x000e640000001000 */
[----:B-1----:R-:W-:-:S04]  /*11880*/  FFMA R0, R47, R44, -1 ;  /* 0xbf8000002f007423 */ /* 0x002fc8000000002c */
[----:B------:R-:W-:-:S04]  /*11890*/  FADD.FTZ R3, -R0, -RZ ;  /* 0x800000ff00037221 */ /* 0x000fc80000010100 */
[----:B------:R-:W-:-:S07]  /*118a0*/  FFMA R44, R44, R3, R44 ;  /* 0x000000032c2c7223 */ /* 0x000fce000000002c */
.L_x_489:
[----:B------:R-:W-:Y:S05]  /*118b0*/  BSYNC B1 ;  /* 0x0000000000017941 */ /* 0x000fea0003800000 */
.L_x_487:
        /* <DEDUP_REMOVED lines=10> */
.L_x_491:
[----:B------:R-:W1:Y:S02]  /*11960*/  MUFU.RCP R43, R54 ;  /* 0x00000036002b7308 */ /* 0x000e640000001000 */
[----:B-1----:R-:W-:-:S04]  /*11970*/  FFMA R0, R54, R43, -1 ;  /* 0xbf80000036007423 */ /* 0x002fc8000000002b */
[----:B------:R-:W-:-:S04]  /*11980*/  FADD.FTZ R0, -R0, -RZ ;  /* 0x800000ff00007221 */ /* 0x000fc80000010100 */
[----:B------:R-:W-:-:S07]  /*11990*/  FFMA R43, R43, R0, R43 ;  /* 0x000000002b2b7223 */ /* 0x000fce000000002b */
.L_x_492:
[----:B------:R-:W-:Y:S05]  /*119a0*/  BSYNC B1 ;  /* 0x0000000000017941 */ /* 0x000fea0003800000 */
.L_x_490:
        /* <DEDUP_REMOVED lines=10> */
.L_x_494:
[----:B------:R-:W1:Y:S02]  /*11a50*/  MUFU.RCP R46, R49 ;  /* 0x00000031002e7308 */ /* 0x000e640000001000 */
[----:B-1----:R-:W-:-:S04]  /*11a60*/  FFMA R0, R49, R46, -1 ;  /* 0xbf80000031007423 */ /* 0x002fc8000000002e */
[----:B------:R-:W-:-:S04]  /*11a70*/  FADD.FTZ R3, -R0, -RZ ;  /* 0x800000ff00037221 */ /* 0x000fc80000010100 */
[----:B------:R-:W-:-:S07]  /*11a80*/  FFMA R46, R46, R3, R46 ;  /* 0x000000032e2e7223 */ /* 0x000fce000000002e */
.L_x_495:
[----:B------:R-:W-:Y:S05]  /*11a90*/  BSYNC B1 ;  /* 0x0000000000017941 */ /* 0x000fea0003800000 */
.L_x_493:
        /* <DEDUP_REMOVED lines=10> */
.L_x_497:
[----:B------:R-:W1:Y:S02]  /*11b40*/  MUFU.RCP R48, R59 ;  /* 0x0000003b00307308 */ /* 0x000e640000001000 */
[----:B-1----:R-:W-:-:S04]  /*11b50*/  FFMA R0, R59, R48, -1 ;  /* 0xbf8000003b007423 */ /* 0x002fc80000000030 */
[----:B------:R-:W-:-:S04]  /*11b60*/  FADD.FTZ R3, -R0, -RZ ;  /* 0x800000ff00037221 */ /* 0x000fc80000010100 */
[----:B------:R-:W-:-:S07]  /*11b70*/  FFMA R48, R48, R3, R48 ;  /* 0x0000000330307223 */ /* 0x000fce0000000030 */
.L_x_498:
[----:B------:R-:W-:Y:S05]  /*11b80*/  BSYNC B1 ;  /* 0x0000000000017941 */ /* 0x000fea0003800000 */
.L_x_496:
        /* <DEDUP_REMOVED lines=10> */
.L_x_500:
[----:B------:R-:W1:Y:S02]  /*11c30*/  MUFU.RCP R50, R51 ;  /* 0x0000003300327308 */ /* 0x000e640000001000 */
[----:B-1----:R-:W-:-:S04]  /*11c40*/  FFMA R0, R51, R50, -1 ;  /* 0xbf80000033007423 */ /* 0x002fc80000000032 */
[----:B------:R-:W-:-:S04]  /*11c50*/  FADD.FTZ R3, -R0, -RZ ;  /* 0x800000ff00037221 */ /* 0x000fc80000010100 */
[----:B------:R-:W-:-:S07]  /*11c60*/  FFMA R50, R50, R3, R50 ;  /* 0x0000000332327223 */ /* 0x000fce0000000032 */
.L_x_501:
[----:B------:R-:W-:Y:S05]  /*11c70*/  BSYNC B1 ;  /* 0x0000000000017941 */ /* 0x000fea0003800000 */
.L_x_499:
        /* <DEDUP_REMOVED lines=9> */
.L_x_503:
[----:B------:R-:W1:Y:S02]  /*11d10*/  MUFU.RCP R0, R53 ;  /* 0x0000003500007308 */ /* 0x000e640000001000 */
[----:B-1----:R-:W-:-:S04]  /*11d20*/  FFMA R3, R53, R0, -1 ;  /* 0xbf80000035037423 */ /* 0x002fc80000000000 */
[----:B------:R-:W-:-:S04]  /*11d30*/  FADD.FTZ R3, -R3, -RZ ;  /* 0x800000ff03037221 */ /* 0x000fc80000010100 */
[----:B------:R-:W-:-:S07]  /*11d40*/  FFMA R0, R0, R3, R0 ;  /* 0x0000000300007223 */ /* 0x000fce0000000000 */
.L_x_504:
[----:B------:R-:W-:Y:S05]  /*11d50*/  BSYNC B1 ;  /* 0x0000000000017941 */ /* 0x000fea0003800000 */
.L_x_502:
        /* <DEDUP_REMOVED lines=45> */
.L_x_506:
[----:B------:R-:W-:Y:S05]  /*12030*/  BSYNC B0 ;  /* 0x0000000000007941 */ /* 0x000fea0003800000 */
.L_x_505:
[----:B------:R-:W-:Y:S06]  /*12040*/  BAR.SYNC.DEFER_BLOCKING 0x1, 0x100 ;  /* 0x0044000000007b1d */ /* 0x000fec0000010000 */
[----:B------:R-:W-:Y:S04]  /*12050*/  BSSY B0, `(.L_x_507) ;  /* 0x0000009000007945 */ /* 0x000fe80003800000 */
[----:B------:R-:W-:Y:S05]  /*12060*/  @P0 BRA `(.L_x_508) ;  /* 0x00000000001c0947 */ /* 0x000fea0003800000 */
[----:B------:R-:W-:-:S13]  /*12070*/  ISETP.NE.AND P0, PT, R159, 0x3, PT ;  /* 0x000000039f00780c */ /* 0x000fda0003f05270 */
[----:B------:R-:W-:Y:S05]  /*12080*/  @!P0 BRA `(.L_x_509) ;  /* 0x0000000000048947 */ /* 0x000fea0003800000 */
[----:B------:R-:W-:Y:S01]  /*12090*/  BPT.TRAP 0x1 ;  /* 0x000000040000795c */ /* 0x000fe20000300000 */
.L_x_509:
[----:B------:R-:W-:-:S04]  /*120a0*/  ULEA UR4, UR36, UR45, 0x3 ;  /* 0x0000002d24047291 */ /* 0x000fc8000f8e183f */
[----:B------:R-:W-:-:S04]  /*120b0*/  UIADD3 UR4, UR4, 0x60, URZ ;  /* 0x0000006004047890 */ /* 0x000fc8000fffe03f */
[----:B------:R-:W-:-:S09]  /*120c0*/  UPRMT UR4, UR50, 0x654, UR4 ;  /* 0x0000065432047896 */ /* 0x000fd20008000004 */
[----:B------:R-:W-:Y:S03]  /*120d0*/  SYNCS.ARRIVE.TRANS64.RED.A1T0 RZ, [UR4], RZ ;  /* 0x000000ffffff79a7 */ /* 0x000fe60008100404 */
.L_x_508:
[----:B------:R-:W-:Y:S05]  /*120e0*/  BSYNC B0 ;  /* 0x0000000000007941 */ /* 0x000fea0003800000 */
.L_x_507:
[----:B------:R-:W-:Y:S01]  /*120f0*/  IADD3 R2, P0, R2, UR46, RZ ;  /* 0x0000002e02027c10 */ /* 0x000fe2000ff1e0ff */
[----:B------:R-:W-:Y:S01]  /*12100*/  ULDC.64 UR4, c[0x0][0x8f8] ;  /* 0x00023e0000047ab9 */ /* 0x000fe20000000a00 */
[----:B------:R-:W-:Y:S01]  /*12110*/  UIADD3 UR36, UR36, 0x1, URZ ;  /* 0x0000000124247890 */ /* 0x000fe2000fffe03f */
[----:B------:R-:W-:Y:S01]  /*12120*/  PRMT R0, RZ, 0x7610, R0 ;  /* 0x00007610ff007816 */ /* 0x000fe20000000000 */
[----:B------:R-:W-:Y:S01]  /*12130*/  UMOV UR55, 0xffffffff ;  /* 0xffffffff00377882 */ /* 0x000fe20000000000 */
[----:B------:R-:W-:Y:S01]  /*12140*/  IADD3.X R16, R16, UR38, RZ, P0, !PT ;  /* 0x0000002610107c10 */ /* 0x000fe200087fe4ff */
[----:B------:R-:W-:Y:S01]  /*12150*/  UISETP.NE.AND UP0, UPT, UR36, 0x4, UPT ;  /* 0x000000042400788c */ /* 0x000fe2000bf05270 */
[----:B------:R-:W-:Y:S02]  /*12160*/  ISETP.GE.U32.AND P0, PT, R2, UR4, PT ;  /* 0x0000000402007c0c */ /* 0x000fe4000bf06070 */
[----:B------:R-:W-:Y:S01]  /*12170*/  MOV R23, 0xffffffff ;  /* 0xffffffff00177802 */ /* 0x000fe20000000f00 */
[----:B------:R-:W-:Y:S01]  /*12180*/  USEL UR36, UR36, URZ, UP0 ;  /* 0x0000003f24247287 */ /* 0x000fe20008000000 */
[----:B------:R-:W-:-:S02]  /*12190*/  ISETP.GE.U32.AND.EX P0, PT, R16, UR5, PT, P0 ;  /* 0x0000000510007c0c */ /* 0x000fc4000bf06100 */
[----:B------:R-:W-:-:S11]  /*121a0*/  MOV R156, 0xffffffff ;  /* 0xffffffff009c7802 */ /* 0x000fd60000000f00 */
[----:B------:R-:W-:Y:S05]  /*121b0*/  @P0 BRA `(.L_x_510) ;  /* 0x00000004006c0947 */ /* 0x000fea0003800000 */
[----:B------:R-:W2:Y:S01]  /*121c0*/  S2R R12, SR_CTAID.X ;  /* 0x00000000000c7919 */ /* 0x000ea20000002500 */
[----:B-1----:R-:W1:Y:S01]  /*121d0*/  LDC.64 R10, c[0x0][0x8d0] ;  /* 0x00023400ff0a7b82 */ /* 0x002e620000000a00 */
[----:B------:R-:W-:Y:S01]  /*121e0*/  ULDC UR4, c[0x0][0x150] ;  /* 0x0000540000047ab9 */ /* 0x000fe20000000800 */
[----:B------:R-:W-:Y:S01]  /*121f0*/  MOV R8, R2 ;  /* 0x0000000200087202 */ /* 0x000fe20000000f00 */
[----:B------:R-:W3:Y:S01]  /*12200*/  S2R R24, SR_CTAID.Y ;  /* 0x0000000000187919 */ /* 0x000ee20000002600 */
[----:B------:R-:W-:-:S04]  /*12210*/  MOV R9, R16 ;  /* 0x0000001000097202 */ /* 0x000fc80000000f00 */
[----:B------:R-:W4:Y:S08]  /*12220*/  LDC R25, c[0x0][0x144] ;  /* 0x00005100ff197b82 */ /* 0x000f300000000800 */
[----:B------:R-:W3:Y:S08]  /*12230*/  LDC R0, c[0x0][0x8d8] ;  /* 0x00023600ff007b82 */ /* 0x000ef00000000800 */
[----:B------:R-:W3:Y:S01]  /*12240*/  LDC.64 R14, c[0x0][0x8c8] ;  /* 0x00023200ff0e7b82 */ /* 0x000ee20000000a00 */
[----:B-1----:R-:W-:-:S04]  /*12250*/  ISETP.NE.U32.AND P0, PT, R10, RZ, PT ;  /* 0x000000ff0a00720c */ /* 0x002fc80003f05070 */
[----:B------:R-:W-:Y:S02]  /*12260*/  ISETP.NE.AND.EX P0, PT, R11, RZ, PT, P0 ;  /* 0x000000ff0b00720c */ /* 0x000fe40003f05300 */
[----:B--2---:R-:W-:-:S05]  /*12270*/  I2FP.F32.U32 R3, R12 ;  /* 0x0000000c00037245 */ /* 0x004fca0000201000 */
[----:B------:R-:W-:-:S04]  /*12280*/  FMUL R3, R3, UR4 ;  /* 0x0000000403037c20 */ /* 0x000fc80008400000 */
[----:B------:R1:W2:Y:S02]  /*12290*/  F2I.U32.TRUNC.NTZ R23, R3 ;  /* 0x0000000300177305 */ /* 0x0002a4000020f000 */
[----:B----4-:R-:W-:Y:S05]  /*122a0*/  @!P0 BRA `(.L_x_511) ;  /* 0x0000000000288947 */ /* 0x010fea0003800000 */
[----:B-1----:R-:W1:Y:S02]  /*122b0*/  LDC R3, c[0x0][0x8dc] ;  /* 0x00023700ff037b82 */ /* 0x002e640000000800 */
        /* <DEDUP_REMOVED lines=9> */
.L_x_511:
[-CC-:B---3--:R-:W-:Y:S01]  /*12350*/  SHF.R.U64 R31, R8, R0.reuse, R9.reuse ;  /* 0x00000000081f7219 */ /* 0x188fe20000001209 */
[----:B------:R-:W3:Y:S01]  /*12360*/  LDC.64 R20, c[0x0][0x8e8] ;  /* 0x00023a00ff147b82 */ /* 0x000ee20000000a00 */
[----:B------:R-:W-:Y:S01]  /*12370*/  SHF.R.U32.HI R0, RZ, R0, R9 ;  /* 0x00000000ff007219 */ /* 0x000fe20000011609 */
[----:B------:R-:W-:Y:S01]  /*12380*/  ULDC UR4, c[0x0][0x154] ;  /* 0x0000550000047ab9 */ /* 0x000fe20000000800 */
[----:B------:R-:W-:Y:S02]  /*12390*/  IADD3 R7, P0, RZ, -R31, RZ ;  /* 0x8000001fff077210 */ /* 0x000fe40007f1e0ff */
[----:B--2---:R-:W-:Y:S02]  /*123a0*/  IADD3 R23, -R23, RZ, RZ ;  /* 0x000000ff17177210 */ /* 0x004fe40007ffe1ff */
[----:B-1----:R-:W-:Y:S01]  /*123b0*/  IADD3.X R3, RZ, ~R0, RZ, P0, !PT ;  /* 0x80000000ff037210 */ /* 0x002fe200007fe4ff */
[----:B------:R-:W1:Y:S02]  /*123c0*/  LDC R6, c[0x0][0x8c0] ;  /* 0x00023000ff067b82 */ /* 0x000e640000000800 */
[----:B------:R-:W-:-:S02]  /*123d0*/  IMAD R26, R25, R23, R12 ;  /* 0x00000017191a7224 */ /* 0x000fc400078e020c */
[----:B------:R-:W-:Y:S01]  /*123e0*/  IMAD R0, R3, R14, RZ ;  /* 0x0000000e03007224 */ /* 0x000fe200078e02ff */
[----:B------:R-:W-:-:S03]  /*123f0*/  MOV R3, R16 ;  /* 0x0000001000037202 */ /* 0x000fc60000000f00 */
[----:B------:R-:W2:Y:S01]  /*12400*/  LDC R8, c[0x0][0x8b0] ;  /* 0x00022c00ff087b82 */ /* 0x000ea20000000800 */
[----:B------:R-:W-:-:S04]  /*12410*/  IMAD.WIDE.U32 R4, R7, R14, R2 ;  /* 0x0000000e07047225 */ /* 0x000fc800078e0002 */
[----:B------:R-:W-:Y:S01]  /*12420*/  IMAD R3, R7, R15, R0 ;  /* 0x0000000f07037224 */ /* 0x000fe200078e0200 */
[----:B------:R-:W-:Y:S02]  /*12430*/  I2FP.F32.U32 R0, R24 ;  /* 0x0000001800007245 */ /* 0x000fe40000201000 */
[----:B------:R-:W4:Y:S01]  /*12440*/  LDC R28, c[0x0][0x900] ;  /* 0x00024000ff1c7b82 */ /* 0x000f220000000800 */
[----:B---3--:R-:W-:Y:S02]  /*12450*/  ISETP.NE.U32.AND P0, PT, R20, RZ, PT ;  /* 0x000000ff1400720c */ /* 0x008fe40003f05070 */
[----:B------:R-:W-:Y:S01]  /*12460*/  IADD3 R3, R5, R3, RZ ;  /* 0x0000000305037210 */ /* 0x000fe20007ffe0ff */
[----:B------:R-:W-:Y:S01]  /*12470*/  FMUL R0, R0, UR4 ;  /* 0x0000000400007c20 */ /* 0x000fe20008400000 */
[----:B------:R-:W-:Y:S02]  /*12480*/  ISETP.NE.AND.EX P0, PT, R21, RZ, PT, P0 ;  /* 0x000000ff1500720c */ /* 0x000fe40003f05300 */
[----:B------:R-:W-:Y:S01]  /*12490*/  MOV R5, 0xffffffff ;  /* 0xffffffff00057802 */ /* 0x000fe20000000f00 */
[----:B------:R-:W3:Y:S01]  /*124a0*/  LDC R15, c[0x0][0x148] ;  /* 0x00005200ff0f7b82 */ /* 0x000ee20000000800 */
[-CC-:B-1----:R-:W-:Y:S01]  /*124b0*/  SHF.R.U64 R12, R4, R6.reuse, R3.reuse ;  /* 0x00000006040c7219 */ /* 0x182fe20000001203 */
[----:B------:R1:W1:Y:S01]  /*124c0*/  F2I.U32.TRUNC.NTZ R13, R0 ;  /* 0x00000000000d7305 */ /* 0x000262000020f000 */
[----:B------:R-:W-:-:S02]  /*124d0*/  SHF.R.U32.HI R3, RZ, R6, R3 ;  /* 0x00000006ff037219 */ /* 0x000fc40000011603 */
[----:B------:R-:W-:-:S03]  /*124e0*/  MOV R7, 0x1 ;  /* 0x0000000100077802 */ /* 0x000fc60000000f00 */
[----:B------:R-:W1:Y:S01]  /*124f0*/  LDC R25, c[0x0][0x8a8] ;  /* 0x00022a00ff197b82 */ /* 0x000e620000000800 */
[-CC-:B--2---:R-:W-:Y:S02]  /*12500*/  SHF.R.U64 R10, R12, R8.reuse, R3.reuse ;  /* 0x000000080c0a7219 */ /* 0x184fe40000001203 */
[----:B------:R-:W-:-:S05]  /*12510*/  SHF.R.U32.HI R3, RZ, R8, R3 ;  /* 0x00000008ff037219 */ /* 0x000fca0000011603 */
[----:B------:R-:W2:Y:S01]  /*12520*/  LDC R27, c[0x0][0x8f0] ;  /* 0x00023c00ff1b7b82 */ /* 0x000ea20000000800 */
[-C--:B----4-:R-:W-:Y:S02]  /*12530*/  SHF.L.U32 R4, R5, R28.reuse, RZ ;  /* 0x0000001c05047219 */ /* 0x090fe400000006ff */
[-CC-:B------:R-:W-:Y:S02]  /*12540*/  SHF.R.U64 R14, R10, R28.reuse, R3.reuse ;  /* 0x0000001c0a0e7219 */ /* 0x180fe40000001203 */
[----:B------:R-:W-:Y:S02]  /*12550*/  SHF.R.U32.HI R5, RZ, R28, R3 ;  /* 0x0000001cff057219 */ /* 0x000fe40000011603 */
[----:B------:R-:W-:Y:S01]  /*12560*/  LOP3.LUT R23, RZ, R4, RZ, 0x33, !PT ;  /* 0x00000004ff177212 */ /* 0x000fe200078e33ff */
[----:B------:R-:W4:Y:S01]  /*12570*/  LDC R29, c[0x0][0x8e0] ;  /* 0x00023800ff1d7b82 */ /* 0x000f220000000800 */
[----:B------:R-:W-:Y:S02]  /*12580*/  SHF.L.U32 R28, R7, R28, RZ ;  /* 0x0000001c071c7219 */ /* 0x000fe400000006ff */
[----:B------:R-:W-:-:S05]  /*12590*/  MOV R4, R14 ;  /* 0x0000000e00047202 */ /* 0x000fca0000000f00 */
[----:B------:R-:W1:Y:S01]  /*125a0*/  LDC R30, c[0x0][0x8b8] ;  /* 0x00022e00ff1e7b82 */ /* 0x000e620000000800 */
[----:B------:R-:W-:Y:S05]  /*125b0*/  @!P0 BRA `(.L_x_512) ;  /* 0x0000000000288947 */ /* 0x000fea0003800000 */
[----:B------:R-:W5:Y:S02]  /*125c0*/  LDC R3, c[0x0][0x8f4] ;  /* 0x00023d00ff037b82 */ /* 0x000f640000000800 */
[----:B-----5:R-:W-:-:S04]  /*125d0*/  IADD3 R3, P0, R14, R3, RZ ;  /* 0x000000030e037210 */ /* 0x020fc80007f1e0ff */
        /* <DEDUP_REMOVED lines=8> */
.L_x_512:
[----:B------:R-:W-:Y:S02]  /*12660*/  ISETP.NE.AND P0, PT, R22, 0x1, PT ;  /* 0x000000011600780c */ /* 0x000fe40003f05270 */
[----:B-12---:R-:W-:Y:S02]  /*12670*/  SHF.R.U64 R0, R4, R27, R5 ;  /* 0x0000001b04007219 */ /* 0x006fe40000001205 */
[----:B------:R-:W-:Y:S02]  /*12680*/  LOP3.LUT R23, R10, R23, RZ, 0xc0, !PT ;  /* 0x000000170a177212 */ /* 0x000fe400078ec0ff */
[----:B------:R-:W-:Y:S02]  /*12690*/  IADD3 R13, -R13, RZ, RZ ;  /* 0x000000ff0d0d7210 */ /* 0x000fe40007ffe1ff */
[----:B------:R-:W-:Y:S01]  /*126a0*/  IADD3 R5, R25, -0x1, RZ ;  /* 0xffffffff19057810 */ /* 0x000fe20007ffe0ff */
[----:B------:R-:W-:Y:S01]  /*126b0*/  IMAD R23, R28, R0, R23 ;  /* 0x000000001c177224 */ /* 0x000fe200078e0217 */
[----:B------:R-:W-:-:S02]  /*126c0*/  IADD3 R3, -R0, RZ, RZ ;  /* 0x000000ff00037210 */ /* 0x000fc40007ffe1ff */
[----:B------:R-:W-:Y:S01]  /*126d0*/  LOP3.LUT R5, R12, R5, RZ, 0xc0, !PT ;  /* 0x000000050c057212 */ /* 0x000fe200078ec0ff */
[----:B---3--:R-:W-:Y:S01]  /*126e0*/  @P0 IMAD R26, R15, R13, R24 ;  /* 0x0000000d0f1a0224 */ /* 0x008fe200078e0218 */
[----:B------:R-:W-:Y:S01]  /*126f0*/  R2UR UR55, R31 ;  /* 0x000000001f3772ca */ /* 0x000fe200000e0000 */
[----:B----4-:R-:W-:Y:S01]  /*12700*/  IMAD R0, R3, R29, R14 ;  /* 0x0000001d03007224 */ /* 0x010fe200078e020e */
[----:B------:R-:W-:Y:S01]  /*12710*/  MOV R3, 0x1 ;  /* 0x0000000100037802 */ /* 0x000fe20000000f00 */
[----:B------:R-:W-:Y:S02]  /*12720*/  IMAD R23, R23, R30, R26 ;  /* 0x0000001e17177224 */ /* 0x000fe400078e021a */
[----:B------:R-:W-:-:S05]  /*12730*/  IMAD R0, R0, R25, R5 ;  /* 0x0000001900007224 */ /* 0x000fca00078e0205 */
[----:B------:R-:W-:Y:S02]  /*12740*/  SEL R156, R0, R23, !P0 ;  /* 0x00000017009c7207 */ /* 0x000fe40004000000 */
[----:B------:R-:W-:Y:S02]  /*12750*/  SEL R23, R23, R0, !P0 ;  /* 0x0000000017177207 */ /* 0x000fe40004000000 */
[----:B------:R-:W-:-:S07]  /*12760*/  PRMT R0, R3, 0x7610, R0 ;  /* 0x0000761003007816 */ /* 0x000fce0000000000 */
.L_x_510:
[----:B------:R-:W-:Y:S01]  /*12770*/  UIADD3 UR43, UR44, UR43, URZ ;  /* 0x0000002b2c2b7290 */ /* 0x000fe2000fffe03f */
[----:B------:R-:W-:Y:S01]  /*12780*/  LOP3.LUT P0, RZ, R0, 0xff, RZ, 0xc0, !PT ;  /* 0x000000ff00ff7812 */ /* 0x000fe2000780c0ff */
[----:B------:R-:W-:Y:S02]  /*12790*/  UIADD3 UR39, UR39, 0x8, URZ ;  /* 0x0000000827277890 */ /* 0x000fe4000fffe03f */
[----:B------:R-:W-:Y:S02]  /*127a0*/  USHF.R.U32.HI UR4, URZ, 0x2, UR43 ;  /* 0x000000023f047899 */ /* 0x000fe4000801162b */
[----:B------:R-:W-:Y:S02]  /*127b0*/  UISETP.GT.U32.AND UP0, UPT, UR43, 0x3, UPT ;  /* 0x000000032b00788c */ /* 0x000fe4000bf04070 */
[----:B------:R-:W-:Y:S02]  /*127c0*/  ULOP3.LUT UR4, UR4, 0x1, URZ, 0xc0, !UPT ;  /* 0x0000000104047892 */ /* 0x000fe4000f8ec03f */
[----:B------:R-:W-:-:S02]  /*127d0*/  UISETP.LT.U32.AND UP1, UPT, UR44, 0x4, UP0 ;  /* 0x000000042c00788c */ /* 0x000fc40008721070 */
[----:B------:R-:W-:Y:S02]  /*127e0*/  UISETP.NE.U32.AND UP2, UPT, UR4, 0x1, UPT ;  /* 0x000000010400788c */ /* 0x000fe4000bf45070 */
[----:B------:R-:W-:Y:S02]  /*127f0*/  USEL UR5, URZ, 0x1, !UP1 ;  /* 0x000000013f057887 */ /* 0x000fe4000c800000 */
[----:B------:R-:W-:Y:S02]  /*12800*/  UISETP.GT.U32.AND UP0, UPT, UR44, 0x3, !UP2 ;  /* 0x000000032c00788c */ /* 0x000fe4000d704070 */
[----:B------:R-:W-:Y:S02]  /*12810*/  ULOP3.LUT UR43, UR43, 0x3, URZ, 0xc0, !UPT ;  /* 0x000000032b2b7892 */ /* 0x000fe4000f8ec03f */
[----:B------:R-:W-:-:S04]  /*12820*/  USEL UR4, URZ, 0x1, !UP0 ;  /* 0x000000013f047887 */ /* 0x000fc8000c000000 */
[----:B------:R-:W-:Y:S01]  /*12830*/  ULOP3.LUT UR42, UR4, UR42, UR5, 0x96, !UPT ;  /* 0x0000002a042a7292 */ /* 0x000fe2000f8e9605 */
[----:B------:R-:W-:Y:S11]  /*12840*/  @P0 BRA `(.L_x_513) ;  /* 0xfffffeec00040947 */ /* 0x000ff6000383ffff */
[----:B------:R-:W-:-:S13]  /*12850*/  PLOP3.LUT P0, PT, PT, PT, PT, 0x8, 0x0 ;  /* 0x000000000000781c */ /* 0x000fda0003f0e170 */
.L_x_18:
[----:B------:R-:W-:Y:S05]  /*12860*/  @P0 BRA `(.L_x_10) ;  /* 0x0000003000380947 */ /* 0x000fea0003800000 */
[----:B------:R-:W-:Y:S01]  /*12870*/  ULDC.64 UR6, c[0x0][0x588] ;  /* 0x0001620000067ab9 */ /* 0x000fe20000000a00 */
[----:B------:R-:W-:Y:S01]  /*12880*/  ULDC.64 UR4, c[0x0][0x590] ;  /* 0x0001640000047ab9 */ /* 0x000fe20000000a00 */
[----:B------:R-:W-:Y:S01]  /*12890*/  ISETP.NE.U32.AND P0, PT, RZ, UR6, PT ;  /* 0x00000006ff007c0c */ /* 0x000fe2000bf05070 */
[----:B------:R-:W-:-:S04]  /*128a0*/  DEPBAR.LE SB0, 0x0 ;  /* 0x000080000000791a */ /* 0x000fc80000000000 */
[----:B------:R-:W-:Y:S01]  /*128b0*/  ISETP.NE.U32.AND P1, PT, RZ, UR4, PT ;  /* 0x00000004ff007c0c */ /* 0x000fe2000bf25070 */
[----:B------:R-:W-:Y:S01]  /*128c0*/  BSSY B0, `(.L_x_514) ;  /* 0x0000015000007945 */ /* 0x000fe20003800000 */
[----:B------:R-:W-:Y:S02]  /*128d0*/  ISETP.NE.AND.EX P0, PT, RZ, UR7, PT, P0 ;  /* 0x00000007ff007c0c */ /* 0x000fe4000bf05300 */
[----:B------:R-:W-:-:S13]  /*128e0*/  ISETP.NE.AND.EX P1, PT, RZ, UR5, PT, P1 ;  /* 0x00000005ff007c0c */ /* 0x000fda000bf25310 */
[----:B------:R-:W-:Y:S05]  /*128f0*/  @P0 BRA P1, `(.L_x_515) ;  /* 0x0000000000440947 */ /* 0x000fea0000800000 */
[----:B------:R-:W-:-:S04]  /*12900*/  ISETP.NE.U32.AND P0, PT, RZ, UR4, PT ;  /* 0x00000004ff007c0c */ /* 0x000fc8000bf05070 */
[----:B------:R-:W-:-:S13]  /*12910*/  ISETP.NE.AND.EX P0, PT, RZ, UR5, PT, P0 ;  /* 0x00000005ff007c0c */ /* 0x000fda000bf05300 */
[----:B------:R-:W-:Y:S05]  /*12920*/  @!P0 BRA `(.L_x_516) ;  /* 0x00000000002c8947 */ /* 0x000fea0003800000 */
[----:B------:R-:W-:-:S13]  /*12930*/  LOP3.LUT P0, RZ, R152, 0xff, RZ, 0xc0, !PT ;  /* 0x000000ff98ff7812 */ /* 0x000fda000780c0ff */
[----:B------:R-:W-:Y:S05]  /*12940*/  @!P0 BRA `(.L_x_517) ;  /* 0x0000000000108947 */ /* 0x000fea0003800000 */
[----:B-----5:R-:W-:-:S13]  /*12950*/  FSETP.NEU.AND P0, PT, R153, RZ, PT ;  /* 0x000000ff9900720b */ /* 0x020fda0003f0d000 */
[----:B------:R-:W-:Y:S05]  /*12960*/  @!P0 BREAK B0 ;  /* 0x0000000000008942 */ /* 0x000fea0003800000 */
[----:B------:R-:W-:Y:S05]  /*12970*/  @P0 BRA `(.L_x_515) ;  /* 0x0000000000240947 */ /* 0x000fea0003800000 */
[----:B------:R-:W-:Y:S05]  /*12980*/  BRA `(.L_x_10) ;  /* 0x0000002c00f07947 */ /* 0x000fea0003800000 */
.L_x_517:
[----:B------:R-:W-:-:S04]  /*12990*/  ISETP.NE.U32.AND P0, PT, RZ, UR6, PT ;  /* 0x00000006ff007c0c */ /* 0x000fc8000bf05070 */
[----:B------:R-:W-:-:S13]  /*129a0*/  ISETP.NE.AND.EX P0, PT, RZ, UR7, PT, P0 ;  /* 0x00000007ff007c0c */ /* 0x000fda000bf05300 */
[----:B------:R-:W-:Y:S05]  /*129b0*/  @!P0 BREAK B0 ;  /* 0x0000000000008942 */ /* 0x000fea0003800000 */
[----:B------:R-:W-:Y:S05]  /*129c0*/  @P0 BRA `(.L_x_515) ;  /* 0x0000000000100947 */ /* 0x000fea0003800000 */
[----:B------:R-:W-:Y:S05]  /*129d0*/  BRA `(.L_x_10) ;  /* 0x0000002c00dc7947 */ /* 0x000fea0003800000 */
.L_x_516:
[----:B-----5:R-:W-:-:S13]  /*129e0*/  FSETP.NEU.AND P0, PT, R153, RZ, PT ;  /* 0x000000ff9900720b */ /* 0x020fda0003f0d000 */
[----:B------:R-:W-:Y:S05]  /*129f0*/  @!P0 BREAK B0 ;  /* 0x0000000000008942 */ /* 0x000fea0003800000 */
[----:B------:R-:W-:Y:S05]  /*12a00*/  @!P0 BRA `(.L_x_10) ;  /* 0x0000002c00d08947 */ /* 0x000fea0003800000 */
.L_x_515:
[----:B------:R-:W-:Y:S05]  /*12a10*/  BSYNC B0 ;  /* 0x0000000000007941 */ /* 0x000fea0003800000 */
.L_x_514:
[----:B------:R-:W-:-:S04]  /*12a20*/  LOP3.LUT R19, R19, 0x1, RZ, 0xfc, !PT ;  /* 0x0000000113137812 */ /* 0x000fc800078efcff */
[----:B------:R-:W-:-:S13]  /*12a30*/  ISETP.NE.AND P0, PT, R19, 0x3, PT ;  /* 0x000000031300780c */ /* 0x000fda0003f05270 */
[----:B------:R-:W-:Y:S05]  /*12a40*/  @!P0 BRA `(.L_x_518) ;  /* 0x0000000000048947 */ /* 0x000fea0003800000 */
[----:B------:R-:W-:Y:S01]  /*12a50*/  BPT.TRAP 0x1 ;  /* 0x000000040000795c */ /* 0x000fe20000300000 */
.L_x_518:
[----:B------:R-:W3:Y:S01]  /*12a60*/  S2UR UR5, SR_CgaCtaId ;  /* 0x00000000000579c3 */ /* 0x000ee20000008800 */
[----:B------:R-:W-:Y:S02]  /*12a70*/  UMOV UR4, 0x400 ;  /* 0x0000040000047882 */ /* 0x000fe40000000000 */
[----:B---3--:R-:W-:-:S04]  /*12a80*/  ULEA UR4, UR5, UR4, 0x18 ;  /* 0x0000000405047291 */ /* 0x008fc8000f8ec03f */
[----:B------:R-:W-:-:S04]  /*12a90*/  ULEA UR4, UR36, UR4, 0x3 ;  /* 0x0000000424047291 */ /* 0x000fc8000f8e183f */
[----:B------:R-:W-:-:S04]  /*12aa0*/  UIADD3 UR4, UR4, 0x60, URZ ;  /* 0x0000006004047890 */ /* 0x000fc8000fffe03f */
[----:B------:R-:W-:-:S09]  /*12ab0*/  UPRMT UR4, UR5, 0x654, UR4 ;  /* 0x0000065405047896 */ /* 0x000fd20008000004 */
[----:B------:R-:W-:Y:S01]  /*12ac0*/  SYNCS.ARRIVE.TRANS64.RED.A1T0 RZ, [UR4], RZ ;  /* 0x000000ffffff79a7 */ /* 0x000fe20008100404 */
[----:B------:R-:W-:Y:S05]  /*12ad0*/  BRA `(.L_x_10) ;  /* 0x0000002c009c7947 */ /* 0x000fea0003800000 */
.L_x_9:
[----:B------:R-:W-:Y:S01]  /*12ae0*/  ULDC.64 UR4, c[0x0][0x8f8] ;  /* 0x00023e0000047ab9 */ /* 0x000fe20000000a00 */
[----:B------:R-:W-:Y:S02]  /*12af0*/  PRMT R11, RZ, 0x7610, R11 ;  /* 0x00007610ff0b7816 */ /* 0x000fe4000000000b */
[----:B------:R-:W-:Y:S02]  /*12b00*/  ISETP.GE.U32.AND P1, PT, R2, UR4, PT ;  /* 0x0000000402007c0c */ /* 0x000fe4000bf26070 */
[----:B------:R-:W-:Y:S02]  /*12b10*/  MOV R7, 0xffffffff ;  /* 0xffffffff00077802 */ /* 0x000fe40000000f00 */
[----:B------:R-:W-:Y:S02]  /*12b20*/  ISETP.GE.U32.AND.EX P1, PT, R16, UR5, PT, P1 ;  /* 0x0000000510007c0c */ /* 0x000fe4000bf26110 */
[----:B------:R-:W-:Y:S02]  /*12b30*/  MOV R6, 0xffffffff ;  /* 0xffffffff00067802 */ /* 0x000fe40000000f00 */
[----:B------:R-:W-:-:S09]  /*12b40*/  MOV R3, 0xffffffff ;  /* 0xffffffff00037802 */ /* 0x000fd20000000f00 */
        /* <DEDUP_REMOVED lines=19> */
.L_x_520:
[--C-:B------:R-:W-:Y:S01]  /*12c80*/  SHF.R.U64 R20, R14, R24, R15.reuse ;  /* 0x000000180e147219 */ /* 0x100fe2000000120f */
[----:B------:R-:W1:Y:S01]  /*12c90*/  LDC R28, c[0x0][0x8c0] ;  /* 0x00023000ff1c7b82 */ /* 0x000e620000000800 */
[----:B------:R-:W-:Y:S01]  /*12ca0*/  I2FP.F32.U32 R6, R8 ;  /* 0x0000000800067245 */ /* 0x000fe20000201000 */
[----:B------:R-:W-:Y:S01]  /*12cb0*/  ULDC UR4, c[0x0][0x150] ;  /* 0x0000540000047ab9 */ /* 0x000fe20000000800 */
[----:B------:R-:W-:Y:S02]  /*12cc0*/  SHF.R.U32.HI R3, RZ, R24, R15 ;  /* 0x00000018ff037219 */ /* 0x000fe4000001160f */
[----:B------:R-:W-:Y:S01]  /*12cd0*/  IADD3 R9, P1, RZ, -R20, RZ ;  /* 0x80000014ff097210 */ /* 0x000fe20007f3e0ff */
[----:B------:R-:W-:Y:S01]  /*12ce0*/  FMUL R13, R6, UR4 ;  /* 0x00000004060d7c20 */ /* 0x000fe20008400000 */
[----:B------:R-:W-:Y:S01]  /*12cf0*/  ULDC UR4, c[0x0][0x154] ;  /* 0x0000550000047ab9 */ /* 0x000fe20000000800 */
[----:B------:R-:W2:Y:S01]  /*12d00*/  LDC.64 R30, c[0x0][0x8e8] ;  /* 0x00023a00ff1e7b82 */ /* 0x000ea20000000a00 */
[----:B------:R-:W-:-:S02]  /*12d10*/  IADD3.X R11, RZ, ~R3, RZ, P1, !PT ;  /* 0x80000003ff0b7210 */ /* 0x000fc40000ffe4ff */
[----:B------:R-:W-:Y:S01]  /*12d20*/  MOV R3, R16 ;  /* 0x0000001000037202 */ /* 0x000fe20000000f00 */
[----:B------:R-:W3:Y:S02]  /*12d30*/  F2I.U32.TRUNC.NTZ R13, R13 ;  /* 0x0000000d000d7305 */ /* 0x000ee4000020f000 */
[-C--:B------:R-:W-:Y:S02]  /*12d40*/  IMAD R12, R11, R26.reuse, RZ ;  /* 0x0000001a0b0c7224 */ /* 0x080fe400078e02ff */
[----:B------:R-:W4:Y:S01]  /*12d50*/  LDC R15, c[0x0][0x144] ;  /* 0x00005100ff0f7b82 */ /* 0x000f220000000800 */
[----:B------:R-:W-:-:S04]  /*12d60*/  IMAD.WIDE.U32 R6, R9, R26, R2 ;  /* 0x0000001a09067225 */ /* 0x000fc800078e0002 */
[----:B------:R-:W-:Y:S01]  /*12d70*/  IMAD R3, R9, R27, R12 ;  /* 0x0000001b09037224 */ /* 0x000fe200078e020c */
[----:B------:R-:W-:Y:S02]  /*12d80*/  MOV R9, 0x1 ;  /* 0x0000000100097802 */ /* 0x000fe40000000f00 */
[----:B------:R-:W5:Y:S02]  /*12d90*/  LDC R26, c[0x0][0x8b0] ;  /* 0x00022c00ff1a7b82 */ /* 0x000f640000000800 */
[----:B------:R-:W-:Y:S02]  /*12da0*/  IADD3 R3, R7, R3, RZ ;  /* 0x0000000307037210 */ /* 0x000fe40007ffe0ff */
[----:B------:R-:W-:Y:S02]  /*12db0*/  I2FP.F32.U32 R7, R10 ;  /* 0x0000000a00077245 */ /* 0x000fe40000201000 */
[----:B-1----:R-:W-:Y:S02]  /*12dc0*/  SHF.R.U64 R14, R6, R28, R3 ;  /* 0x0000001c060e7219 */ /* 0x002fe40000001203 */
[----:B------:R-:W1:Y:S01]  /*12dd0*/  LDC R12, c[0x0][0x900] ;  /* 0x00024000ff0c7b82 */ /* 0x000e620000000800 */
[----:B---3--:R-:W-:-:S02]  /*12de0*/  IADD3 R6, -R13, RZ, RZ ;  /* 0x000000ff0d067210 */ /* 0x008fc40007ffe1ff */
[----:B--2---:R-:W-:Y:S02]  /*12df0*/  ISETP.NE.U32.AND P1, PT, R30, RZ, PT ;  /* 0x000000ff1e00720c */ /* 0x004fe40003f25070 */
[----:B------:R-:W-:Y:S02]  /*12e00*/  SHF.R.U32.HI R3, RZ, R28, R3 ;  /* 0x0000001cff037219 */ /* 0x000fe40000011603 */
[----:B------:R-:W-:Y:S01]  /*12e10*/  ISETP.NE.AND.EX P1, PT, R31, RZ, PT, P1 ;  /* 0x000000ff1f00720c */ /* 0x000fe20003f25310 */
[----:B------:R-:W2:Y:S01]  /*12e20*/  LDC R23, c[0x0][0x148] ;  /* 0x00005200ff177b82 */ /* 0x000ea20000000800 */
[----:B----4-:R-:W-:Y:S02]  /*12e30*/  IMAD R28, R15, R6, R8 ;  /* 0x000000060f1c7224 */ /* 0x010fe400078e0208 */
[----:B------:R-:W-:Y:S01]  /*12e40*/  FMUL R8, R7, UR4 ;  /* 0x0000000407087c20 */ /* 0x000fe20008400000 */
[----:B------:R-:W-:-:S03]  /*12e50*/  MOV R7, 0xffffffff ;  /* 0xffffffff00077802 */ /* 0x000fc60000000f00 */
[----:B------:R3:W4:Y:S01]  /*12e60*/  F2I.U32.TRUNC.NTZ R21, R8 ;  /* 0x0000000800157305 */ /* 0x000722000020f000 */
[----:B------:R-:W2:Y:S01]  /*12e70*/  LDC R25, c[0x0][0x8a8] ;  /* 0x00022a00ff197b82 */ /* 0x000ea20000000800 */
[-CC-:B-----5:R-:W-:Y:S02]  /*12e80*/  SHF.R.U64 R24, R14, R26.reuse, R3.reuse ;  /* 0x0000001a0e187219 */ /* 0x1a0fe40000001203 */
[----:B------:R-:W-:-:S05]  /*12e90*/  SHF.R.U32.HI R3, RZ, R26, R3 ;  /* 0x0000001aff037219 */ /* 0x000fca0000011603 */
[----:B------:R-:W2:Y:S01]  /*12ea0*/  LDC R27, c[0x0][0x8f0] ;  /* 0x00023c00ff1b7b82 */ /* 0x000ea20000000800 */
[-C--:B-1----:R-:W-:Y:S02]  /*12eb0*/  SHF.L.U32 R6, R7, R12.reuse, RZ ;  /* 0x0000000c07067219 */ /* 0x082fe400000006ff */
[--C-:B------:R-:W-:Y:S02]  /*12ec0*/  SHF.R.U64 R15, R24, R12, R3.reuse ;  /* 0x0000000c180f7219 */ /* 0x100fe40000001203 */
[----:B------:R-:W-:Y:S02]  /*12ed0*/  LOP3.LUT R33, RZ, R6, RZ, 0x33, !PT ;  /* 0x00000006ff217212 */ /* 0x000fe400078e33ff */
[-C--:B------:R-:W-:Y:S01]  /*12ee0*/  SHF.R.U32.HI R7, RZ, R12.reuse, R3 ;  /* 0x0000000cff077219 */ /* 0x080fe20000011603 */
[----:B------:R-:W1:Y:S01]  /*12ef0*/  LDC R29, c[0x0][0x8e0] ;  /* 0x00023800ff1d7b82 */ /* 0x000e620000000800 */
[----:B------:R-:W-:Y:S02]  /*12f00*/  SHF.L.U32 R26, R9, R12, RZ ;  /* 0x0000000c091a7219 */ /* 0x000fe400000006ff */
[----:B------:R-:W-:-:S05]  /*12f10*/  MOV R6, R15 ;  /* 0x0000000f00067202 */ /* 0x000fca0000000f00 */
[----:B------:R-:W1:Y:S01]  /*12f20*/  LDC R32, c[0x0][0x8b8] ;  /* 0x00022e00ff207b82 */ /* 0x000e620000000800 */
[----:B---34-:R-:W-:Y:S05]  /*12f30*/  @!P1 BRA `(.L_x_521) ;  /* 0x0000000000289947 */ /* 0x018fea0003800000 */
[----:B------:R-:W3:Y:S02]  /*12f40*/  LDC R6, c[0x0][0x8f4] ;  /* 0x00023d00ff067b82 */ /* 0x000ee40000000800 */
[----:B---3--:R-:W-:-:S04]  /*12f50*/  IADD3 R3, P1, R15, R6, RZ ;  /* 0x000000060f037210 */ /* 0x008fc80007f3e0ff */
        /* <DEDUP_REMOVED lines=8> */
.L_x_521:
[----:B------:R-:W-:Y:S02]  /*12fe0*/  ISETP.NE.AND P1, PT, R22, 0x1, PT ;  /* 0x000000011600780c */ /* 0x000fe40003f25270 */
[----:B--2---:R-:W-:Y:S02]  /*12ff0*/  SHF.R.U64 R6, R6, R27, R7 ;  /* 0x0000001b06067219 */ /* 0x004fe40000001207 */
[----:B------:R-:W-:Y:S02]  /*13000*/  LOP3.LUT R3, R24, R33, RZ, 0xc0, !PT ;  /* 0x0000002118037212 */ /* 0x000fe400078ec0ff */
[----:B------:R-:W-:Y:S02]  /*13010*/  IADD3 R21, -R21, RZ, RZ ;  /* 0x000000ff15157210 */ /* 0x000fe40007ffe1ff */
[----:B------:R-:W-:Y:S01]  /*13020*/  IADD3 R9, R25, -0x1, RZ ;  /* 0xffffffff19097810 */ /* 0x000fe20007ffe0ff */
[----:B------:R-:W-:Y:S01]  /*13030*/  IMAD R7, R26, R6, R3 ;  /* 0x000000061a077224 */ /* 0x000fe200078e0203 */
[----:B------:R-:W-:-:S02]  /*13040*/  IADD3 R8, -R6, RZ, RZ ;  /* 0x000000ff06087210 */ /* 0x000fc40007ffe1ff */
[----:B------:R-:W-:Y:S01]  /*13050*/  LOP3.LUT R14, R14, R9, RZ, 0xc0, !PT ;  /* 0x000000090e0e7212 */ /* 0x000fe200078ec0ff */
[----:B------:R-:W-:Y:S01]  /*13060*/  @P1 IMAD R28, R23, R21, R10 ;  /* 0x00000015171c1224 */ /* 0x000fe200078e020a */
[----:B------:R-:W-:Y:S01]  /*13070*/  MOV R11, 0x1 ;  /* 0x00000001000b7802 */ /* 0x000fe20000000f00 */
[----:B-1----:R-:W-:Y:S02]  /*13080*/  IMAD R3, R8, R29, R15 ;  /* 0x0000001d08037224 */ /* 0x002fe400078e020f */
[----:B------:R-:W-:Y:S02]  /*13090*/  IMAD R7, R7, R32, R28 ;  /* 0x0000002007077224 */ /* 0x000fe400078e021c */
[----:B------:R-:W-:Y:S01]  /*130a0*/  IMAD R8, R3, R25, R14 ;  /* 0x0000001903087224 */ /* 0x000fe200078e020e */
[----:B------:R-:W-:-:S04]  /*130b0*/  MOV R3, R20 ;  /* 0x0000001400037202 */ /* 0x000fc80000000f00 */
[----:B------:R-:W-:Y:S02]  /*130c0*/  SEL R6, R8, R7, !P1 ;  /* 0x0000000708067207 */ /* 0x000fe40004800000 */
[----:B------:R-:W-:-:S07]  /*130d0*/  SEL R7, R7, R8, !P1 ;  /* 0x0000000807077207 */ /* 0x000fce0004800000 */
.L_x_519:
[----:B------:R-:W-:-:S08]  /*130e0*/  NOP ;  /* 0x0000000000007918 */ /* 0x000fd00000000000 */
[----:B------:R-:W1:-:S00]  /*130f0*/  USETMAXREG.DEALLOC.CTAPOOL 0x28 ;  /* 0x00000028000079c8 */ /* 0x000e4000080e0500 */
[----:B-1----:R-:W-:-:S13]  /*13100*/  ISETP.NE.AND P1, PT, R0, 0x1, PT ;  /* 0x000000010000780c */ /* 0x002fda0003f25270 */
[----:B------:R-:W-:Y:S05]  /*13110*/  @!P1 BRA `(.L_x_10) ;  /* 0x00000028000c9947 */ /* 0x000fea0003800000 */
[----:B------:R-:W-:Y:S05]  /*13120*/  @!P4 BRA `(.L_x_522) ;  /* 0x000000180024c947 */ /* 0x000fea0003800000 */
[----:B------:R-:W-:-:S13]  /*13130*/  ISETP.NE.OR P0, PT, R0, 0x2, P0 ;  /* 0x000000020000780c */ /* 0x000fda0000705670 */
[----:B------:R-:W-:Y:S05]  /*13140*/  @P0 BRA `(.L_x_10) ;  /* 0x0000002800000947 */ /* 0x000fea0003800000 */
[----:B------:R-:W-:-:S13]  /*13150*/  LOP3.LUT P1, RZ, R11, 0xff, RZ, 0xc0, !PT ;  /* 0x000000ff0bff7812 */ /* 0x000fda000782c0ff */
[----:B------:R-:W-:Y:S05]  /*13160*/  @!P1 BRA `(.L_x_523) ;  /* 0x0000000000189947 */ /* 0x000fea0003800000 */
[----:B------:R-:W-:Y:S01]  /*13170*/  UMOV UR4, 0x400 ;  /* 0x0000040000047882 */ /* 0x000fe20000000000 */
[----:B------:R-:W-:Y:S01]  /*13180*/  MOV R0, RZ ;  /* 0x000000ff00007202 */ /* 0x000fe20000000f00 */
[----:B------:R-:W-:-:S03]  /*13190*/  ULEA UR4, UR37, UR4, 0x18 ;  /* 0x0000000425047291 */ /* 0x000fc6000f8ec03f */
[----:B------:R-:W-:-:S06]  /*131a0*/  SHF.L.U32 R0, R0, 0x1f, RZ ;  /* 0x0000001f00007819 */ /* 0x000fcc00000006ff */
[----:B------:R-:W1:Y:S02]  /*131b0*/  SYNCS.PHASECHK.TRANS64.TRYWAIT P0, [UR4+0x88], R0 ;  /* 0x00008800ff0075a7 */ /* 0x000e640008000144 */
[----:B-1----:R-:W-:Y:S05]  /*131c0*/  @!P0 BRA `(.L_x_524) ;  /* 0x0000002800b88947 */ /* 0x002fea0003800000 */
.L_x_523:
[----:B------:R-:W-:Y:S01]  /*131d0*/  PRMT R10, RZ, 0x7610, R10 ;  /* 0x00007610ff0a7816 */ /* 0x000fe2000000000a */
[----:B------:R-:W-:Y:S06]  /*131e0*/  @P3 BRA `(.L_x_525) ;  /* 0x0000000000243947 */ /* 0x000fec0003800000 */
[----:B------:R-:W-:Y:S02]  /*131f0*/  ULDC.64 UR4, c[0x0][0x588] ;  /* 0x0001620000047ab9 */ /* 0x000fe40000000a00 */
[----:B------:R-:W-:-:S04]  /*13200*/  ISETP.NE.U32.AND P0, PT, RZ, UR4, PT ;  /* 0x00000004ff007c0c */ /* 0x000fc8000bf05070 */
[----:B------:R-:W-:-:S13]  /*13210*/  ISETP.NE.AND.EX P0, PT, RZ, UR5, PT, P0 ;  /* 0x00000005ff007c0c */ /* 0x000fda000bf05300 */
[----:B------:R-:W-:Y:S05]  /*13220*/  @!P0 BRA `(.L_x_526) ;  /* 0x00000000000c8947 */ /* 0x000fea0003800000 */
[----:B------:R3:W5:Y:S01]  /*13230*/  LDG.E R12, desc[UR48][R4.64] ;  /* 0x00000030040c7981 */ /* 0x000762000c1e1900 */
[----:B------:R-:W-:Y:S01]  /*13240*/  MOV R10, 0x1 ;  /* 0x00000001000a7802 */ /* 0x000fe20000000f00 */
[----:B------:R-:W-:Y:S06]  /*13250*/  BRA `(.L_x_525) ;  /* 0x0000000000087947 */ /* 0x000fec0003800000 */
.L_x_526:
[----:B------:R-:W2:Y:S01]  /*13260*/  LDC R12, c[0x0][0x580] ;  /* 0x00016000ff0c7b82 */ /* 0x000ea20000000800 */
[----:B------:R-:W-:-:S07]  /*13270*/  MOV R10, 0x1 ;  /* 0x00000001000a7802 */ /* 0x000fce0000000f00 */
.L_x_525:
[----:B------:R-:W-:Y:S05]  /*13280*/  @!P1 BRA `(.L_x_527) ;  /* 0x0000001400549947 */ /* 0x000fea0003800000 */
[----:B-1----:R-:W1:Y:S01]  /*13290*/  LDC R0, c[0x0][0x900] ;  /* 0x00024000ff007b82 */ /* 0x002e620000000800 */
[----:B---3--:R-:W-:Y:S01]  /*132a0*/  MOV R5, 0xffffffff ;  /* 0xffffffff00057802 */ /* 0x008fe20000000f00 */
[----:B------:R-:W-:Y:S01]  /*132b0*/  ULDC.64 UR22, c[0x0][0x198] ;  /* 0x0000660000167ab9 */ /* 0x000fe20000000a00 */
[----:B------:R-:W-:Y:S01]  /*132c0*/  MOV R9, 0x1 ;  /* 0x0000000100097802 */ /* 0x000fe20000000f00 */
[----:B------:R-:W-:Y:S01]  /*132d0*/  ULDC.64 UR4, c[0x0][0x588] ;  /* 0x0001620000047ab9 */ /* 0x000fe20000000a00 */
[----:B------:R-:W-:Y:S01]  /*132e0*/  LOP3.LUT R11, R19, 0x2, RZ, 0xfc, !PT ;  /* 0x00000002130b7812 */ /* 0x000fe200078efcff */
[----:B------:R-:W-:Y:S01]  /*132f0*/  ULDC.64 UR6, c[0x0][0x590] ;  /* 0x0001640000067ab9 */ /* 0x000fe20000000a00 */
[----:B------:R-:W-:Y:S01]  /*13300*/  ULDC.64 UR14, c[0x0][0x8f8] ;  /* 0x00023e00000e7ab9 */ /* 0x000fe20000000a00 */
[----:B------:R-:W3:Y:S01]  /*13310*/  LDC R8, c[0x0][0x8a8] ;  /* 0x00022a00ff087b82 */ /* 0x000ee20000000800 */
[-C--:B-1----:R-:W-:Y:S02]  /*13320*/  SHF.L.U32 R5, R5, R0.reuse, RZ ;  /* 0x0000000005057219 */ /* 0x082fe400000006ff */
[----:B------:R-:W-:-:S02]  /*13330*/  SHF.L.U32 R0, R9, R0, RZ ;  /* 0x0000000009007219 */ /* 0x000fc400000006ff */
[----:B------:R-:W-:Y:S02]  /*13340*/  LOP3.LUT R9, RZ, R5, RZ, 0x33, !PT ;  /* 0x00000005ff097212 */ /* 0x000fe400078e33ff */
[----:B---3--:R-:W-:-:S07]  /*13350*/  IADD3 R8, R8, -0x1, RZ ;  /* 0xffffffff08087810 */ /* 0x008fce0007ffe0ff */
.L_x_583:
[----:B------:R-:W-:Y:S02]  /*13360*/  ISETP.NE.U32.AND P0, PT, RZ, UR6, PT ;  /* 0x00000006ff007c0c */ /* 0x000fe4000bf05070 */
[----:B------:R-:W-:Y:S02]  /*13370*/  R2UR UR43, R7 ;  /* 0x00000000072b72ca */ /* 0x000fe400000e0000 */
[----:B------:R-:W-:Y:S02]  /*13380*/  R2UR UR42, R6 ;  /* 0x00000000062a72ca */ /* 0x000fe400000e0000 */
[----:B------:R-:W-:-:S09]  /*13390*/  ISETP.NE.AND.EX P0, PT, RZ, UR7, PT, P0 ;  /* 0x00000007ff007c0c */ /* 0x000fd2000bf05300 */
[----:B------:R-:W-:Y:S02]  /*133a0*/  USHF.L.U32 UR43, UR43, 0x7, URZ ;  /* 0x000000072b2b7899 */ /* 0x000fe4000800063f */
[----:B------:R-:W-:Y:S02]  /*133b0*/  USHF.L.U32 UR42, UR42, 0x8, URZ ;  /* 0x000000082a2a7899 */ /* 0x000fe4000800063f */
[----:B--234-:R-:W-:Y:S10]  /*133c0*/  @!P0 BRA `(.L_x_528) ;  /* 0x00000000002c8947 */ /* 0x01cff40003800000 */
[----:B------:R-:W-:-:S04]  /*133d0*/  ISETP.NE.U32.AND P1, PT, RZ, UR4, PT ;  /* 0x00000004ff007c0c */ /* 0x000fc8000bf25070 */
[----:B------:R-:W-:-:S13]  /*133e0*/  ISETP.NE.AND.EX P1, PT, RZ, UR5, PT, P1 ;  /* 0x00000005ff007c0c */ /* 0x000fda000bf25310 */
[----:B------:R-:W-:Y:S05]  /*133f0*/  @!P1 BRA `(.L_x_529) ;  /* 0x0000000000189947 */ /* 0x000fea0003800000 */
[----:B------:R-:W1:Y:S01]  /*13400*/  LDC.64 R4, c[0x0][0x588] ;  /* 0x00016200ff047b82 */ /* 0x000e620000000a00 */
[----:B------:R-:W-:-:S04]  /*13410*/  IMAD R7, R3, UR6, RZ ;  /* 0x0000000603077c24 */ /* 0x000fc8000f8e02ff */
[----:B-1----:R-:W-:-:S05]  /*13420*/  IMAD.WIDE R4, R7, 0x4, R4 ;  /* 0x0000000407047825 */ /* 0x002fca00078e0204 */
[----:B--2--5:R3:W5:Y:S01]  /*13430*/  LDG.E R12, desc[UR48][R4.64] ;  /* 0x00000030040c7981 */ /* 0x024762000c1e1900 */
[----:B------:R-:W-:Y:S01]  /*13440*/  MOV R10, 0x1 ;  /* 0x00000001000a7802 */ /* 0x000fe20000000f00 */
[----:B------:R-:W-:Y:S06]  /*13450*/  BRA `(.L_x_528) ;  /* 0x0000000000087947 */ /* 0x000fec0003800000 */
.L_x_529:
[----:B--2--5:R-:W1:Y:S01]  /*13460*/  LDC R12, c[0x0][0x580] ;  /* 0x00016000ff0c7b82 */ /* 0x024e620000000800 */
[----:B------:R-:W-:-:S07]  /*13470*/  MOV R10, 0x1 ;  /* 0x00000001000a7802 */ /* 0x000fce0000000f00 */
.L_x_528:
[----:B------:R-:W-:Y:S05]  /*13480*/  @!P0 BRA `(.L_x_530) ;  /* 0x00000000001c8947 */ /* 0x000fea0003800000 */
[----:B------:R-:W-:-:S13]  /*13490*/  LOP3.LUT P2, RZ, R10, 0xff, RZ, 0xc0, !PT ;  /* 0x000000ff0aff7812 */ /* 0x000fda000784c0ff */
[----:B---3--:R-:W3:Y:S02]  /*134a0*/  @!P2 LDC.64 R4, c[0x0][0x588] ;  /* 0x00016200ff04ab82 */ /* 0x008ee40000000a00 */
[----:B---3--:R-:W-:-:S04]  /*134b0*/  @!P2 ISETP.NE.U32.AND P0, PT, R4, RZ, PT ;  /* 0x000000ff0400a20c */ /* 0x008fc80003f05070 */
[----:B------:R-:W-:Y:S02]  /*134c0*/  @!P2 ISETP.NE.AND.EX P1, PT, R5, RZ, PT, P0 ;  /* 0x000000ff0500a20c */ /* 0x000fe40003f25300 */
[----:B-12--5:R-:W-:Y:S02]  /*134d0*/  @P2 FSETP.EQ.AND P0, PT, R12, RZ, PT ;  /* 0x000000ff0c00220b */ /* 0x026fe40003f02000 */
[----:B------:R-:W-:Y:S01]  /*134e0*/  @!P2 PLOP3.LUT P0, PT, P1, PT, PT, 0x8, 0x0 ;  /* 0x000000000000a81c */ /* 0x000fe20000f0e170 */
[----:B------:R-:W-:-:S12]  /*134f0*/  BRA `(.L_x_531) ;  /* 0x0000000000047947 */ /* 0x000fd80003800000 */
.L_x_530:
[----:B-12--5:R-:W-:-:S13]  /*13500*/  FSETP.EQ.AND P0, PT, R12, RZ, PT ;  /* 0x000000ff0c00720b */ /* 0x026fda0003f02000 */
.L_x_531:
[----:B------:R-:W-:Y:S02]  /*13510*/  ISETP.NE.AND P2, PT, R11, 0x3, PT ;  /* 0x000000030b00780c */ /* 0x000fe40003f45270 */
[----:B------:R-:W-:-:S04]  /*13520*/  ELECT P1, URZ, PT ;  /* 0x00000000003f782f */ /* 0x000fc80003820000 */
[----:B------:R-:W-:-:S07]  /*13530*/  PLOP3.LUT P0, PT, P1, P0, PT, 0x20, 0x0 ;  /* 0x000000000000781c */ /* 0x000fce0000f00470 */
[----:B------:R-:W-:Y:S06]  /*13540*/  @!P2 BRA `(.L_x_532) ;  /* 0x000000000004a947 */ /* 0x000fec0003800000 */
[----:B------:R-:W-:Y:S01]  /*13550*/  BPT.TRAP 0x1 ;  /* 0x000000040000795c */ /* 0x000fe20000300000 */
.L_x_532:
[----:B------:R-:W1:Y:S01]  /*13560*/  S2UR UR37, SR_CgaCtaId ;  /* 0x00000000002579c3 */ /* 0x000e620000008800 */
[----:B------:R-:W-:Y:S01]  /*13570*/  UMOV UR13, 0x400 ;  /* 0x00000400000d7882 */ /* 0x000fe20000000000 */
[----:B---3--:R-:W-:-:S04]  /*13580*/  MOV R4, 0x1 ;  /* 0x0000000100047802 */ /* 0x008fc80000000f00 */
[----:B------:R-:W-:Y:S01]  /*13590*/  SHF.L.U32 R4, R4, 0x1f, RZ ;  /* 0x0000001f04047819 */ /* 0x000fe200000006ff */
[----:B-1----:R-:W-:-:S09]  /*135a0*/  ULEA UR13, UR37, UR13, 0x18 ;  /* 0x0000000d250d7291 */ /* 0x002fd2000f8ec03f */
[----:B------:R-:W1:Y:S02]  /*135b0*/  SYNCS.PHASECHK.TRANS64.TRYWAIT P1, [UR13+0x60], R4 ;  /* 0x00006004ff0075a7 */ /* 0x000e64000802014d */
[----:B-1----:R-:W-:Y:S05]  /*135c0*/  @!P1 BRA `(.L_x_533) ;  /* 0x0000002400d09947 */ /* 0x002fea0003800000 */
.L_x_619:
[----:B------:R-:W-:Y:S04]  /*135d0*/  BSSY B0, `(.L_x_534) ;  /* 0x000000e000007945 */ /* 0x000fe80003800000 */
[----:B------:R-:W-:Y:S05]  /*135e0*/  @!P0 BRA `(.L_x_535) ;  /* 0x0000000000308947 */ /* 0x000fea0003800000 */
[----:B------:R-:W-:Y:S01]  /*135f0*/  R2UR UR44, R3 ;  /* 0x00000000032c72ca */ /* 0x000fe200000e0000 */
[----:B------:R-:W-:Y:S02]  /*13600*/  UIADD3 UR8, UP0, UR22, 0x3f0, URZ ;  /* 0x000003f016087890 */ /* 0x000fe4000ff1e03f */
[----:B------:R-:W-:Y:S02]  /*13610*/  UIADD3 UR40, UR13, 0x200, URZ ;  /* 0x000002000d287890 */ /* 0x000fe4000fffe03f */
[----:B------:R-:W-:Y:S02]  /*13620*/  UIADD3 UR41, UR13, 0x40, URZ ;  /* 0x000000400d297890 */ /* 0x000fe4000fffe03f */
[----:B------:R-:W-:Y:S01]  /*13630*/  UIADD3.X UR9, URZ, UR23, URZ, UP0, !UPT ;  /* 0x000000173f097290 */ /* 0x000fe200087fe43f */
[----:B------:R-:W-:Y:S01]  /*13640*/  UMOV UR10, 0x0 ;  /* 0x00000000000a7882 */ /* 0x000fe20000000000 */
[----:B------:R-:W-:-:S07]  /*13650*/  UMOV UR11, 0x10000000 ;  /* 0x10000000000b7882 */ /* 0x000fce0000000000 */
[----:B------:R2:W-:Y:S02]  /*13660*/  UTMALDG.3D [UR40], [UR8], desc[UR10] ;  /* 0x00000a28080075b4 */ /* 0x0005e40008011000 */
[----:B--2---:R-:W-:Y:S05]  /*13670*/  @!P2 BRA `(.L_x_536) ;  /* 0x000000000004a947 */ /* 0x004fea0003800000 */
[----:B------:R-:W-:Y:S01]  /*13680*/  BPT.TRAP 0x1 ;  /* 0x000000040000795c */ /* 0x000fe20000300000 */
.L_x_536:
[----:B-1----:R-:W1:Y:S02]  /*13690*/  LDC R5, c[0x0][0x800] ;  /* 0x00020000ff057b82 */ /* 0x002e640000000800 */
[----:B-1----:R2:W-:Y:S02]  /*136a0*/  SYNCS.ARRIVE.TRANS64.RED.A0TR RZ, [UR13+0x40], R5 ;  /* 0x00004005ffff79a7 */ /* 0x0025e4000830040d */
.L_x_535:
[----:B------:R-:W-:Y:S05]  /*136b0*/  BSYNC B0 ;  /* 0x0000000000007941 */ /* 0x000fea0003800000 */
.L_x_534:
[----:B------:R-:W-:Y:S05]  /*136c0*/  @!P2 BRA `(.L_x_537) ;  /* 0x000000000004a947 */ /* 0x000fea0003800000 */
[----:B------:R-:W-:Y:S01]  /*136d0*/  BPT.TRAP 0x1 ;  /* 0x000000040000795c */ /* 0x000fe20000300000 */
.L_x_537:
[----:B------:R-:W-:-:S04]  /*136e0*/  UIADD3 UR33, UR13, 0x40, URZ ;  /* 0x000000400d217890 */ /* 0x000fc8000fffe03f */
[----:B------:R-:W-:-:S09]  /*136f0*/  UPRMT UR16, UR37, 0x654, UR33 ;  /* 0x0000065425107896 */ /* 0x000fd20008000021 */
[----:B------:R-:W-:Y:S01]  /*13700*/  SYNCS.ARRIVE.TRANS64.RED.A1T0 RZ, [UR16], RZ ;  /* 0x000000ffffff79a7 */ /* 0x000fe20008100410 */
[----:B------:R-:W-:Y:S05]  /*13710*/  @!P2 BRA `(.L_x_538) ;  /* 0x000000000004a947 */ /* 0x000fea0003800000 */
[----:B------:R-:W-:Y:S01]  /*13720*/  BPT.TRAP 0x1 ;  /* 0x000000040000795c */ /* 0x000fe20000300000 */
.L_x_538:
[----:B------:R-:W3:Y:S02]  /*13730*/  SYNCS.PHASECHK.TRANS64.TRYWAIT P1, [UR13+0x68], R4 ;  /* 0x00006804ff0075a7 */ /* 0x000ee4000802014d */
[----:B---3--:R-:W-:Y:S05]  /*13740*/  @!P1 BRA `(.L_x_539) ;  /* 0x0000002400889947 */ /* 0x008fea0003800000 */
.L_x_620:
[----:B------:R-:W-:Y:S04]  /*13750*/  BSSY B0, `(.L_x_540) ;  /* 0x0000010000007945 */ /* 0x000fe80003800000 */
[----:B------:R-:W-:Y:S05]  /*13760*/  @!P0 BRA `(.L_x_541) ;  /* 0x0000000000388947 */ /* 0x000fea0003800000 */
[----:B------:R-:W-:Y:S01]  /*13770*/  UIADD3 UR18, UP0, UR22, 0x3f0, URZ ;  /* 0x000003f016127890 */ /* 0x000fe2000ff1e03f */
[----:B------:R-:W-:Y:S01]  /*13780*/  R2UR UR12, R3 ;  /* 0x00000000030c72ca */ /* 0x000fe200000e0000 */
[----:B------:R-:W-:Y:S02]  /*13790*/  UIADD3 UR10, UR42, 0x20, URZ ;  /* 0x000000202a0a7890 */ /* 0x000fe4000fffe03f */
[----:B------:R-:W-:Y:S02]  /*137a0*/  UIADD3 UR8, UR13, 0x2200, URZ ;  /* 0x000022000d087890 */ /* 0x000fe4000fffe03f */
[----:B------:R-:W-:Y:S02]  /*137b0*/  UIADD3 UR9, UR13, 0x48, URZ ;  /* 0x000000480d097890 */ /* 0x000fe4000fffe03f */
[----:B------:R-:W-:Y:S01]  /*137c0*/  UIADD3.X UR19, URZ, UR23, URZ, UP0, !UPT ;  /* 0x000000173f137290 */ /* 0x000fe200087fe43f */
[----:B------:R-:W-:Y:S01]  /*137d0*/  UMOV UR20, 0x0 ;  /* 0x0000000000147882 */ /* 0x000fe20000000000 */
[----:B------:R-:W-:Y:S01]  /*137e0*/  UMOV UR21, 0x10000000 ;  /* 0x1000000000157882 */ /* 0x000fe20000000000 */
[----:B------:R-:W-:-:S06]  /*137f0*/  UMOV UR11, UR43 ;  /* 0x0000002b000b7c82 */ /* 0x000fcc0008000000 */
[----:B------:R3:W-:Y:S02]  /*13800*/  UTMALDG.3D [UR8], [UR18], desc[UR20] ;  /* 0x00001408120075b4 */ /* 0x0007e40008011000 */
[----:B---3--:R-:W-:Y:S05]  /*13810*/  @!P2 BRA `(.L_x_542) ;  /* 0x000000000004a947 */ /* 0x008fea0003800000 */
[----:B------:R-:W-:Y:S01]  /*13820*/  BPT.TRAP 0x1 ;  /* 0x000000040000795c */ /* 0x000fe20000300000 */
.L_x_542:
[----:B-12---:R-:W1:Y:S02]  /*13830*/  LDC R5, c[0x0][0x800] ;  /* 0x00020000ff057b82 */ /* 0x006e640000000800 */
[----:B-1----:R3:W-:Y:S02]  /*13840*/  SYNCS.ARRIVE.TRANS64.RED.A0TR RZ, [UR13+0x48], R5 ;  /* 0x00004805ffff79a7 */ /* 0x0027e4000830040d */
.L_x_541:
[----:B------:R-:W-:Y:S05]  /*13850*/  BSYNC B0 ;  /* 0x0000000000007941 */ /* 0x000fea0003800000 */
.L_x_540:
[----:B------:R-:W-:Y:S05]  /*13860*/  @!P2 BRA `(.L_x_543) ;  /* 0x000000000004a947 */ /* 0x000fea0003800000 */
[----:B------:R-:W-:Y:S01]  /*13870*/  BPT.TRAP 0x1 ;  /* 0x000000040000795c */ /* 0x000fe20000300000 */
.L_x_543:
[----:B------:R-:W-:-:S04]  /*13880*/  UIADD3 UR25, UR13, 0x48, URZ ;  /* 0x000000480d197890 */ /* 0x000fc8000fffe03f */
[----:B------:R-:W-:-:S09]  /*13890*/  UPRMT UR18, UR37, 0x654, UR25 ;  /* 0x0000065425127896 */ /* 0x000fd20008000019 */
[----:B------:R-:W-:Y:S01]  /*138a0*/  SYNCS.ARRIVE.TRANS64.RED.A1T0 RZ, [UR18], RZ ;  /* 0x000000ffffff79a7 */ /* 0x000fe20008100412 */
[----:B------:R-:W-:Y:S05]  /*138b0*/  @!P2 BRA `(.L_x_544) ;  /* 0x000000000004a947 */ /* 0x000fea0003800000 */
[----:B------:R-:W-:Y:S01]  /*138c0*/  BPT.TRAP 0x1 ;  /* 0x000000040000795c */ /* 0x000fe20000300000 */
.L_x_544:
[----:B------:R-:W4:Y:S02]  /*138d0*/  SYNCS.PHASECHK.TRANS64.TRYWAIT P1, [UR13+0x70], R4 ;  /* 0x00007004ff0075a7 */ /* 0x000f24000802014d */
[----:B----4-:R-:W-:Y:S05]  /*138e0*/  @!P1 BRA `(.L_x_545) ;  /* 0x0000002400389947 */ /* 0x010fea0003800000 */
.L_x_621:
        /* <DEDUP_REMOVED lines=12> */
[----:B----4-:R-:W-:Y:S05]  /*139b0*/  @!P2 BRA `(.L_x_548) ;  /* 0x000000000004a947 */ /* 0x010fea0003800000 */
[----:B------:R-:W-:Y:S01]  /*139c0*/  BPT.TRAP 0x1 ;  /* 0x000000040000795c */ /* 0x000fe20000300000 */
.L_x_548:
[----:B-123--:R-:W1:Y:S02]  /*139d0*/  LDC R5, c[0x0][0x800] ;  /* 0x00020000ff057b82 */ /* 0x00ee640000000800 */
[----:B-1----:R4:W-:Y:S02]  /*139e0*/  SYNCS.ARRIVE.TRANS64.RED.A0TR RZ, [UR13+0x50], R5 ;  /* 0x00005005ffff79a7 */ /* 0x0029e4000830040d */
.L_x_547:
[----:B------:R-:W-:Y:S05]  /*139f0*/  BSYNC B0 ;  /* 0x0000000000007941 */ /* 0x000fea0003800000 */
.L_x_546:
[----:B------:R-:W-:Y:S05]  /*13a00*/  @!P2 BRA `(.L_x_549) ;  /* 0x000000000004a947 */ /* 0x000fea0003800000 */
[----:B------:R-:W-:Y:S01]  /*13a10*/  BPT.TRAP 0x1 ;  /* 0x000000040000795c */ /* 0x000fe20000300000 */
.L_x_549:
[----:B------:R-:W-:-:S04]  /*13a20*/  UIADD3 UR17, UR13, 0x50, URZ ;  /* 0x000000500d117890 */ /* 0x000fc8000fffe03f */
[----:B------:R-:W-:-:S09]  /*13a30*/  UPRMT UR21, UR37, 0x654, UR17 ;  /* 0x0000065425157896 */ /* 0x000fd20008000011 */
[----:B------:R-:W-:Y:S01]  /*13a40*/  SYNCS.ARRIVE.TRANS64.RED.A1T0 RZ, [UR21], RZ ;  /* 0x000000ffffff79a7 */ /* 0x000fe20008100415 */
[----:B------:R-:W-:Y:S05]  /*13a50*/  @!P2 BRA `(.L_x_550) ;  /* 0x000000000004a947 */ /* 0x000fea0003800000 */
[----:B------:R-:W-:Y:S01]  /*13a60*/  BPT.TRAP 0x1 ;  /* 0x000000040000795c */ /* 0x000fe20000300000 */
.L_x_550:
[----:B------:R-:W5:Y:S02]  /*13a70*/  SYNCS.PHASECHK.TRANS64.TRYWAIT P1, [UR13+0x78], R4 ;  /* 0x00007804ff0075a7 */ /* 0x000f64000802014d */
[----:B-----5:R-:W-:Y:S05]  /*13a80*/  @!P1 BRA `(.L_x_551) ;  /* 0x0000002000e89947 */ /* 0x020fea0003800000 */
.L_x_622:
        /* <DEDUP_REMOVED lines=12> */
[----:B-1----:R-:W-:Y:S05]  /*13b50*/  @!P2 BRA `(.L_x_554) ;  /* 0x000000000004a947 */ /* 0x002fea0003800000 */
[----:B------:R-:W-:Y:S01]  /*13b60*/  BPT.TRAP 0x1 ;  /* 0x000000040000795c */ /* 0x000fe20000300000 */
.L_x_554:
[----:B------:R-:W1:Y:S02]  /*13b70*/  LDC R4, c[0x0][0x800] ;  /* 0x00020000ff047b82 */ /* 0x000e640000000800 */
[----:B-1----:R1:W-:Y:S02]  /*13b80*/  SYNCS.ARRIVE.TRANS64.RED.A0TR RZ, [UR13+0x58], R4 ;  /* 0x00005804ffff79a7 */ /* 0x0023e4000830040d */
.L_x_553:
[----:B------:R-:W-:Y:S05]  /*13b90*/  BSYNC B0 ;  /* 0x0000000000007941 */ /* 0x000fea0003800000 */
.L_x_552:
[----:B------:R-:W-:Y:S05]  /*13ba0*/  @!P2 BRA `(.L_x_555) ;  /* 0x000000000004a947 */ /* 0x000fea0003800000 */
[----:B------:R-:W-:Y:S01]  /*13bb0*/  BPT.TRAP 0x1 ;  /* 0x000000040000795c */ /* 0x000fe20000300000 */
.L_x_555:
[----:B------:R-:W-:-:S04]  /*13bc0*/  UIADD3 UR9, UR13, 0x58, URZ ;  /* 0x000000580d097890 */ /* 0x000fc8000fffe03f */
[----:B------:R-:W-:-:S09]  /*13bd0*/  UPRMT UR29, UR37, 0x654, UR9 ;  /* 0x00000654251d7896 */ /* 0x000fd20008000009 */
[----:B------:R-:W-:Y:S01]  /*13be0*/  SYNCS.ARRIVE.TRANS64.RED.A1T0 RZ, [UR29], RZ ;  /* 0x000000ffffff79a7 */ /* 0x000fe2000810041d */
[----:B------:R-:W-:Y:S05]  /*13bf0*/  @!P2 BRA `(.L_x_556) ;  /* 0x000000000004a947 */ /* 0x000fea0003800000 */
[----:B------:R-:W-:Y:S01]  /*13c00*/  BPT.TRAP 0x1 ;  /* 0x000000040000795c */ /* 0x000fe20000300000 */
.L_x_556:
[----:B-1----:R-:W-:-:S04]  /*13c10*/  SHF.L.U32 R4, RZ, 0x1f, RZ ;  /* 0x0000001fff047819 */ /* 0x002fc800000006ff */
[----:B------:R-:W1:Y:S02]  /*13c20*/  SYNCS.PHASECHK.TRANS64.TRYWAIT P1, [UR13+0x60], R4 ;  /* 0x00006004ff0075a7 */ /* 0x000e64000802014d */
[----:B-1----:R-:W-:Y:S05]  /*13c30*/  @!P1 BRA `(.L_x_557) ;  /* 0x0000002000949947 */ /* 0x002fea0003800000 */
.L_x_623:
        /* <DEDUP_REMOVED lines=13> */
.L_x_560:
[----:B--234-:R-:W1:Y:S02]  /*13d10*/  LDC R5, c[0x0][0x800] ;  /* 0x00020000ff057b82 */ /* 0x01ce640000000800 */
[----:B-1----:R1:W-:Y:S02]  /*13d20*/  SYNCS.ARRIVE.TRANS64.RED.A0TR RZ, [UR13+0x40], R5 ;  /* 0x00004005ffff79a7 */ /* 0x0023e4000830040d */
.L_x_559:
[----:B------:R-:W-:Y:S05]  /*13d30*/  BSYNC B0 ;  /* 0x0000000000007941 */ /* 0x000fea0003800000 */
.L_x_558:
[----:B------:R-:W-:Y:S05]  /*13d40*/  @!P2 BRA `(.L_x_561) ;  /* 0x000000000004a947 */ /* 0x000fea0003800000 */
[----:B------:R-:W-:Y:S01]  /*13d50*/  BPT.TRAP 0x1 ;  /* 0x000000040000795c */ /* 0x000fe20000300000 */
.L_x_561:
[----:B------:R-:W-:Y:S01]  /*13d60*/  SYNCS.ARRIVE.TRANS64.RED.A1T0 RZ, [UR16], RZ ;  /* 0x000000ffffff79a7 */ /* 0x000fe20008100410 */
[----:B------:R-:W-:Y:S05]  /*13d70*/  @!P2 BRA `(.L_x_562) ;  /* 0x000000000004a947 */ /* 0x000fea0003800000 */
[----:B------:R-:W-:Y:S01]  /*13d80*/  BPT.TRAP 0x1 ;  /* 0x000000040000795c */ /* 0x000fe20000300000 */
.L_x_562:
[----:B------:R-:W5:Y:S02]  /*13d90*/  SYNCS.PHASECHK.TRANS64.TRYWAIT P1, [UR13+0x68], R4 ;  /* 0x00006804ff0075a7 */ /* 0x000f64000802014d */
[----:B-----5:R-:W-:Y:S05]  /*13da0*/  @!P1 BRA `(.L_x_563) ;  /* 0x0000002000509947 */ /* 0x020fea0003800000 */
.L_x_624:
        /* <DEDUP_REMOVED lines=13> */
.L_x_566:
[----:B--234-:R-:W1:Y:S02]  /*13e80*/  LDC R5, c[0x0][0x800] ;  /* 0x00020000ff057b82 */ /* 0x01ce640000000800 */
[----:B-1----:R1:W-:Y:S02]  /*13e90*/  SYNCS.ARRIVE.TRANS64.RED.A0TR RZ, [UR13+0x48], R5 ;  /* 0x00004805ffff79a7 */ /* 0x0023e4000830040d */
.L_x_565:
[----:B------:R-:W-:Y:S05]  /*13ea0*/  BSYNC B0 ;  /* 0x0000000000007941 */ /* 0x000fea0003800000 */
.L_x_564:
[----:B------:R-:W-:Y:S05]  /*13eb0*/  @!P2 BRA `(.L_x_567) ;  /* 0x000000000004a947 */ /* 0x000fea0003800000 */
[----:B------:R-:W-:Y:S01]  /*13ec0*/  BPT.TRAP 0x1 ;  /* 0x000000040000795c */ /* 0x000fe20000300000 */
.L_x_567:
[----:B------:R-:W-:Y:S01]  /*13ed0*/  SYNCS.ARRIVE.TRANS64.RED.A1T0 RZ, [UR18], RZ ;  /* 0x000000ffffff79a7 */ /* 0x000fe20008100412 */
[----:B------:R-:W-:Y:S05]  /*13ee0*/  @!P2 BRA `(.L_x_568) ;  /* 0x000000000004a947 */ /* 0x000fea0003800000 */
[----:B------:R-:W-:Y:S01]  /*13ef0*/  BPT.TRAP 0x1 ;  /* 0x000000040000795c */ /* 0x000fe20000300000 */
.L_x_568:
[----:B------:R-:W5:Y:S02]  /*13f00*/  SYNCS.PHASECHK.TRANS64.TRYWAIT P1, [UR13+0x70], R4 ;  /* 0x00007004ff0075a7 */ /* 0x000f64000802014d */
[----:B-----5:R-:W-:Y:S05]  /*13f10*/  @!P1 BRA `(.L_x_569) ;  /* 0x00000020000c9947 */ /* 0x020fea0003800000 */
.L_x_625:
        /* <DEDUP_REMOVED lines=13> */
.L_x_572:
[----:B--234-:R-:W1:Y:S02]  /*13ff0*/  LDC R5, c[0x0][0x800] ;  /* 0x00020000ff057b82 */ /* 0x01ce640000000800 */
[----:B-1----:R1:W-:Y:S02]  /*14000*/  SYNCS.ARRIVE.TRANS64.RED.A0TR RZ, [UR13+0x50], R5 ;  /* 0x00005005ffff79a7 */ /* 0x0023e4000830040d */
.L_x_571:
[----:B------:R-:W-:Y:S05]  /*14010*/  BSYNC B0 ;  /* 0x0000000000007941 */ /* 0x000fea0003800000 */
.L_x_570:
[----:B------:R-:W-:Y:S05]  /*14020*/  @!P2 BRA `(.L_x_573) ;  /* 0x000000000004a947 */ /* 0x000fea0003800000 */
[----:B------:R-:W-:Y:S01]  /*14030*/  BPT.TRAP 0x1 ;  /* 0x000000040000795c */ /* 0x000fe20000300000 */
.L_x_573:
[----:B------:R-:W-:Y:S01]  /*14040*/  SYNCS.ARRIVE.TRANS64.RED.A1T0 RZ, [UR21], RZ ;  /* 0x000000ffffff79a7 */ /* 0x000fe20008100415 */
[----:B------:R-:W-:Y:S05]  /*14050*/  @!P2 BRA `(.L_x_574) ;  /* 0x000000000004a947 */ /* 0x000fea0003800000 */
[----:B------:R-:W-:Y:S01]  /*14060*/  BPT.TRAP 0x1 ;  /* 0x000000040000795c */ /* 0x000fe20000300000 */
.L_x_574:
[----:B------:R-:W5:Y:S02]  /*14070*/  SYNCS.PHASECHK.TRANS64.TRYWAIT P1, [UR13+0x78], R4 ;  /* 0x00007804ff0075a7 */ /* 0x000f64000802014d */
[----:B-----5:R-:W-:Y:S05]  /*14080*/  @!P1 BRA `(.L_x_575) ;  /* 0x0000001c00c89947 */ /* 0x020fea0003800000 */
.L_x_626:
        /* <DEDUP_REMOVED lines=13> */
.L_x_578:
[----:B------:R-:W1:Y:S02]  /*14160*/  LDC R3, c[0x0][0x800] ;  /* 0x00020000ff037b82 */ /* 0x000e640000000800 */
[----:B-1----:R1:W-:Y:S02]  /*14170*/  SYNCS.ARRIVE.TRANS64.RED.A0TR RZ, [UR13+0x58], R3 ;  /* 0x00005803ffff79a7 */ /* 0x0023e4000830040d */
.L_x_577:
[----:B------:R-:W-:Y:S05]  /*14180*/  BSYNC B0 ;  /* 0x0000000000007941 */ /* 0x000fea0003800000 */
.L_x_576:
[----:B------:R-:W-:Y:S05]  /*14190*/  @!P2 BRA `(.L_x_579) ;  /* 0x000000000004a947 */ /* 0x000fea0003800000 */
[----:B------:R-:W-:Y:S01]  /*141a0*/  BPT.TRAP 0x1 ;  /* 0x000000040000795c */ /* 0x000fe20000300000 */
.L_x_579:
[----:B------:R-:W-:Y:S01]  /*141b0*/  IADD3 R2, P0, R2, UR46, RZ ;  /* 0x0000002e02027c10 */ /* 0x000fe2000ff1e0ff */
[----:B------:R-:W-:Y:S01]  /*141c0*/  SYNCS.ARRIVE.TRANS64.RED.A1T0 RZ, [UR29], RZ ;  /* 0x000000ffffff79a7 */ /* 0x000fe2000810041d */
[----:B-1----:R-:W-:Y:S02]  /*141d0*/  PRMT R4, RZ, 0x7610, R4 ;  /* 0x00007610ff047816 */ /* 0x002fe40000000004 */
[----:B------:R-:W-:Y:S02]  /*141e0*/  IADD3.X R16, R16, UR38, RZ, P0, !PT ;  /* 0x0000002610107c10 */ /* 0x000fe400087fe4ff */
[----:B------:R-:W-:Y:S02]  /*141f0*/  ISETP.GE.U32.AND P0, PT, R2, UR14, PT ;  /* 0x0000000e02007c0c */ /* 0x000fe4000bf06070 */
[----:B------:R-:W-:Y:S02]  /*14200*/  MOV R7, 0xffffffff ;  /* 0xffffffff00077802 */ /* 0x000fe40000000f00 */
[----:B------:R-:W-:-:S02]  /*14210*/  ISETP.GE.U32.AND.EX P0, PT, R16, UR15, PT, P0 ;  /* 0x0000000f10007c0c */ /* 0x000fc4000bf06100 */
[----:B------:R-:W-:Y:S02]  /*14220*/  MOV R6, 0xffffffff ;  /* 0xffffffff00067802 */ /* 0x000fe40000000f00 */
[----:B------:R-:W-:-:S09]  /*14230*/  MOV R3, 0xffffffff ;  /* 0xffffffff00037802 */ /* 0x000fd20000000f00 */
[----:B------:R-:W-:Y:S05]  /*14240*/  @P0 BRA `(.L_x_580) ;  /* 0x00000004005c0947 */ /* 0x000fea0003800000 */
[----:B------:R-:W1:Y:S01]  /*14250*/  S2R R17, SR_CTAID.X ;  /* 0x0000000000117919 */ /* 0x000e620000002500 */
[----:B------:R-:W5:Y:S01]  /*14260*/  LDC.64 R14, c[0x0][0x8d0] ;  /* 0x00023400ff0e7b82 */ /* 0x000f620000000a00 */
[----:B------:R-:W-:Y:S01]  /*14270*/  ULDC UR8, c[0x0][0x150] ;  /* 0x0000540000087ab9 */ /* 0x000fe20000000800 */
[----:B------:R-:W-:Y:S01]  /*14280*/  MOV R7, R2 ;  /* 0x0000000200077202 */ /* 0x000fe20000000f00 */
[----:B------:R-:W2:Y:S01]  /*14290*/  S2R R3, SR_CTAID.Y ;  /* 0x0000000000037919 */ /* 0x000ea20000002600 */
[----:B------:R-:W-:-:S04]  /*142a0*/  MOV R21, R16 ;  /* 0x0000001000157202 */ /* 0x000fc80000000f00 */
[----:B------:R-:W2:Y:S08]  /*142b0*/  LDC R20, c[0x0][0x144] ;  /* 0x00005100ff147b82 */ /* 0x000eb00000000800 */
[----:B------:R-:W3:Y:S01]  /*142c0*/  LDC R18, c[0x0][0x8d8] ;  /* 0x00023600ff127b82 */ /* 0x000ee20000000800 */
[----:B-----5:R-:W-:-:S04]  /*142d0*/  ISETP.NE.U32.AND P0, PT, R14, RZ, PT ;  /* 0x000000ff0e00720c */ /* 0x020fc80003f05070 */
[----:B------:R-:W-:Y:S02]  /*142e0*/  ISETP.NE.AND.EX P0, PT, R15, RZ, PT, P0 ;  /* 0x000000ff0f00720c */ /* 0x000fe40003f05300 */
[----:B-1----:R-:W-:Y:S02]  /*142f0*/  I2FP.F32.U32 R4, R17 ;  /* 0x0000001100047245 */ /* 0x002fe40000201000 */
[----:B--2---:R-:W-:-:S03]  /*14300*/  I2FP.F32.U32 R23, R3 ;  /* 0x0000000300177245 */ /* 0x004fc60000201000 */
[----:B------:R-:W-:-:S04]  /*14310*/  FMUL R4, R4, UR8 ;  /* 0x0000000804047c20 */ /* 0x000fc80008400000 */
[----:B------:R1:W2:Y:S02]  /*14320*/  F2I.U32.TRUNC.NTZ R13, R4 ;  /* 0x00000004000d7305 */ /* 0x0002a4000020f000 */
[----:B---3--:R-:W-:Y:S05]  /*14330*/  @!P0 BRA `(.L_x_581) ;  /* 0x0000000000308947 */ /* 0x008fea0003800000 */
[----:B----4-:R-:W3:Y:S02]  /*14340*/  LDC R5, c[0x0][0x8dc] ;  /* 0x00023700ff057b82 */ /* 0x010ee40000000800 */
[----:B---3--:R-:W-:-:S04]  /*14350*/  IADD3 R5, P0, R2, R5, RZ ;  /* 0x0000000502057210 */ /* 0x008fc80007f1e0ff */
[----:B------:R-:W-:-:S05]  /*14360*/  IADD3.X R21, RZ, R16, RZ, P0, !PT ;  /* 0x00000010ff157210 */ /* 0x000fca00007fe4ff */
[----:B------:R-:W-:-:S04]  /*14370*/  IMAD.WIDE.U32 R6, R21, R14, RZ ;  /* 0x0000000e15067225 */ /* 0x000fc800078e00ff */
[----:B------:R-:W-:-:S04]  /*14380*/  IMAD.WIDE.U32 R6, P0, R5, R15, R6 ;  /* 0x0000000f05067225 */ /* 0x000fc80007800006 */
[----:B-1----:R-:W-:Y:S01]  /*14390*/  IMAD.WIDE.U32 R4, R5, R14, RZ ;  /* 0x0000000e05047225 */ /* 0x002fe200078e00ff */
[----:B------:R-:W-:-:S04]  /*143a0*/  MOV R4, R7 ;  /* 0x0000000700047202 */ /* 0x000fc80000000f00 */
[----:B------:R-:W-:Y:S02]  /*143b0*/  IADD3 RZ, P1, R5, R6, RZ ;  /* 0x0000000605ff7210 */ /* 0x000fe40007f3e0ff */
[----:B------:R-:W-:-:S03]  /*143c0*/  IADD3.X R5, RZ, RZ, RZ, P0, !PT ;  /* 0x000000ffff057210 */ /* 0x000fc600007fe4ff */
[----:B------:R-:W-:-:S03]  /*143d0*/  IMAD.WIDE.U32.X R4, R21, R15, R4, P1 ;  /* 0x0000000f15047225 */ /* 0x000fc600008e0404 */
[----:B------:R-:W-:Y:S02]  /*143e0*/  MOV R7, R4 ;  /* 0x0000000400077202 */ /* 0x000fe40000000f00 */
[----:B------:R-:W-:-:S07]  /*143f0*/  MOV R21, R5 ;  /* 0x0000000500157202 */ /* 0x000fce0000000f00 */
.L_x_581:
[----:B------:R-:W-:Y:S01]  /*14400*/  ULDC UR8, c[0x0][0x154] ;  /* 0x0000550000087ab9 */ /* 0x000fe20000000800 */
[----:B------:R-:W3:Y:S01]  /*14410*/  LDC R14, c[0x0][0x148] ;  /* 0x00005200ff0e7b82 */ /* 0x000ee20000000800 */
[----:B------:R-:W-:Y:S01]  /*14420*/  FMUL R23, R23, UR8 ;  /* 0x0000000817177c20 */ /* 0x000fe20008400000 */
[----:B------:R-:W-:Y:S02]  /*14430*/  ISETP.NE.AND P2, PT, R22, 0x1, PT ;  /* 0x000000011600780c */ /* 0x000fe40003f45270 */
[----:B--2---:R-:W-:Y:S02]  /*14440*/  IADD3 R6, -R13, RZ, RZ ;  /* 0x000000ff0d067210 */ /* 0x004fe40007ffe1ff */
[----:B------:R-:W-:Y:S01]  /*14450*/  SHF.R.U64 R13, R7, R18, R21 ;  /* 0x00000012070d7219 */ /* 0x000fe20000001215 */
[----:B------:R-:W2:Y:S01]  /*14460*/  F2I.U32.TRUNC.NTZ R23, R23 ;  /* 0x0000001700177305 */ /* 0x000ea2000020f000 */
[----:B-1--4-:R-:W1:Y:S01]  /*14470*/  LDC.64 R4, c[0x0][0x8c8] ;  /* 0x00023200ff047b82 */ /* 0x012e620000000a00 */
[----:B------:R-:W-:Y:S01]  /*14480*/  IMAD R17, R20, R6, R17 ;  /* 0x0000000614117224 */ /* 0x000fe200078e0211 */
[----:B------:R-:W-:-:S02]  /*14490*/  SHF.R.U32.HI R18, RZ, R18, R21 ;  /* 0x00000012ff127219 */ /* 0x000fc40000011615 */
[----:B------:R-:W-:-:S04]  /*144a0*/  IADD3 R21, P0, RZ, -R13, RZ ;  /* 0x8000000dff157210 */ /* 0x000fc80007f1e0ff */
[----:B------:R-:W4:Y:S01]  /*144b0*/  LDC R20, c[0x0][0x8c0] ;  /* 0x00023000ff147b82 */ /* 0x000f220000000800 */
[----:B------:R-:W-:Y:S02]  /*144c0*/  IADD3.X R7, RZ, ~R18, RZ, P0, !PT ;  /* 0x80000012ff077210 */ /* 0x000fe400007fe4ff */
[----:B--2---:R-:W-:-:S05]  /*144d0*/  IADD3 R15, -R23, RZ, RZ ;  /* 0x000000ff170f7210 */ /* 0x004fca0007ffe1ff */
[----:B------:R-:W2:Y:S01]  /*144e0*/  LDC R23, c[0x0][0x8b0] ;  /* 0x00022c00ff177b82 */ /* 0x000ea20000000800 */
[----:B---3--:R-:W-:Y:S01]  /*144f0*/  @P2 IMAD R17, R14, R15, R3 ;  /* 0x0000000f0e112224 */ /* 0x008fe200078e0203 */
[----:B------:R-:W-:-:S06]  /*14500*/  MOV R3, R16 ;  /* 0x0000001000037202 */ /* 0x000fcc0000000f00 */
[----:B------:R-:W3:Y:S01]  /*14510*/  LDC.64 R14, c[0x0][0x8e8] ;  /* 0x00023a00ff0e7b82 */ /* 0x000ee20000000a00 */
[----:B-1----:R-:W-:-:S04]  /*14520*/  IMAD R6, R7, R4, RZ ;  /* 0x0000000407067224 */ /* 0x002fc800078e02ff */
[C---:B------:R-:W-:Y:S02]  /*14530*/  IMAD R7, R21.reuse, R5, R6 ;  /* 0x0000000515077224 */ /* 0x040fe400078e0206 */
[----:B------:R-:W-:Y:S01]  /*14540*/  IMAD.WIDE.U32 R4, R21, R4, R2 ;  /* 0x0000000415047225 */ /* 0x000fe200078e0002 */
[----:B------:R-:W1:Y:S04]  /*14550*/  LDC R6, c[0x0][0x900] ;  /* 0x00024000ff067b82 */ /* 0x000e680000000800 */
[----:B------:R-:W-:-:S04]  /*14560*/  IADD3 R3, R5, R7, RZ ;  /* 0x0000000705037210 */ /* 0x000fc80007ffe0ff */
[-CC-:B----4-:R-:W-:Y:S01]  /*14570*/  SHF.R.U64 R21, R4, R20.reuse, R3.reuse ;  /* 0x0000001404157219 */ /* 0x190fe20000001203 */
[----:B------:R-:W4:Y:S01]  /*14580*/  LDC R25, c[0x0][0x8f0] ;  /* 0x00023c00ff197b82 */ /* 0x000f220000000800 */
[----:B------:R-:W-:-:S04]  /*14590*/  SHF.R.U32.HI R4, RZ, R20, R3 ;  /* 0x00000014ff047219 */ /* 0x000fc80000011603 */
[-CC-:B--2---:R-:W-:Y:S02]  /*145a0*/  SHF.R.U64 R24, R21, R23.reuse, R4.reuse ;  /* 0x0000001715187219 */ /* 0x184fe40000001204 */
[----:B---3--:R-:W-:Y:S01]  /*145b0*/  ISETP.NE.U32.AND P0, PT, R14, RZ, PT ;  /* 0x000000ff0e00720c */ /* 0x008fe20003f05070 */
[----:B------:R-:W2:Y:S01]  /*145c0*/  LDC R20, c[0x0][0x8e0] ;  /* 0x00023800ff147b82 */ /* 0x000ea20000000800 */
[----:B------:R-:W-:Y:S02]  /*145d0*/  SHF.R.U32.HI R5, RZ, R23, R4 ;  /* 0x00000017ff057219 */ /* 0x000fe40000011604 */
[----:B------:R-:W-:Y:S02]  /*145e0*/  ISETP.NE.AND.EX P0, PT, R15, RZ, PT, P0 ;  /* 0x000000ff0f00720c */ /* 0x000fe40003f05300 */
[----:B-1----:R-:W-:-:S03]  /*145f0*/  SHF.R.U64 R23, R24, R6, R5 ;  /* 0x0000000618177219 */ /* 0x002fc60000001205 */
[----:B------:R-:W1:Y:S01]  /*14600*/  LDC R18, c[0x0][0x8b8] ;  /* 0x00022e00ff127b82 */ /* 0x000e620000000800 */
[----:B------:R-:W-:Y:S02]  /*14610*/  SHF.R.U32.HI R27, RZ, R6, R5 ;  /* 0x00000006ff1b7219 */ /* 0x000fe40000011605 */
[----:B------:R-:W-:Y:S02]  /*14620*/  MOV R4, R23 ;  /* 0x0000001700047202 */ /* 0x000fe40000000f00 */
[----:B------:R-:W-:-:S03]  /*14630*/  MOV R5, R27 ;  /* 0x0000001b00057202 */ /* 0x000fc60000000f00 */
        /* <DEDUP_REMOVED lines=8> */
[----:B------:R-:W-:-:S04]  /*146c0*/  MOV R4, R7 ;  /* 0x0000000700047202 */ /* 0x000fc80000000f00 */
[----:B------:R-:W-:Y:S02]  /*146d0*/  IADD3 RZ, P1, R5, R6, RZ ;  /* 0x0000000605ff7210 */ /* 0x000fe40007f3e0ff */
[----:B------:R-:W-:-:S03]  /*146e0*/  IADD3.X R5, RZ, RZ, RZ, P0, !PT ;  /* 0x000000ffff057210 */ /* 0x000fc600007fe4ff */
[----:B------:R-:W-:-:S08]  /*146f0*/  IMAD.WIDE.U32.X R4, R27, R15, R4, P1 ;  /* 0x0000000f1b047225 */ /* 0x000fd000008e0404 */
.L_x_582:
[----:B------:R-:W-:Y:S02]  /*14700*/  SHF.R.U64 R25, R4, R25, R5 ;  /* 0x0000001904197219 */ /* 0x000fe40000001205 */
[----:B------:R-:W-:Y:S02]  /*14710*/  LOP3.LUT R5, R24, R9, RZ, 0xc0, !PT ;  /* 0x0000000918057212 */ /* 0x000fe400078ec0ff */
[----:B------:R-:W-:Y:S02]  /*14720*/  IADD3 R4, -R25, RZ, RZ ;  /* 0x000000ff19047210 */ /* 0x000fe40007ffe1ff */
[----:B------:R-:W-:Y:S01]  /*14730*/  LOP3.LUT R21, R21, R8, RZ, 0xc0, !PT ;  /* 0x0000000815157212 */ /* 0x000fe200078ec0ff */
[----:B------:R-:W-:Y:S02]  /*14740*/  IMAD R5, R0, R25, R5 ;  /* 0x0000001900057224 */ /* 0x000fe400078e0205 */
[----:B--2---:R-:W-:Y:S01]  /*14750*/  IMAD R20, R4, R20, R23 ;  /* 0x0000001404147224 */ /* 0x004fe200078e0217 */
[----:B------:R-:W-:Y:S01]  /*14760*/  MOV R4, 0x1 ;  /* 0x0000000100047802 */ /* 0x000fe20000000f00 */
[----:B-1----:R-:W-:-:S02]  /*14770*/  IMAD R17, R5, R18, R17 ;  /* 0x0000001205117224 */ /* 0x002fc400078e0211 */
[----:B---3--:R-:W-:Y:S01]  /*14780*/  IMAD R20, R20, R3, R21 ;  /* 0x0000000314147224 */ /* 0x008fe200078e0215 */
[----:B------:R-:W-:-:S04]  /*14790*/  MOV R3, R13 ;  /* 0x0000000d00037202 */ /* 0x000fc80000000f00 */
[----:B------:R-:W-:Y:S02]  /*147a0*/  SEL R6, R20, R17, !P2 ;  /* 0x0000001114067207 */ /* 0x000fe40005000000 */
[----:B------:R-:W-:-:S07]  /*147b0*/  SEL R7, R17, R20, !P2 ;  /* 0x0000001411077207 */ /* 0x000fce0005000000 */
.L_x_580:
[----:B------:R-:W-:-:S13]  /*147c0*/  LOP3.LUT P0, RZ, R4, 0xff, RZ, 0xc0, !PT ;  /* 0x000000ff04ff7812 */ /* 0x000fda000780c0ff */
[----:B------:R-:W-:Y:S05]  /*147d0*/  @P0 BRA `(.L_x_583) ;  /* 0xffffffe800e00947 */ /* 0x000fea000383ffff */
.L_x_527:
[----:B------:R-:W-:-:S13]  /*147e0*/  ELECT P0, URZ, PT ;  /* 0x00000000003f782f */ /* 0x000fda0003800000 */
[----:B------:R-:W-:Y:S05]  /*147f0*/  @!P0 BRA `(.L_x_10) ;  /* 0x0000001000548947 */ /* 0x000fea0003800000 */
[----:B------:R-:W-:-:S04]  /*14800*/  LOP3.LUT R19, R19, 0x2, RZ, 0xfc, !PT ;  /* 0x0000000213137812 */ /* 0x000fc800078efcff */
[----:B------:R-:W-:-:S13]  /*14810*/  ISETP.NE.AND P1, PT, R19, 0x3, PT ;  /* 0x000000031300780c */ /* 0x000fda0003f25270 */
[----:B------:R-:W-:Y:S05]  /*14820*/  @!P1 BRA `(.L_x_584) ;  /* 0x0000000000049947 */ /* 0x000fea0003800000 */
[----:B------:R-:W-:Y:S01]  /*14830*/  BPT.TRAP 0x1 ;  /* 0x000000040000795c */ /* 0x000fe20000300000 */
.L_x_584:
[----:B-1----:R-:W-:Y:S02]  /*14840*/  MOV R0, 0x400 ;  /* 0x0000040000007802 */ /* 0x002fe40000000f00 */
[----:B------:R-:W-:Y:S02]  /*14850*/  MOV R3, UR37 ;  /* 0x0000002500037c02 */ /* 0x000fe40008000f00 */
[----:B------:R-:W-:Y:S02]  /*14860*/  MOV R2, 0x1 ;  /* 0x0000000100027802 */ /* 0x000fe40000000f00 */
[----:B------:R-:W-:Y:S02]  /*14870*/  LEA R0, R3, R0, 0x18 ;  /* 0x0000000003007211 */ /* 0x000fe400078ec0ff */
[----:B------:R-:W-:-:S04]  /*14880*/  SHF.L.U32 R3, R2, 0x1f, RZ ;  /* 0x0000001f02037819 */ /* 0x000fc800000006ff */
[----:B------:R-:W1:Y:S02]  /*14890*/  SYNCS.PHASECHK.TRANS64.TRYWAIT P0, [R0+URZ+0x60], R3 ;  /* 0x00006003000075a7 */ /* 0x000e64000800017f */
[----:B-1----:R-:W-:Y:S05]  /*148a0*/  @!P0 BRA `(.L_x_585) ;  /* 0x0000001400d88947 */ /* 0x002fea0003800000 */
.L_x_627:
[----:B------:R-:W-:Y:S05]  /*148b0*/  @!P1 BRA `(.L_x_586) ;  /* 0x0000000000049947 */ /* 0x000fea0003800000 */
[----:B------:R-:W-:Y:S01]  /*148c0*/  BPT.TRAP 0x1 ;  /* 0x000000040000795c */ /* 0x000fe20000300000 */
.L_x_586:
[----:B------:R-:W1:Y:S02]  /*148d0*/  SYNCS.PHASECHK.TRANS64.TRYWAIT P0, [R0+URZ+0x68], R3 ;  /* 0x00006803000075a7 */ /* 0x000e64000800017f */
[----:B-1----:R-:W-:Y:S05]  /*148e0*/  @!P0 BRA `(.L_x_587) ;  /* 0x0000001400dc8947 */ /* 0x002fea0003800000 */
.L_x_628:
[----:B------:R-:W-:Y:S05]  /*148f0*/  @!P1 BRA `(.L_x_588) ;  /* 0x0000000000049947 */ /* 0x000fea0003800000 */
[----:B------:R-:W-:Y:S01]  /*14900*/  BPT.TRAP 0x1 ;  /* 0x000000040000795c */ /* 0x000fe20000300000 */
.L_x_588:
[----:B------:R-:W1:Y:S02]  /*14910*/  SYNCS.PHASECHK.TRANS64.TRYWAIT P0, [R0+URZ+0x70], R3 ;  /* 0x00007003000075a7 */ /* 0x000e64000800017f */
[----:B-1----:R-:W-:Y:S05]  /*14920*/  @!P0 BRA `(.L_x_589) ;  /* 0x0000001400e08947 */ /* 0x002fea0003800000 */
.L_x_629:
[----:B------:R-:W-:Y:S05]  /*14930*/  @!P1 BRA `(.L_x_590) ;  /* 0x0000000000049947 */ /* 0x000fea0003800000 */
[----:B------:R-:W-:Y:S01]  /*14940*/  BPT.TRAP 0x1 ;  /* 0x000000040000795c */ /* 0x000fe20000300000 */
.L_x_590:
[----:B------:R-:W-:-:S04]  /*14950*/  MOV R3, 0x1 ;  /* 0x0000000100037802 */ /* 0x000fc80000000f00 */
[----:B------:R-:W-:-:S07]  /*14960*/  SHF.L.U32 R3, R3, 0x1f, RZ ;  /* 0x0000001f03037819 */ /* 0x000fce00000006ff */
.L_x_591:
[----:B------:R1:W1:Y:S02]  /*14970*/  SYNCS.PHASECHK.TRANS64.TRYWAIT P0, [R0+URZ+0x78], R3 ;  /* 0x00007803000075a7 */ /* 0x000264000800017f */
[----:B-1----:R-:W-:Y:S05]  /*14980*/  @!P0 NANOSLEEP.SYNCS 0x989680 ;  /* 0x009896800000895d */ /* 0x002fea0003900000 */
[----:B------:R-:W1:Y:S02]  /*14990*/  @!P0 SYNCS.PHASECHK.TRANS64 P0, [R0+URZ+0x78], R3 ;  /* 0x00007803000085a7 */ /* 0x000e64000800007f */
[----:B-1----:R-:W-:Y:S05]  /*149a0*/  @P0 BRA `(.L_x_10) ;  /* 0x0000000c00e80947 */ /* 0x002fea0003800000 */
[----:B------:R-:W-:Y:S05]  /*149b0*/  BRA `(.L_x_591) ;  /* 0xfffffffc00ec7947 */ /* 0x000fea000383ffff */
.L_x_522:
[----:B------:R-:W-:Y:S02]  /*149c0*/  LOP3.LUT P0, RZ, R11, 0xff, RZ, 0xc0, !PT ;  /* 0x000000ff0bff7812 */ /* 0x000fe4000780c0ff */
[----:B------:R-:W-:Y:S02]  /*149d0*/  MOV R10, 0x1 ;  /* 0x00000001000a7802 */ /* 0x000fe40000000f00 */
[----:B------:R-:W-:-:S09]  /*149e0*/  MOV R0, RZ ;  /* 0x000000ff00007202 */ /* 0x000fd20000000f00 */
[----:B------:R-:W-:Y:S05]  /*149f0*/  @!P0 BRA `(.L_x_592) ;  /* 0x0000000c00208947 */ /* 0x000fea0003800000 */
[----:B------:R-:W1:Y:S01]  /*14a00*/  LDC R0, c[0x0][0x28c] ;  /* 0x0000a300ff007b82 */ /* 0x000e620000000800 */
[C---:B------:R-:W-:Y:S01]  /*14a10*/  LOP3.LUT P2, RZ, R18.reuse, 0x7f, RZ, 0xc0, !PT ;  /* 0x0000007f12ff7812 */ /* 0x040fe2000784c0ff */
[----:B------:R-:W-:Y:S01]  /*14a20*/  ULDC UR5, c[0x0][0x900] ;  /* 0x0002400000057ab9 */ /* 0x000fe20000000800 */
[----:B------:R-:W-:Y:S01]  /*14a30*/  LOP3.LUT P0, RZ, R18, 0x1f, RZ, 0xc0, !PT ;  /* 0x0000001f12ff7812 */ /* 0x000fe2000780c0ff */
[----:B------:R-:W-:Y:S01]  /*14a40*/  UMOV UR6, 0xffffffff ;  /* 0xffffffff00067882 */ /* 0x000fe20000000000 */
[----:B------:R-:W-:Y:S01]  /*14a50*/  BSSY B0, `(.L_x_592) ;  /* 0x00000c2000007945 */ /* 0x000fe20003800000 */
[----:B------:R-:W-:Y:S01]  /*14a60*/  USHF.L.U32 UR6, UR6, UR5, URZ ;  /* 0x0000000506067299 */ /* 0x000fe2000800063f */
[----:B------:R-:W-:Y:S01]  /*14a70*/  MOV R12, 0x1 ;  /* 0x00000001000c7802 */ /* 0x000fe20000000f00 */
[----:B------:R-:W-:Y:S01]  /*14a80*/  ULDC UR4, c[0x0][0x8a8] ;  /* 0x00022a0000047ab9 */ /* 0x000fe20000000800 */
[----:B------:R-:W-:Y:S01]  /*14a90*/  LOP3.LUT R18, R17, 0x2, RZ, 0xfc, !PT ;  /* 0x0000000211127812 */ /* 0x000fe200078efcff */
[----:B------:R-:W-:Y:S01]  /*14aa0*/  UMOV UR7, 0x1 ;  /* 0x0000000100077882 */ /* 0x000fe20000000000 */
[----:B------:R-:W-:Y:S01]  /*14ab0*/  PLOP3.LUT P0, PT, P0, P2, PT, 0x8a, 0x0 ;  /* 0x000000000000781c */ /* 0x000fe20000705172 */
[----:B------:R-:W-:Y:S01]  /*14ac0*/  UIADD3 UR15, UR4, -0x1, URZ ;  /* 0xffffffff040f7890 */ /* 0x000fe2000fffe03f */
[----:B------:R-:W-:Y:S01]  /*14ad0*/  MOV R10, 0x1 ;  /* 0x00000001000a7802 */ /* 0x000fe20000000f00 */
[----:B------:R-:W-:-:S02]  /*14ae0*/  USHF.L.U32 UR17, UR7, UR5, URZ ;  /* 0x0000000507117299 */ /* 0x000fc4000800063f */
[----:B------:R-:W-:Y:S01]  /*14af0*/  ULOP3.LUT UR16, URZ, UR6, URZ, 0x33, !UPT ;  /* 0x000000063f107292 */ /* 0x000fe2000f8e333f */
[----:B------:R-:W-:Y:S01]  /*14b00*/  ULDC.64 UR20, c[0x0][0x198] ;  /* 0x0000660000147ab9 */ /* 0x000fe20000000a00 */
[----:B-1----:R-:W-:-:S04]  /*14b10*/  IADD3 R0, R0, 0x3f, RZ ;  /* 0x0000003f00007810 */ /* 0x002fc80007ffe0ff */
[----:B------:R-:W-:-:S04]  /*14b20*/  SHF.R.S32.HI R5, RZ, 0x1f, R0 ;  /* 0x0000001fff057819 */ /* 0x000fc80000011400 */
[----:B------:R-:W-:Y:S02]  /*14b30*/  LEA.HI R5, R5, R0, RZ, 0x6 ;  /* 0x0000000005057211 */ /* 0x000fe400078f30ff */
[----:B------:R-:W-:Y:S02]  /*14b40*/  MOV R0, RZ ;  /* 0x000000ff00007202 */ /* 0x000fe40000000f00 */
[----:B------:R-:W-:-:S04]  /*14b50*/  SHF.R.S32.HI R11, RZ, 0x6, R5 ;  /* 0x00000006ff0b7819 */ /* 0x000fc80000011405 */
[----:B------:R-:W-:-:S07]  /*14b60*/  IADD3 R13, R11, 0x1, RZ ;  /* 0x000000010b0d7810 */ /* 0x000fce0007ffe0ff */
.L_x_604:
[----:B------:R-:W-:-:S03]  /*14b70*/  UMOV UR4, 0xffffffff ;  /* 0xffffffff00047882 */ /* 0x000fc60000000000 */
[----:B------:R-:W-:Y:S05]  /*14b80*/  BRA.DIV UR4, `(.L_x_593) ;  /* 0x00000016045c7947 */ /* 0x000fea000b800000 */
[----:B------:R-:W-:-:S13]  /*14b90*/  ELECT P6, URZ, PT ;  /* 0x00000000003f782f */ /* 0x000fda00038c0000 */
.L_x_632:
[----:B------:R-:W1:Y:S01]  /*14ba0*/  LDC R4, c[0x0][0x28c] ;  /* 0x0000a300ff047b82 */ /* 0x000e620000000800 */
[----:B------:R-:W-:Y:S01]  /*14bb0*/  BSSY B1, `(.L_x_594) ;  /* 0x0000037000017945 */ /* 0x000fe20003800000 */
[----:B-1----:R-:W-:-:S13]  /*14bc0*/  ISETP.LT.OR P6, PT, R4, 0x1, !P6 ;  /* 0x000000010400780c */ /* 0x002fda00077c1670 */
[----:B------:R-:W-:Y:S05]  /*14bd0*/  @P6 BRA `(.L_x_595) ;  /* 0x0000000000d06947 */ /* 0x000fea0003800000 */
[----:B------:R-:W-:Y:S02]  /*14be0*/  SHF.L.U32 R9, R6, 0x8, RZ ;  /* 0x0000000806097819 */ /* 0x000fe400000006ff */
[----:B------:R-:W-:Y:S02]  /*14bf0*/  SHF.L.U32 R14, R7, 0x7, RZ ;  /* 0x00000007070e7819 */ /* 0x000fe400000006ff */
[----:B------:R-:W-:Y:S02]  /*14c00*/  MOV R19, RZ ;  /* 0x000000ff00137202 */ /* 0x000fe40000000f00 */
[----:B------:R-:W-:Y:S02]  /*14c10*/  MOV R4, R13 ;  /* 0x0000000d00047202 */ /* 0x000fe40000000f00 */
[----:B------:R-:W-:Y:S02]  /*14c20*/  MOV R5, R10 ;  /* 0x0000000a00057202 */ /* 0x000fe40000000f00 */
[----:B------:R-:W-:-:S07]  /*14c30*/  MOV R6, R0 ;  /* 0x0000000000067202 */ /* 0x000fce0000000f00 */
.L_x_599:
[----:B------:R-:W1:Y:S01]  /*14c40*/  S2R R8, SR_CgaCtaId ;  /* 0x0000000000087919 */ /* 0x000e620000008800 */
[----:B------:R-:W-:-:S04]  /*14c50*/  MOV R7, 0x400 ;  /* 0x0000040000077802 */ /* 0x000fc80000000f00 */
[----:B-1----:R-:W-:Y:S02]  /*14c60*/  LEA R15, R8, R7, 0x18 ;  /* 0x00000007080f7211 */ /* 0x002fe400078ec0ff */
[----:B------:R-:W-:Y:S01]  /*14c70*/  SHF.L.U32 R7, R5, 0x1f, RZ ;  /* 0x0000001f05077819 */ /* 0x000fe200000006ff */
[----:B------:R-:W1:Y:S01]  /*14c80*/  @!P2 LDC R8, c[0x0][0x500] ;  /* 0x00014000ff08ab82 */ /* 0x000e620000000800 */
[----:B------:R-:W-:-:S04]  /*14c90*/  LEA R20, R6, R15, 0x3 ;  /* 0x0000000f06147211 */ /* 0x000fc800078e18ff */
[----:B------:R-:W2:Y:S02]  /*14ca0*/  SYNCS.PHASECHK.TRANS64.TRYWAIT P1, [R20+URZ+0x20], R7 ;  /* 0x00002007140075a7 */ /* 0x000ea4000802017f */
[----:B--2---:R-:W-:Y:S05]  /*14cb0*/  @!P1 BRA `(.L_x_596) ;  /* 0x0000001400309947 */ /* 0x004fea0003800000 */
.L_x_633:
[----:B--2---:R-:W-:Y:S01]  /*14cc0*/  PRMT R7, R18, 0x9910, RZ ;  /* 0x0000991012077816 */ /* 0x004fe200000000ff */
[----:B-1----:R1:W-:Y:S03]  /*14cd0*/  @!P2 SYNCS.ARRIVE.TRANS64 RZ, [R20+URZ], R8 ;  /* 0x0000000814ffa9a7 */ /* 0x0023e6000800003f */
[----:B------:R-:W-:-:S13]  /*14ce0*/  ISETP.NE.AND P1, PT, R7, 0x2, PT ;  /* 0x000000020700780c */ /* 0x000fda0003f25270 */
[----:B-1----:R-:W-:Y:S05]  /*14cf0*/  @P1 BRA `(.L_x_597) ;  /* 0x0000000000041947 */ /* 0x002fea0003800000 */
[----:B------:R-:W-:Y:S01]  /*14d00*/  BPT.TRAP 0x1 ;  /* 0x000000040000795c */ /* 0x000fe20000300000 */
.L_x_597:
[----:B------:R-:W-:Y:S05]  /*14d10*/  @P0 BRA `(.L_x_598) ;  /* 0x0000000000040947 */ /* 0x000fea0003800000 */
[----:B------:R-:W-:Y:S01]  /*14d20*/  BPT.TRAP 0x1 ;  /* 0x000000040000795c */ /* 0x000fe20000300000 */
.L_x_598:
[CC--:B------:R-:W-:Y:S01]  /*14d30*/  LEA R7, R6.reuse, R15.reuse, 0xe ;  /* 0x0000000f06077211 */ /* 0x0c0fe200078e70ff */
[----:B------:R-:W-:Y:S01]  /*14d40*/  UIADD3 UR4, UP0, UR20, 0xf0, URZ ;  /* 0x000000f014047890 */ /* 0x000fe2000ff1e03f */
[----:B------:R-:W-:Y:S01]  /*14d50*/  LEA R15, R6, R15, 0xf ;  /* 0x0000000f060f7211 */ /* 0x000fe200078e78ff */
[----:B------:R-:W-:Y:S01]  /*14d60*/  UIADD3 UR22, UP1, UR20, 0x1f0, URZ ;  /* 0x000001f014167890 */ /* 0x000fe2000ff3e03f */
[----:B------:R-:W-:Y:S01]  /*14d70*/  R2UR UR5, R7 ;  /* 0x00000000070572ca */ /* 0x000fe200000e0000 */
[----:B------:R-:W-:Y:S01]  /*14d80*/  UMOV UR6, 0x0 ;  /* 0x0000000000067882 */ /* 0x000fe20000000000 */
[----:B------:R-:W-:Y:S01]  /*14d90*/  R2UR UR8, R15 ;  /* 0x000000000f0872ca */ /* 0x000fe200000e0000 */
[----:B------:R-:W-:Y:S01]  /*14da0*/  UIADD3.X UR23, URZ, UR21, URZ, UP1, !UPT ;  /* 0x000000153f177290 */ /* 0x000fe20008ffe43f */
[----:B------:R-:W-:Y:S01]  /*14db0*/  R2UR UR9, R20 ;  /* 0x00000000140972ca */ /* 0x000fe200000e0000 */
[----:B------:R-:W-:Y:S01]  /*14dc0*/  UMOV UR7, 0x10000000 ;  /* 0x1000000000077882 */ /* 0x000fe20000000000 */
[----:B------:R-:W-:-:S02]  /*14dd0*/  R2UR UR11, R14 ;  /* 0x000000000e0b72ca */ /* 0x000fc400000e0000 */
[----:B------:R-:W-:Y:S02]  /*14de0*/  R2UR UR10, R19 ;  /* 0x00000000130a72ca */ /* 0x000fe400000e0000 */
[----:B------:R-:W-:Y:S02]  /*14df0*/  R2UR UR12, R3 ;  /* 0x00000000030c72ca */ /* 0x000fe400000e0000 */
[----:B------:R-:W-:Y:S01]  /*14e00*/  IADD3 R4, R4, -0x1, RZ ;  /* 0xffffffff04047810 */ /* 0x000fe20007ffe0ff */
[----:B------:R-:W-:Y:S01]  /*14e10*/  UIADD3 UR13, UR5, 0x8400, URZ ;  /* 0x00008400050d7890 */ /* 0x000fe2000fffe03f */
[----:B------:R-:W-:Y:S01]  /*14e20*/  R2UR UR18, R9 ;  /* 0x00000000091272ca */ /* 0x000fe200000e0000 */
[----:B------:R-:W-:Y:S01]  /*14e30*/  UIADD3.X UR5, URZ, UR21, URZ, UP0, !UPT ;  /* 0x000000153f057290 */ /* 0x000fe200087fe43f */
[----:B------:R-:W-:Y:S01]  /*14e40*/  ISETP.GT.AND P3, PT, R4, 0x1, PT ;  /* 0x000000010400780c */ /* 0x000fe20003f64270 */
[----:B------:R-:W-:Y:S01]  /*14e50*/  UIADD3 UR14, UR8, 0x18400, URZ ;  /* 0x00018400080e7890 */ /* 0x000fe2000fffe03f */
[----:B------:R-:W-:-:S02]  /*14e60*/  IADD3 R6, R6, 0x1, RZ ;  /* 0x0000000106067810 */ /* 0x000fc40007ffe0ff */
[----:B------:R-:W-:Y:S01]  /*14e70*/  UMOV UR8, UR13 ;  /* 0x0000000d00087c82 */ /* 0x000fe20008000000 */
[----:B------:R-:W-:Y:S02]  /*14e80*/  IADD3 R19, R19, 0x40, RZ ;  /* 0x0000004013137810 */ /* 0x000fe40007ffe0ff */
[C---:B------:R-:W-:Y:S01]  /*14e90*/  ISETP.NE.AND P1, PT, R6.reuse, 0x4, PT ;  /* 0x000000040600780c */ /* 0x040fe20003f25270 */
[----:B------:R1:W-:Y:S03]  /*14ea0*/  UTMALDG.3D [UR8], [UR4], desc[UR6] ;  /* 0x00000608040075b4 */ /* 0x0003e60008011000 */
[----:B------:R-:W-:Y:S02]  /*14eb0*/  SEL R8, RZ, 0x1, P1 ;  /* 0x00000001ff087807 */ /* 0x000fe40000800000 */
[----:B------:R-:W-:Y:S02]  /*14ec0*/  SEL R6, R6, RZ, P1 ;  /* 0x000000ff06067207 */ /* 0x000fe40000800000 */
[----:B------:R-:W-:Y:S01]  /*14ed0*/  LOP3.LUT R5, R5, R8, RZ, 0x3c, !PT ;  /* 0x0000000805057212 */ /* 0x000fe200078e3cff */
[----:B-1----:R-:W-:Y:S01]  /*14ee0*/  UMOV UR8, UR14 ;  /* 0x0000000e00087c82 */ /* 0x002fe20008000000 */
[----:B------:R-:W-:-:S02]  /*14ef0*/  UMOV UR11, UR18 ;  /* 0x00000012000b7c82 */ /* 0x000fc40008000000 */
[----:B------:R1:W-:Y:S02]  /*14f00*/  UTMALDG.3D [UR8], [UR22], desc[UR6] ;  /* 0x00000608160075b4 */ /* 0x0003e40008011000 */
[----:B-1----:R-:W-:Y:S05]  /*14f10*/  @P3 BRA `(.L_x_599) ;  /* 0xfffffffc00483947 */ /* 0x002fea000383ffff */
.L_x_595:
[----:B------:R-:W-:Y:S05]  /*14f20*/  BSYNC B1 ;  /* 0x0000000000017941 */ /* 0x000fea0003800000 */
.L_x_594:
[----:B------:R-:W-:Y:S01]  /*14f30*/  LOP3.LUT P3, RZ, R12, 0xff, RZ, 0xc0, !PT ;  /* 0x000000ff0cff7812 */ /* 0x000fe2000786c0ff */
[----:B------:R-:W-:Y:S01]  /*14f40*/  ULDC.64 UR4, c[0x0][0x8f8] ;  /* 0x00023e0000047ab9 */ /* 0x000fe20000000a00 */
[----:B------:R-:W-:Y:S01]  /*14f50*/  IADD3 R0, R11, R0, RZ ;  /* 0x000000000b007210 */ /* 0x000fe20007ffe0ff */
[----:B------:R-:W-:Y:S01]  /*14f60*/  BSSY B1, `(.L_x_600) ;  /* 0x000006e000017945 */ /* 0x000fe20003800000 */
[----:B------:R-:W-:Y:S02]  /*14f70*/  IADD3 R2, P4, R2, UR46, RZ ;  /* 0x0000002e02027c10 */ /* 0x000fe4000ff9e0ff */
[----:B------:R-:W-:Y:S02]  /*14f80*/  SHF.R.U32.HI R3, RZ, 0x2, R0 ;  /* 0x00000002ff037819 */ /* 0x000fe40000011600 */
[----:B------:R-:W-:Y:S02]  /*14f90*/  ISETP.GT.U32.AND P1, PT, R0, 0x3, PT ;  /* 0x000000030000780c */ /* 0x000fe40003f24070 */
[----:B------:R-:W-:-:S02]  /*14fa0*/  LOP3.LUT R3, R3, 0x1, RZ, 0xc0, !PT ;  /* 0x0000000103037812 */ /* 0x000fc400078ec0ff */
[----:B------:R-:W-:Y:S01]  /*14fb0*/  ISETP.LT.U32.AND P1, PT, R11, 0x4, P1 ;  /* 0x000000040b00780c */ /* 0x000fe20000f21070 */
[----:B------:R-:W1:Y:S01]  /*14fc0*/  @P3 S2R R5, SR_CgaCtaId ;  /* 0x0000000000053919 */ /* 0x000e620000008800 */
[----:B------:R-:W-:Y:S02]  /*14fd0*/  @P3 MOV R4, 0x400 ;  /* 0x0000040000043802 */ /* 0x000fe40000000f00 */
[----:B------:R-:W-:Y:S02]  /*14fe0*/  IADD3.X R16, R16, UR38, RZ, P4, !PT ;  /* 0x0000002610107c10 */ /* 0x000fe4000a7fe4ff */
[----:B------:R-:W-:Y:S02]  /*14ff0*/  ISETP.GE.U32.AND P4, PT, R2, UR4, PT ;  /* 0x0000000402007c0c */ /* 0x000fe4000bf86070 */
[----:B------:R-:W-:Y:S02]  /*15000*/  MOV R7, 0xffffffff ;  /* 0xffffffff00077802 */ /* 0x000fe40000000f00 */
[----:B------:R-:W-:-:S02]  /*15010*/  MOV R6, 0xffffffff ;  /* 0xffffffff00067802 */ /* 0x000fc40000000f00 */
[----:B------:R-:W-:Y:S02]  /*15020*/  LOP3.LUT R0, R0, 0x3, RZ, 0xc0, !PT ;  /* 0x0000000300007812 */ /* 0x000fe400078ec0ff */
[----:B------:R-:W-:Y:S02]  /*15030*/  PRMT R12, RZ, 0x7610, R12 ;  /* 0x00007610ff0c7816 */ /* 0x000fe4000000000c */
[----:B-1----:R-:W-:-:S04]  /*15040*/  @P3 LEA R4, R5, R4, 0x18 ;  /* 0x0000000405043211 */ /* 0x002fc800078ec0ff */
[----:B------:R1:W-:Y:S01]  /*15050*/  @P3 SYNCS.ARRIVE.TRANS64.A1T0 RZ, [R4+URZ+0x88], RZ ;  /* 0x000088ff04ff39a7 */ /* 0x0003e2000810003f */
[----:B------:R-:W-:Y:S02]  /*15060*/  ISETP.NE.U32.AND P3, PT, R3, 0x1, PT ;  /* 0x000000010300780c */ /* 0x000fe40003f65070 */
[----:B------:R-:W-:Y:S02]  /*15070*/  SEL R3, RZ, 0x1, !P1 ;  /* 0x00000001ff037807 */ /* 0x000fe40004800000 */
[----:B------:R-:W-:Y:S02]  /*15080*/  ISETP.GE.U32.AND.EX P1, PT, R16, UR5, PT, P4 ;  /* 0x0000000510007c0c */ /* 0x000fe4000bf26140 */
[----:B------:R-:W-:-:S04]  /*15090*/  ISETP.GT.U32.AND P3, PT, R11, 0x3, !P3 ;  /* 0x000000030b00780c */ /* 0x000fc80005f64070 */
[----:B-1----:R-:W-:-:S04]  /*150a0*/  SEL R4, RZ, 0x1, !P3 ;  /* 0x00000001ff047807 */ /* 0x002fc80005800000 */
[----:B------:R-:W-:Y:S02]  /*150b0*/  LOP3.LUT R10, R4, R10, R3, 0x96, !PT ;  /* 0x0000000a040a7212 */ /* 0x000fe400078e9603 */
[----:B------:R-:W-:Y:S02]  /*150c0*/  MOV R3, 0xffffffff ;  /* 0xffffffff00037802 */ /* 0x000fe40000000f00 */
[----:B------:R-:W-:Y:S01]  /*150d0*/  PRMT R4, RZ, 0x7610, R4 ;  /* 0x00007610ff047816 */ /* 0x000fe20000000004 */
[----:B------:R-:W-:Y:S06]  /*150e0*/  @P1 BRA `(.L_x_601) ;  /* 0x0000000400541947 */ /* 0x000fec0003800000 */
[----:B------:R-:W-:Y:S01]  /*150f0*/  ULDC.64 UR4, c[0x0][0x8d0] ;  /* 0x0002340000047ab9 */ /* 0x000fe20000000a00 */
[----:B------:R-:W1:Y:S01]  /*15100*/  S2R R15, SR_CTAID.X ;  /* 0x00000000000f7919 */ /* 0x000e620000002500 */
[----:B------:R-:W-:Y:S01]  /*15110*/  ISETP.NE.U32.AND P1, PT, RZ, UR4, PT ;  /* 0x00000004ff007c0c */ /* 0x000fe2000bf25070 */
[----:B------:R-:W-:Y:S01]  /*15120*/  ULDC UR7, c[0x0][0x8d8] ;  /* 0x0002360000077ab9 */ /* 0x000fe20000000800 */
[----:B------:R-:W-:Y:S01]  /*15130*/  MOV R4, R2 ;  /* 0x0000000200047202 */ /* 0x000fe20000000f00 */
[----:B------:R-:W2:Y:S01]  /*15140*/  S2R R14, SR_CTAID.Y ;  /* 0x00000000000e7919 */ /* 0x000ea20000002600 */
[----:B------:R-:W-:Y:S02]  /*15150*/  ISETP.NE.AND.EX P1, PT, RZ, UR5, PT, P1 ;  /* 0x00000005ff007c0c */ /* 0x000fe4000bf25310 */
[----:B------:R-:W-:-:S11]  /*15160*/  MOV R5, R16 ;  /* 0x0000001000057202 */ /* 0x000fd60000000f00 */
[----:B------:R-:W-:Y:S05]  /*15170*/  @!P1 BRA `(.L_x_602) ;  /* 0x0000000000289947 */ /* 0x000fea0003800000 */
[----:B------:R-:W-:Y:S02]  /*15180*/  ULDC UR6, c[0x0][0x8dc] ;  /* 0x0002370000067ab9 */ /* 0x000fe40000000800 */
[----:B------:R-:W-:-:S04]  /*15190*/  IADD3 R9, P1, R2, UR6, RZ ;  /* 0x0000000602097c10 */ /* 0x000fc8000ff3e0ff */
[----:B------:R-:W-:-:S05]  /*151a0*/  IADD3.X R3, RZ, R16, RZ, P1, !PT ;  /* 0x00000010ff037210 */ /* 0x000fca0000ffe4ff */
[----:B------:R-:W-:-:S04]  /*151b0*/  IMAD.WIDE.U32 R6, R3, UR4, RZ ;  /* 0x0000000403067c25 */ /* 0x000fc8000f8e00ff */
[----:B------:R-:W-:-:S04]  /*151c0*/  IMAD.WIDE.U32 R6, P1, R9, UR5, R6 ;  /* 0x0000000509067c25 */ /* 0x000fc8000f820006 */
[----:B------:R-:W-:Y:S01]  /*151d0*/  IMAD.WIDE.U32 R8, R9, UR4, RZ ;  /* 0x0000000409087c25 */ /* 0x000fe2000f8e00ff */
[----:B------:R-:W-:Y:S02]  /*151e0*/  IADD3.X R5, RZ, RZ, RZ, P1, !PT ;  /* 0x000000ffff057210 */ /* 0x000fe40000ffe4ff */
[----:B------:R-:W-:Y:S02]  /*151f0*/  MOV R4, R7 ;  /* 0x0000000700047202 */ /* 0x000fe40000000f00 */
[----:B------:R-:W-:-:S05]  /*15200*/  IADD3 RZ, P1, R9, R6, RZ ;  /* 0x0000000609ff7210 */ /* 0x000fca0007f3e0ff */
[----:B------:R-:W-:-:S08]  /*15210*/  IMAD.WIDE.U32.X R4, R3, UR5, R4, P1 ;  /* 0x0000000503047c25 */ /* 0x000fd000088e0404 */
.L_x_602:
[--C-:B------:R-:W-:Y:S01]  /*15220*/  SHF.R.U64 R8, R4, UR7, R5.reuse ;  /* 0x0000000704087c19 */ /* 0x100fe20008001205 */
[----:B------:R-:W-:Y:S01]  /*15230*/  ULDC.64 UR4, c[0x0][0x8c8] ;  /* 0x0002320000047ab9 */ /* 0x000fe20000000a00 */
[----:B------:R-:W-:Y:S01]  /*15240*/  SHF.R.U32.HI R3, RZ, UR7, R5 ;  /* 0x00000007ff037c19 */ /* 0x000fe20008011605 */
[----:B------:R-:W-:Y:S01]  /*15250*/  ULDC.64 UR8, c[0x0][0x8e8] ;  /* 0x00023a0000087ab9 */ /* 0x000fe20000000a00 */
[----:B------:R-:W-:Y:S01]  /*15260*/  IADD3 R7, P1, RZ, -R8, RZ ;  /* 0x80000008ff077210 */ /* 0x000fe20007f3e0ff */
[----:B------:R-:W3:Y:S01]  /*15270*/  LDC R19, c[0x0][0x148] ;  /* 0x00005200ff137b82 */ /* 0x000ee20000000800 */
[----:B-1----:R-:W-:Y:S01]  /*15280*/  I2FP.F32.U32 R9, R15 ;  /* 0x0000000f00097245 */ /* 0x002fe20000201000 */
[----:B------:R-:W-:Y:S01]  /*15290*/  ULDC UR6, c[0x0][0x8b0] ;  /* 0x00022c0000067ab9 */ /* 0x000fe20000000800 */
[----:B------:R-:W-:Y:S02]  /*152a0*/  IADD3.X R3, RZ, ~R3, RZ, P1, !PT ;  /* 0x80000003ff037210 */ /* 0x000fe40000ffe4ff */
[----:B------:R-:W-:-:S03]  /*152b0*/  ISETP.NE.U32.AND P1, PT, RZ, UR8, PT ;  /* 0x00000008ff007c0c */ /* 0x000fc6000bf25070 */
[----:B------:R-:W-:Y:S01]  /*152c0*/  IMAD R6, R3, UR4, RZ ;  /* 0x0000000403067c24 */ /* 0x000fe2000f8e02ff */
[----:B------:R-:W-:Y:S02]  /*152d0*/  MOV R3, R16 ;  /* 0x0000001000037202 */ /* 0x000fe40000000f00 */
[----:B------:R-:W-:Y:S01]  /*152e0*/  ISETP.NE.AND.EX P1, PT, RZ, UR9, PT, P1 ;  /* 0x00000009ff007c0c */ /* 0x000fe2000bf25310 */
[----:B------:R-:W-:Y:S01]  /*152f0*/  IMAD.WIDE.U32 R4, R7, UR4, R2 ;  /* 0x0000000407047c25 */ /* 0x000fe2000f8e0002 */
[----:B------:R-:W-:-:S03]  /*15300*/  ULDC UR4, c[0x0][0x150] ;  /* 0x0000540000047ab9 */ /* 0x000fc60000000800 */
[----:B------:R-:W-:Y:S01]  /*15310*/  FMUL R9, R9, UR4 ;  /* 0x0000000409097c20 */ /* 0x000fe20008400000 */
[----:B------:R-:W-:Y:S01]  /*15320*/  IMAD R3, R7, UR5, R6 ;  /* 0x0000000507037c24 */ /* 0x000fe2000f8e0206 */
[----:B------:R-:W-:Y:S01]  /*15330*/  ULDC UR4, c[0x0][0x8c0] ;  /* 0x0002300000047ab9 */ /* 0x000fe20000000800 */
[----:B------:R-:W1:Y:S01]  /*15340*/  LDC R6, c[0x0][0x144] ;  /* 0x00005100ff067b82 */ /* 0x000e620000000800 */
[----:B------:R-:W-:Y:S02]  /*15350*/  ULDC UR5, c[0x0][0x154] ;  /* 0x0000550000057ab9 */ /* 0x000fe40000000800 */
[----:B------:R-:W-:Y:S01]  /*15360*/  IADD3 R5, R5, R3, RZ ;  /* 0x0000000305057210 */ /* 0x000fe20007ffe0ff */
[----:B------:R-:W4:Y:S03]  /*15370*/  F2I.U32.TRUNC.NTZ R9, R9 ;  /* 0x0000000900097305 */ /* 0x000f26000020f000 */
[----:B------:R-:W-:-:S02]  /*15380*/  SHF.R.U64 R3, R4, UR4, R5 ;  /* 0x0000000404037c19 */ /* 0x000fc40008001205 */
[----:B--2---:R-:W-:-:S05]  /*15390*/  I2FP.F32.U32 R4, R14 ;  /* 0x0000000e00047245 */ /* 0x004fca0000201000 */
[----:B------:R-:W-:Y:S01]  /*153a0*/  FMUL R21, R4, UR5 ;  /* 0x0000000504157c20 */ /* 0x000fe20008400000 */
[----:B------:R-:W-:Y:S01]  /*153b0*/  SHF.R.U32.HI R4, RZ, UR4, R5 ;  /* 0x00000004ff047c19 */ /* 0x000fe20008011605 */
[----:B------:R-:W-:-:S03]  /*153c0*/  ULDC UR4, c[0x0][0x900] ;  /* 0x0002400000047ab9 */ /* 0x000fc60000000800 */
[--C-:B------:R-:W-:Y:S01]  /*153d0*/  SHF.R.U64 R20, R3, UR6, R4.reuse ;  /* 0x0000000603147c19 */ /* 0x100fe20008001204 */
[----:B------:R-:W2:Y:S01]  /*153e0*/  F2I.U32.TRUNC.NTZ R21, R21 ;  /* 0x0000001500157305 */ /* 0x000ea2000020f000 */
[----:B------:R-:W-:Y:S02]  /*153f0*/  SHF.R.U32.HI R5, RZ, UR6, R4 ;  /* 0x00000006ff057c19 */ /* 0x000fe40008011604 */
[----:B----4-:R-:W-:Y:S02]  /*15400*/  IADD3 R4, -R9, RZ, RZ ;  /* 0x000000ff09047210 */ /* 0x010fe40007ffe1ff */
[--C-:B------:R-:W-:Y:S02]  /*15410*/  SHF.R.U64 R9, R20, UR4, R5.reuse ;  /* 0x0000000414097c19 */ /* 0x100fe40008001205 */
[----:B------:R-:W-:Y:S01]  /*15420*/  SHF.R.U32.HI R23, RZ, UR4, R5 ;  /* 0x00000004ff177c19 */ /* 0x000fe20008011605 */
[----:B-1----:R-:W-:Y:S01]  /*15430*/  IMAD R15, R6, R4, R15 ;  /* 0x00000004060f7224 */ /* 0x002fe200078e020f */
[----:B------:R-:W-:-:S02]  /*15440*/  MOV R4, R9 ;  /* 0x0000000900047202 */ /* 0x000fc40000000f00 */
[----:B------:R-:W-:Y:S01]  /*15450*/  MOV R5, R23 ;  /* 0x0000001700057202 */ /* 0x000fe20000000f00 */
[----:B--23--:R-:W-:Y:S06]  /*15460*/  @!P1 BRA `(.L_x_603) ;  /* 0x0000000000289947 */ /* 0x00cfec0003800000 */
[----:B------:R-:W-:Y:S02]  /*15470*/  ULDC UR4, c[0x0][0x8f4] ;  /* 0x00023d0000047ab9 */ /* 0x000fe40000000800 */
[----:B------:R-:W-:-:S04]  /*15480*/  IADD3 R5, P1, R9, UR4, RZ ;  /* 0x0000000409057c10 */ /* 0x000fc8000ff3e0ff */
[----:B------:R-:W-:-:S05]  /*15490*/  IADD3.X R23, RZ, R23, RZ, P1, !PT ;  /* 0x00000017ff177210 */ /* 0x000fca0000ffe4ff */
[----:B------:R-:W-:-:S04]  /*154a0*/  IMAD.WIDE.U32 R6, R23, UR8, RZ ;  /* 0x0000000817067c25 */ /* 0x000fc8000f8e00ff */
[----:B------:R-:W-:-:S04]  /*154b0*/  IMAD.WIDE.U32 R6, P1, R5, UR9, R6 ;  /* 0x0000000905067c25 */ /* 0x000fc8000f820006 */
[----:B------:R-:W-:Y:S01]  /*154c0*/  IMAD.WIDE.U32 R4, R5, UR8, RZ ;  /* 0x0000000805047c25 */ /* 0x000fe2000f8e00ff */
[----:B------:R-:W-:-:S04]  /*154d0*/  MOV R4, R7 ;  /* 0x0000000700047202 */ /* 0x000fc80000000f00 */
[----:B------:R-:W-:Y:S02]  /*154e0*/  IADD3 RZ, P3, R5, R6, RZ ;  /* 0x0000000605ff7210 */ /* 0x000fe40007f7e0ff */
[----:B------:R-:W-:-:S03]  /*154f0*/  IADD3.X R5, RZ, RZ, RZ, P1, !PT ;  /* 0x000000ffff057210 */ /* 0x000fc60000ffe4ff */
[----:B------:R-:W-:-:S08]  /*15500*/  IMAD.WIDE.U32.X R4, R23, UR9, R4, P3 ;  /* 0x0000000917047c25 */ /* 0x000fd000098e0404 */
.L_x_603:
[----:B------:R-:W-:Y:S01]  /*15510*/  ISETP.NE.AND P1, PT, R22, 0x1, PT ;  /* 0x000000011600780c */ /* 0x000fe20003f25270 */
[----:B------:R-:W-:Y:S01]  /*15520*/  ULDC UR4, c[0x0][0x8f0] ;  /* 0x00023c0000047ab9 */ /* 0x000fe20000000800 */
[----:B------:R-:W-:Y:S01]  /*15530*/  IADD3 R21, -R21, RZ, RZ ;  /* 0x000000ff15157210 */ /* 0x000fe20007ffe1ff */
[----:B------:R-:W-:Y:S01]  /*15540*/  ULDC UR5, c[0x0][0x8b8] ;  /* 0x00022e0000057ab9 */ /* 0x000fe20000000800 */
[----:B------:R-:W-:Y:S01]  /*15550*/  SHF.R.U64 R5, R4, UR4, R5 ;  /* 0x0000000404057c19 */ /* 0x000fe20008001205 */
[----:B------:R-:W-:Y:S01]  /*15560*/  ULDC UR4, c[0x0][0x8e0] ;  /* 0x0002380000047ab9 */ /* 0x000fe20000000800 */
[----:B------:R-:W-:Y:S02]  /*15570*/  LOP3.LUT R20, R20, UR16, RZ, 0xc0, !PT ;  /* 0x0000001014147c12 */ /* 0x000fe4000f8ec0ff */
[----:B------:R-:W-:-:S03]  /*15580*/  IADD3 R4, -R5, RZ, RZ ;  /* 0x000000ff05047210 */ /* 0x000fc60007ffe1ff */
[----:B------:R-:W-:Y:S02]  /*15590*/  IMAD R20, R5, UR17, R20 ;  /* 0x0000001105147c24 */ /* 0x000fe4000f8e0214 */
[----:B------:R-:W-:Y:S01]  /*155a0*/  @P1 IMAD R15, R19, R21, R14 ;  /* 0x00000015130f1224 */ /* 0x000fe200078e020e */
[----:B------:R-:W-:Y:S01]  /*155b0*/  LOP3.LUT R14, R3, UR15, RZ, 0xc0, !PT ;  /* 0x0000000f030e7c12 */ /* 0x000fe2000f8ec0ff */
[----:B------:R-:W-:Y:S01]  /*155c0*/  IMAD R9, R4, UR4, R9 ;  /* 0x0000000404097c24 */ /* 0x000fe2000f8e0209 */
[----:B------:R-:W-:Y:S01]  /*155d0*/  ULDC UR4, c[0x0][0x8a8] ;  /* 0x00022a0000047ab9 */ /* 0x000fe20000000800 */
[----:B------:R-:W-:Y:S01]  /*155e0*/  IMAD R15, R20, UR5, R15 ;  /* 0x00000005140f7c24 */ /* 0x000fe2000f8e020f */
[----:B------:R-:W-:Y:S01]  /*155f0*/  MOV R4, 0x1 ;  /* 0x0000000100047802 */ /* 0x000fe20000000f00 */
[----:B------:R-:W-:Y:S01]  /*15600*/  IMAD R14, R9, UR4, R14 ;  /* 0x00000004090e7c24 */ /* 0x000fe2000f8e020e */
[----:B------:R-:W-:-:S04]  /*15610*/  MOV R3, R8 ;  /* 0x0000000800037202 */ /* 0x000fc80000000f00 */
[----:B------:R-:W-:Y:S02]  /*15620*/  SEL R6, R14, R15, !P1 ;  /* 0x0000000f0e067207 */ /* 0x000fe40004800000 */
[----:B------:R-:W-:-:S07]  /*15630*/  SEL R7, R15, R14, !P1 ;  /* 0x0000000e0f077207 */ /* 0x000fce0004800000 */
.L_x_601:
[----:B------:R-:W-:Y:S05]  /*15640*/  BSYNC B1 ;  /* 0x0000000000017941 */ /* 0x000fea0003800000 */
.L_x_600:
[----:B------:R-:W-:-:S13]  /*15650*/  LOP3.LUT P1, RZ, R4, 0xff, RZ, 0xc0, !PT ;  /* 0x000000ff04ff7812 */ /* 0x000fda000782c0ff */
[----:B------:R-:W-:Y:S05]  /*15660*/  @P1 BRA `(.L_x_604) ;  /* 0xfffffff400401947 */ /* 0x000fea000383ffff */
[----:B------:R-:W-:Y:S05]  /*15670*/  BSYNC B0 ;  /* 0x0000000000007941 */ /* 0x000fea0003800000 */
.L_x_592:
[----:B------:R-:W-:-:S03]  /*15680*/  UMOV UR4, 0xffffffff ;  /* 0xffffffff00047882 */ /* 0x000fc60000000000 */
[----:B------:R-:W-:Y:S05]  /*15690*/  BRA.DIV UR4, `(.L_x_605) ;  /* 0x0000000a04cc7947 */ /* 0x000fea000b800000 */
[----:B------:R-:W-:-:S13]  /*156a0*/  ELECT P6, URZ, PT ;  /* 0x00000000003f782f */ /* 0x000fda00038c0000 */
.L_x_636:
[----:B------:R-:W-:Y:S05]  /*156b0*/  @!P6 BRA `(.L_x_10) ;  /* 0x0000000000a4e947 */ /* 0x000fea0003800000 */
[----:B------:R-:W-:-:S04]  /*156c0*/  LOP3.LUT R17, R17, 0x2, RZ, 0xfc, !PT ;  /* 0x0000000211117812 */ /* 0x000fc800078efcff */
[----:B------:R-:W-:-:S13]  /*156d0*/  ISETP.NE.AND P0, PT, R17, 0x3, PT ;  /* 0x000000031100780c */ /* 0x000fda0003f05270 */
[----:B------:R-:W-:Y:S05]  /*156e0*/  @!P0 BRA `(.L_x_606) ;  /* 0x0000000000048947 */ /* 0x000fea0003800000 */
[----:B------:R-:W-:Y:S01]  /*156f0*/  BPT.TRAP 0x1 ;  /* 0x000000040000795c */ /* 0x000fe20000300000 */
.L_x_606:
[----:B------:R-:W1:Y:S01]  /*15700*/  S2R R3, SR_CgaCtaId ;  /* 0x0000000000037919 */ /* 0x000e620000008800 */
[----:B------:R-:W-:-:S04]  /*15710*/  MOV R2, 0x400 ;  /* 0x0000040000027802 */ /* 0x000fc80000000f00 */
[----:B-1----:R-:W-:Y:S02]  /*15720*/  LEA R3, R3, R2, 0x18 ;  /* 0x0000000203037211 */ /* 0x002fe400078ec0ff */
[----:B------:R-:W-:Y:S02]  /*15730*/  SHF.L.U32 R2, R10, 0x1f, RZ ;  /* 0x0000001f0a027819 */ /* 0x000fe400000006ff */
[----:B------:R-:W-:-:S04]  /*15740*/  IADD3 R3, R3, 0x20, RZ ;  /* 0x0000002003037810 */ /* 0x000fc80007ffe0ff */
[C---:B------:R-:W-:Y:S02]  /*15750*/  LEA R7, R0.reuse, R3, 0x3 ;  /* 0x0000000300077211 */ /* 0x040fe400078e18ff */
[----:B------:R-:W-:Y:S02]  /*15760*/  IADD3 R0, R0, 0x1, RZ ;  /* 0x0000000100007810 */ /* 0x000fe40007ffe0ff */
[----:B------:R-:W1:Y:S02]  /*15770*/  SYNCS.PHASECHK.TRANS64.TRYWAIT P0, [R7+URZ], R2 ;  /* 0x00000002070075a7 */ /* 0x000e64000800017f */
[----:B------:R-:W-:-:S04]  /*15780*/  ISETP.NE.AND P1, PT, R0, 0x4, PT ;  /* 0x000000040000780c */ /* 0x000fc80003f25270 */
[----:B------:R-:W-:Y:S02]  /*15790*/  SEL R5, RZ, 0x1, P1 ;  /* 0x00000001ff057807 */ /* 0x000fe40000800000 */
[----:B------:R-:W-:Y:S02]  /*157a0*/  SEL R0, R0, RZ, P1 ;  /* 0x000000ff00007207 */ /* 0x000fe40000800000 */
[----:B------:R-:W-:Y:S02]  /*157b0*/  LOP3.LUT R5, R10, R5, RZ, 0x3c, !PT ;  /* 0x000000050a057212 */ /* 0x000fe400078e3cff */
[----:B------:R-:W-:Y:S02]  /*157c0*/  LEA R9, R0, R3, 0x3 ;  /* 0x0000000300097211 */ /* 0x000fe400078e18ff */
[----:B------:R-:W-:Y:S01]  /*157d0*/  SHF.L.U32 R4, R5, 0x1f, RZ ;  /* 0x0000001f05047819 */ /* 0x000fe200000006ff */
[----:B-1----:R-:W-:Y:S06]  /*157e0*/  @!P0 BRA `(.L_x_607) ;  /* 0x0000000800988947 */ /* 0x002fec0003800000 */
.L_x_637:
[----:B------:R-:W2:Y:S01]  /*157f0*/  SYNCS.PHASECHK.TRANS64.TRYWAIT P0, [R9+URZ], R4 ;  /* 0x00000004090075a7 */ /* 0x000ea2000800017f */
[----:B------:R-:W-:-:S04]  /*15800*/  IADD3 R0, R0, 0x1, RZ ;  /* 0x0000000100007810 */ /* 0x000fc80007ffe0ff */
[----:B------:R-:W-:-:S04]  /*15810*/  ISETP.NE.AND P1, PT, R0, 0x4, PT ;  /* 0x000000040000780c */ /* 0x000fc80003f25270 */
[----:B-1----:R-:W-:Y:S02]  /*15820*/  SEL R2, RZ, 0x1, P1 ;  /* 0x00000001ff027807 */ /* 0x002fe40000800000 */
[----:B------:R-:W-:Y:S02]  /*15830*/  SEL R0, R0, RZ, P1 ;  /* 0x000000ff00007207 */ /* 0x000fe40000800000 */
[----:B------:R-:W-:Y:S02]  /*15840*/  LOP3.LUT R7, R5, R2, RZ, 0x3c, !PT ;  /* 0x0000000205077212 */ /* 0x000fe400078e3cff */
[----:B------:R-:W-:Y:S02]  /*15850*/  LEA R6, R0, R3, 0x3 ;  /* 0x0000000300067211 */ /* 0x000fe400078e18ff */
[----:B------:R-:W-:Y:S01]  /*15860*/  SHF.L.U32 R5, R7, 0x1f, RZ ;  /* 0x0000001f07057819 */ /* 0x000fe200000006ff */
[----:B--2---:R-:W-:Y:S06]  /*15870*/  @!P0 BRA `(.L_x_608) ;  /* 0x0000000800888947 */ /* 0x004fec0003800000 */
.L_x_638:
[----:B------:R-:W2:Y:S01]  /*15880*/  SYNCS.PHASECHK.TRANS64.TRYWAIT P0, [R6+URZ], R5 ;  /* 0x00000005060075a7 */ /* 0x000ea2000800017f */
[----:B------:R-:W-:-:S04]  /*15890*/  IADD3 R0, R0, 0x1, RZ ;  /* 0x0000000100007810 */ /* 0x000fc80007ffe0ff */
[----:B------:R-:W-:-:S04]  /*158a0*/  ISETP.NE.AND P1, PT, R0, 0x4, PT ;  /* 0x000000040000780c */ /* 0x000fc80003f25270 */
[----:B------:R-:W-:Y:S02]  /*158b0*/  SEL R2, RZ, 0x1, P1 ;  /* 0x00000001ff027807 */ /* 0x000fe40000800000 */
[----:B------:R-:W-:Y:S02]  /*158c0*/  SEL R0, R0, RZ, P1 ;  /* 0x000000ff00007207 */ /* 0x000fe40000800000 */
[----:B------:R-:W-:Y:S01]  /*158d0*/  LOP3.LUT R2, R7, R2, RZ, 0x3c, !PT ;  /* 0x0000000207027212 */ /* 0x000fe200078e3cff */
[----:B--2---:R-:W-:Y:S06]  /*158e0*/  @!P0 BRA `(.L_x_609) ;  /* 0x0000000800808947 */ /* 0x004fec0003800000 */
.L_x_639:
[----:B------:R-:W-:Y:S02]  /*158f0*/  LEA R3, R0, R3, 0x3 ;  /* 0x0000000300037211 */ /* 0x000fe400078e18ff */
[----:B------:R-:W-:-:S07]  /*15900*/  SHF.L.U32 R0, R2, 0x1f, RZ ;  /* 0x0000001f02007819 */ /* 0x000fce00000006ff */
.L_x_610:
[----:B---3--:R3:W4:Y:S02]  /*15910*/  SYNCS.PHASECHK.TRANS64.TRYWAIT P0, [R3+URZ], R0 ;  /* 0x00000000030075a7 */ /* 0x008724000800017f */
[----:B----4-:R-:W-:Y:S05]  /*15920*/  @!P0 NANOSLEEP.SYNCS 0x989680 ;  /* 0x009896800000895d */ /* 0x010fea0003900000 */
[----:B------:R-:W4:Y:S02]  /*15930*/  @!P0 SYNCS.PHASECHK.TRANS64 P0, [R3+URZ], R0 ;  /* 0x00000000030085a7 */ /* 0x000f24000800007f */
[----:B----4-:R-:W-:Y:S05]  /*15940*/  @!P0 BRA `(.L_x_610) ;  /* 0xfffffffc00f08947 */ /* 0x010fea000383ffff */
.L_x_10:
[----:B------:R-:W-:Y:S05]  /*15950*/  BSYNC B6 ;  /* 0x0000000000067941 */ /* 0x000fea0003800000 */
.L_x_8:
[----:B------:R-:W-:Y:S05]  /*15960*/  EXIT ;  /* 0x000000000000794d */ /* 0x000fea0003800000 */
.L_x_23:
[----:B---3--:R3:W4:Y:S02]  /*15970*/  SYNCS.PHASECHK.TRANS64.TRYWAIT P1, [R3+URZ], R0 ;  /* 0x00000000030075a7 */ /* 0x008724000802017f */
[----:B----4-:R-:W-:Y:S05]  /*15980*/  @!P1 NANOSLEEP.SYNCS 0x989680 ;  /* 0x009896800000995d */ /* 0x010fea0003900000 */
[----:B------:R-:W4:Y:S02]  /*15990*/  @!P1 SYNCS.PHASECHK.TRANS64 P1, [R3+URZ], R0 ;  /* 0x00000000030095a7 */ /* 0x000f24000802007f */
[----:B----4-:R-:W-:Y:S05]  /*159a0*/  @!P1 BRA `(.L_x_23) ;  /* 0xfffffffc00f09947 */ /* 0x010fea000383ffff */
[----:B------:R-:W-:Y:S05]  /*159b0*/  BRA `(.L_x_22) ;  /* 0xfffffebc00607947 */ /* 0x000fea000383ffff */
.L_x_28:
[----:B--2---:R-:W-:-:S04]  /*159c0*/  MOV R4, UR4 ;  /* 0x0000000400047c02 */ /* 0x004fc80008000f00 */
[----:B------:R2:W3:Y:S03]  /*159d0*/  SYNCS.PHASECHK.TRANS64.TRYWAIT P1, [R4+URZ], R3 ;  /* 0x00000003040075a7 */ /* 0x0004e6000802017f */
[----:B---3--:R-:W-:Y:S05]  /*159e0*/  @!P1 NANOSLEEP.SYNCS 0x989680 ;  /* 0x009896800000995d */ /* 0x008fea0003900000 */
[----:B------:R-:W3:Y:S02]  /*159f0*/  @!P1 SYNCS.PHASECHK.TRANS64 P1, [R4+URZ], R3 ;  /* 0x00000003040095a7 */ /* 0x000ee4000802007f */
[----:B---3--:R-:W-:Y:S05]  /*15a00*/  @!P1 BRA `(.L_x_28) ;  /* 0xfffffffc00ec9947 */ /* 0x008fea000383ffff */
[----:B------:R-:W-:Y:S05]  /*15a10*/  BRA `(.L_x_27) ;  /* 0xfffffec000407947 */ /* 0x000fea000383ffff */
.L_x_49:
[----:B-1----:R-:W-:-:S04]  /*15a20*/  MOV R3, UR45 ;  /* 0x0000002d00037c02 */ /* 0x002fc80008000f00 */
[----:B------:R1:W2:Y:S03]  /*15a30*/  SYNCS.PHASECHK.TRANS64.TRYWAIT P2, [R3+URZ+0x40], R0 ;  /* 0x00004000030075a7 */ /* 0x0002a6000804017f */
[----:B--2---:R-:W-:Y:S05]  /*15a40*/  @!P2 NANOSLEEP.SYNCS 0x989680 ;  /* 0x009896800000a95d */ /* 0x004fea0003900000 */
[----:B------:R-:W2:Y:S02]  /*15a50*/  @!P2 SYNCS.PHASECHK.TRANS64 P2, [R3+URZ+0x40], R0 ;  /* 0x000040000300a5a7 */ /* 0x000ea4000804007f */
[----:B--2---:R-:W-:Y:S05]  /*15a60*/  @!P2 BRA `(.L_x_49) ;  /* 0xfffffffc00eca947 */ /* 0x004fea000383ffff */
[----:B------:R-:W-:Y:S05]  /*15a70*/  BRA `(.L_x_611) ;  /* 0xfffffecc00047947 */ /* 0x000fea000383ffff */
.L_x_108:
[----:B-1----:R1:W2:Y:S02]  /*15a80*/  SYNCS.PHASECHK.TRANS64.TRYWAIT P2, [R20+URZ+0x40], R21 ;  /* 0x00004015140075a7 */ /* 0x0022a4000804017f */
[----:B--2---:R-:W-:Y:S05]  /*15a90*/  @!P2 NANOSLEEP.SYNCS 0x989680 ;  /* 0x009896800000a95d */ /* 0x004fea0003900000 */
[----:B------:R-:W2:Y:S02]  /*15aa0*/  @!P2 SYNCS.PHASECHK.TRANS64 P2, [R20+URZ+0x40], R21 ;  /* 0x000040151400a5a7 */ /* 0x000ea4000804007f */
[----:B--2---:R-:W-:Y:S05]  /*15ab0*/  @!P2 BRA `(.L_x_108) ;  /* 0xfffffffc00f0a947 */ /* 0x004fea000383ffff */
[----:B------:R-:W-:Y:S05]  /*15ac0*/  BRA `(.L_x_612) ;  /* 0xfffffeec00307947 */ /* 0x000fea000383ffff */
.L_x_166:
[----:B-1----:R1:W2:Y:S02]  /*15ad0*/  SYNCS.PHASECHK.TRANS64.TRYWAIT P2, [R0+URZ+0x40], R3 ;  /* 0x00004003000075a7 */ /* 0x0022a4000804017f */
[----:B--2---:R-:W-:Y:S05]  /*15ae0*/  @!P2 NANOSLEEP.SYNCS 0x989680 ;  /* 0x009896800000a95d */ /* 0x004fea0003900000 */
[----:B------:R-:W2:Y:S02]  /*15af0*/  @!P2 SYNCS.PHASECHK.TRANS64 P2, [R0+URZ+0x40], R3 ;  /* 0x000040030000a5a7 */ /* 0x000ea4000804007f */
[----:B--2---:R-:W-:Y:S05]  /*15b00*/  @!P2 BRA `(.L_x_166) ;  /* 0xfffffffc00f0a947 */ /* 0x004fea000383ffff */
[----:B------:R-:W-:Y:S05]  /*15b10*/  BRA `(.L_x_613) ;  /* 0xffffff0800e87947 */ /* 0x000fea000383ffff */
.L_x_224:
[----:B-1----:R1:W2:Y:S02]  /*15b20*/  SYNCS.PHASECHK.TRANS64.TRYWAIT P2, [R3+URZ+0x40], R0 ;  /* 0x00004000030075a7 */ /* 0x0022a4000804017f */
[----:B--2---:R-:W-:Y:S05]  /*15b30*/  @!P2 NANOSLEEP.SYNCS 0x989680 ;  /* 0x009896800000a95d */ /* 0x004fea0003900000 */
[----:B------:R-:W2:Y:S02]  /*15b40*/  @!P2 SYNCS.PHASECHK.TRANS64 P2, [R3+URZ+0x40], R0 ;  /* 0x000040000300a5a7 */ /* 0x000ea4000804007f */
[----:B--2---:R-:W-:Y:S05]  /*15b50*/  @!P2 BRA `(.L_x_224) ;  /* 0xfffffffc00f0a947 */ /* 0x004fea000383ffff */
[----:B------:R-:W-:Y:S05]  /*15b60*/  BRA `(.L_x_614) ;  /* 0xffffff2800a87947 */ /* 0x000fea000383ffff */
.L_x_282:
[----:B-1----:R1:W2:Y:S02]  /*15b70*/  SYNCS.PHASECHK.TRANS64.TRYWAIT P2, [R0+URZ+0x40], R3 ;  /* 0x00004003000075a7 */ /* 0x0022a4000804017f */
[----:B--2---:R-:W-:Y:S05]  /*15b80*/  @!P2 NANOSLEEP.SYNCS 0x989680 ;  /* 0x009896800000a95d */ /* 0x004fea0003900000 */
[----:B------:R-:W2:Y:S02]  /*15b90*/  @!P2 SYNCS.PHASECHK.TRANS64 P2, [R0+URZ+0x40], R3 ;  /* 0x000040030000a5a7 */ /* 0x000ea4000804007f */
[----:B--2---:R-:W-:Y:S05]  /*15ba0*/  @!P2 BRA `(.L_x_282) ;  /* 0xfffffffc00f0a947 */ /* 0x004fea000383ffff */
[----:B------:R-:W-:Y:S05]  /*15bb0*/  BRA `(.L_x_615) ;  /* 0xffffff48006c7947 */ /* 0x000fea000383ffff */
.L_x_340:
[----:B-1----:R1:W2:Y:S02]  /*15bc0*/  SYNCS.PHASECHK.TRANS64.TRYWAIT P2, [R0+URZ+0x40], R3 ;  /* 0x00004003000075a7 */ /* 0x0022a4000804017f */
[----:B--2---:R-:W-:Y:S05]  /*15bd0*/  @!P2 NANOSLEEP.SYNCS 0x989680 ;  /* 0x009896800000a95d */ /* 0x004fea0003900000 */
[----:B------:R-:W2:Y:S02]  /*15be0*/  @!P2 SYNCS.PHASECHK.TRANS64 P2, [R0+URZ+0x40], R3 ;  /* 0x000040030000a5a7 */ /* 0x000ea4000804007f */
[----:B--2---:R-:W-:Y:S05]  /*15bf0*/  @!P2 BRA `(.L_x_340) ;  /* 0xfffffffc00f0a947 */ /* 0x004fea000383ffff */
[----:B------:R-:W-:Y:S05]  /*15c00*/  BRA `(.L_x_616) ;  /* 0xffffff6800247947 */ /* 0x000fea000383ffff */
.L_x_398:
[----:B--2---:R2:W3:Y:S02]  /*15c10*/  SYNCS.PHASECHK.TRANS64.TRYWAIT P2, [R0+URZ+0x40], R3 ;  /* 0x00004003000075a7 */ /* 0x0044e4000804017f */
[----:B---3--:R-:W-:Y:S05]  /*15c20*/  @!P2 NANOSLEEP.SYNCS 0x989680 ;  /* 0x009896800000a95d */ /* 0x008fea0003900000 */
[----:B------:R-:W3:Y:S02]  /*15c30*/  @!P2 SYNCS.PHASECHK.TRANS64 P2, [R0+URZ+0x40], R3 ;  /* 0x000040030000a5a7 */ /* 0x000ee4000804007f */
[----:B---3--:R-:W-:Y:S05]  /*15c40*/  @!P2 BRA `(.L_x_398) ;  /* 0xfffffffc00f0a947 */ /* 0x008fea000383ffff */
[----:B------:R-:W-:Y:S05]  /*15c50*/  BRA `(.L_x_617) ;  /* 0xffffff8400dc7947 */ /* 0x000fea000383ffff */
.L_x_456:
[----:B--2---:R2:W3:Y:S02]  /*15c60*/  SYNCS.PHASECHK.TRANS64.TRYWAIT P2, [R3+URZ+0x40], R20 ;  /* 0x00004014030075a7 */ /* 0x0044e4000804017f */
[----:B---3--:R-:W-:Y:S05]  /*15c70*/  @!P2 NANOSLEEP.SYNCS 0x989680 ;  /* 0x009896800000a95d */ /* 0x008fea0003900000 */
[----:B------:R-:W3:Y:S02]  /*15c80*/  @!P2 SYNCS.PHASECHK.TRANS64 P2, [R3+URZ+0x40], R20 ;  /* 0x000040140300a5a7 */ /* 0x000ee4000804007f */
[----:B---3--:R-:W-:Y:S05]  /*15c90*/  @!P2 BRA `(.L_x_456) ;  /* 0xfffffffc00f0a947 */ /* 0x008fea000383ffff */
[----:B------:R-:W-:Y:S05]  /*15ca0*/  BRA `(.L_x_618) ;  /* 0xffffffa400947947 */ /* 0x000fea000383ffff */
.L_x_524:
[----:B-1----:R-:W-:-:S04]  /*15cb0*/  MOV R9, UR4 ;  /* 0x0000000400097c02 */ /* 0x002fc80008000f00 */
[----:B------:R1:W2:Y:S03]  /*15cc0*/  SYNCS.PHASECHK.TRANS64.TRYWAIT P0, [R9+URZ+0x88], R0 ;  /* 0x00008800090075a7 */ /* 0x0002a6000800017f */
[----:B--2---:R-:W-:Y:S05]  /*15cd0*/  @!P0 NANOSLEEP.SYNCS 0x989680 ;  /* 0x009896800000895d */ /* 0x004fea0003900000 */
[----:B------:R-:W2:Y:S02]  /*15ce0*/  @!P0 SYNCS.PHASECHK.TRANS64 P0, [R9+URZ+0x88], R0 ;  /* 0x00008800090085a7 */ /* 0x000ea4000800007f */
[----:B--2---:R-:W-:Y:S05]  /*15cf0*/  @!P0 BRA `(.L_x_524) ;  /* 0xfffffffc00ec8947 */ /* 0x004fea000383ffff */
[----:B------:R-:W-:Y:S05]  /*15d00*/  BRA `(.L_x_523) ;  /* 0xffffffd400307947 */ /* 0x000fea000383ffff */
.L_x_533:
[----:B-1----:R-:W-:-:S04]  /*15d10*/  MOV R5, UR13 ;  /* 0x0000000d00057c02 */ /* 0x002fc80008000f00 */
[----:B------:R1:W2:Y:S03]  /*15d20*/  SYNCS.PHASECHK.TRANS64.TRYWAIT P1, [R5+URZ+0x60], R4 ;  /* 0x00006004050075a7 */ /* 0x0002a6000802017f */
[----:B--2---:R-:W-:Y:S05]  /*15d30*/  @!P1 NANOSLEEP.SYNCS 0x989680 ;  /* 0x009896800000995d */ /* 0x004fea0003900000 */
[----:B------:R-:W2:Y:S02]  /*15d40*/  @!P1 SYNCS.PHASECHK.TRANS64 P1, [R5+URZ+0x60], R4 ;  /* 0x00006004050095a7 */ /* 0x000ea4000802007f */
[----:B--2---:R-:W-:Y:S05]  /*15d50*/  @!P1 BRA `(.L_x_533) ;  /* 0xfffffffc00ec9947 */ /* 0x004fea000383ffff */
[----:B------:R-:W-:Y:S05]  /*15d60*/  BRA `(.L_x_619) ;  /* 0xffffffd800187947 */ /* 0x000fea000383ffff */
.L_x_539:
[----:B-12---:R-:W-:-:S04]  /*15d70*/  MOV R5, UR13 ;  /* 0x0000000d00057c02 */ /* 0x006fc80008000f00 */
[----:B------:R1:W2:Y:S03]  /*15d80*/  SYNCS.PHASECHK.TRANS64.TRYWAIT P1, [R5+URZ+0x68], R4 ;  /* 0x00006804050075a7 */ /* 0x0002a6000802017f */
[----:B--2---:R-:W-:Y:S05]  /*15d90*/  @!P1 NANOSLEEP.SYNCS 0x989680 ;  /* 0x009896800000995d */ /* 0x004fea0003900000 */
[----:B------:R-:W2:Y:S02]  /*15da0*/  @!P1 SYNCS.PHASECHK.TRANS64 P1, [R5+URZ+0x68], R4 ;  /* 0x00006804050095a7 */ /* 0x000ea4000802007f */
[----:B--2---:R-:W-:Y:S05]  /*15db0*/  @!P1 BRA `(.L_x_539) ;  /* 0xfffffffc00ec9947 */ /* 0x004fea000383ffff */
[----:B------:R-:W-:Y:S05]  /*15dc0*/  BRA `(.L_x_620) ;  /* 0xffffffd800607947 */ /* 0x000fea000383ffff */
.L_x_545:
[----:B-123--:R-:W-:-:S04]  /*15dd0*/  MOV R5, UR13 ;  /* 0x0000000d00057c02 */ /* 0x00efc80008000f00 */
[----:B------:R1:W2:Y:S03]  /*15de0*/  SYNCS.PHASECHK.TRANS64.TRYWAIT P1, [R5+URZ+0x70], R4 ;  /* 0x00007004050075a7 */ /* 0x0002a6000802017f */
[----:B--2---:R-:W-:Y:S05]  /*15df0*/  @!P1 NANOSLEEP.SYNCS 0x989680 ;  /* 0x009896800000995d */ /* 0x004fea0003900000 */
[----:B------:R-:W2:Y:S02]  /*15e00*/  @!P1 SYNCS.PHASECHK.TRANS64 P1, [R5+URZ+0x70], R4 ;  /* 0x00007004050095a7 */ /* 0x000ea4000802007f */
[----:B--2---:R-:W-:Y:S05]  /*15e10*/  @!P1 BRA `(.L_x_545) ;  /* 0xfffffffc00ec9947 */ /* 0x004fea000383ffff */
[----:B------:R-:W-:Y:S05]  /*15e20*/  BRA `(.L_x_621) ;  /* 0xffffffd800b07947 */ /* 0x000fea000383ffff */
.L_x_551:
[----:B-1234-:R-:W-:-:S04]  /*15e30*/  MOV R5, UR13 ;  /* 0x0000000d00057c02 */ /* 0x01efc80008000f00 */
[----:B------:R1:W2:Y:S03]  /*15e40*/  SYNCS.PHASECHK.TRANS64.TRYWAIT P1, [R5+URZ+0x78], R4 ;  /* 0x00007804050075a7 */ /* 0x0002a6000802017f */
[----:B--2---:R-:W-:Y:S05]  /*15e50*/  @!P1 NANOSLEEP.SYNCS 0x989680 ;  /* 0x009896800000995d */ /* 0x004fea0003900000 */
[----:B------:R-:W2:Y:S02]  /*15e60*/  @!P1 SYNCS.PHASECHK.TRANS64 P1, [R5+URZ+0x78], R4 ;  /* 0x00007804050095a7 */ /* 0x000ea4000802007f */
[----:B--2---:R-:W-:Y:S05]  /*15e70*/  @!P1 BRA `(.L_x_551) ;  /* 0xfffffffc00ec9947 */ /* 0x004fea000383ffff */
[----:B------:R-:W-:Y:S05]  /*15e80*/  BRA `(.L_x_622) ;  /* 0xffffffdc00007947 */ /* 0x000fea000383ffff */
.L_x_557:
[----:B-1234-:R-:W-:-:S04]  /*15e90*/  MOV R5, UR13 ;  /* 0x0000000d00057c02 */ /* 0x01efc80008000f00 */
[----:B------:R1:W2:Y:S03]  /*15ea0*/  SYNCS.PHASECHK.TRANS64.TRYWAIT P1, [R5+URZ+0x60], R4 ;  /* 0x00006004050075a7 */ /* 0x0002a6000802017f */
[----:B--2---:R-:W-:Y:S05]  /*15eb0*/  @!P1 NANOSLEEP.SYNCS 0x989680 ;  /* 0x009896800000995d */ /* 0x004fea0003900000 */
[----:B------:R-:W2:Y:S02]  /*15ec0*/  @!P1 SYNCS.PHASECHK.TRANS64 P1, [R5+URZ+0x60], R4 ;  /* 0x00006004050095a7 */ /* 0x000ea4000802007f */
[----:B--2---:R-:W-:Y:S05]  /*15ed0*/  @!P1 BRA `(.L_x_557) ;  /* 0xfffffffc00ec9947 */ /* 0x004fea000383ffff */
[----:B------:R-:W-:Y:S05]  /*15ee0*/  BRA `(.L_x_623) ;  /* 0xffffffdc00547947 */ /* 0x000fea000383ffff */
.L_x_563:
[----:B-1234-:R-:W-:-:S04]  /*15ef0*/  MOV R5, UR13 ;  /* 0x0000000d00057c02 */ /* 0x01efc80008000f00 */
[----:B------:R1:W2:Y:S03]  /*15f00*/  SYNCS.PHASECHK.TRANS64.TRYWAIT P1, [R5+URZ+0x68], R4 ;  /* 0x00006804050075a7 */ /* 0x0002a6000802017f */
[----:B--2---:R-:W-:Y:S05]  /*15f10*/  @!P1 NANOSLEEP.SYNCS 0x989680 ;  /* 0x009896800000995d */ /* 0x004fea0003900000 */
[----:B------:R-:W2:Y:S02]  /*15f20*/  @!P1 SYNCS.PHASECHK.TRANS64 P1, [R5+URZ+0x68], R4 ;  /* 0x00006804050095a7 */ /* 0x000ea4000802007f */
[----:B--2---:R-:W-:Y:S05]  /*15f30*/  @!P1 BRA `(.L_x_563) ;  /* 0xfffffffc00ec9947 */ /* 0x004fea000383ffff */
[----:B------:R-:W-:Y:S05]  /*15f40*/  BRA `(.L_x_624) ;  /* 0xffffffdc00987947 */ /* 0x000fea000383ffff */
.L_x_569:
[----:B-1234-:R-:W-:-:S04]  /*15f50*/  MOV R5, UR13 ;  /* 0x0000000d00057c02 */ /* 0x01efc80008000f00 */
[----:B------:R1:W2:Y:S03]  /*15f60*/  SYNCS.PHASECHK.TRANS64.TRYWAIT P1, [R5+URZ+0x70], R4 ;  /* 0x00007004050075a7 */ /* 0x0002a6000802017f */
[----:B--2---:R-:W-:Y:S05]  /*15f70*/  @!P1 NANOSLEEP.SYNCS 0x989680 ;  /* 0x009896800000995d */ /* 0x004fea0003900000 */
[----:B------:R-:W2:Y:S02]  /*15f80*/  @!P1 SYNCS.PHASECHK.TRANS64 P1, [R5+URZ+0x70], R4 ;  /* 0x00007004050095a7 */ /* 0x000ea4000802007f */
[----:B--2---:R-:W-:Y:S05]  /*15f90*/  @!P1 BRA `(.L_x_569) ;  /* 0xfffffffc00ec9947 */ /* 0x004fea000383ffff */
[----:B------:R-:W-:Y:S05]  /*15fa0*/  BRA `(.L_x_625) ;  /* 0xffffffdc00dc7947 */ /* 0x000fea000383ffff */
.L_x_575:
[----:B-1234-:R-:W-:-:S04]  /*15fb0*/  MOV R5, UR13 ;  /* 0x0000000d00057c02 */ /* 0x01efc80008000f00 */
[----:B------:R1:W2:Y:S03]  /*15fc0*/  SYNCS.PHASECHK.TRANS64.TRYWAIT P1, [R5+URZ+0x78], R4 ;  /* 0x00007804050075a7 */ /* 0x0002a6000802017f */
[----:B--2---:R-:W-:Y:S05]  /*15fd0*/  @!P1 NANOSLEEP.SYNCS 0x989680 ;  /* 0x009896800000995d */ /* 0x004fea0003900000 */
[----:B------:R-:W2:Y:S02]  /*15fe0*/  @!P1 SYNCS.PHASECHK.TRANS64 P1, [R5+URZ+0x78], R4 ;  /* 0x00007804050095a7 */ /* 0x000ea4000802007f */
[----:B--2---:R-:W-:Y:S05]  /*15ff0*/  @!P1 BRA `(.L_x_575) ;  /* 0xfffffffc00ec9947 */ /* 0x004fea000383ffff */
[----:B------:R-:W-:Y:S05]  /*16000*/  BRA `(.L_x_626) ;  /* 0xffffffe000207947 */ /* 0x000fea000383ffff */
.L_x_585:
[----:B------:R1:W1:Y:S02]  /*16010*/  SYNCS.PHASECHK.TRANS64.TRYWAIT P0, [R0+URZ+0x60], R3 ;  /* 0x00006003000075a7 */ /* 0x000264000800017f */
[----:B-1----:R-:W-:Y:S05]  /*16020*/  @!P0 NANOSLEEP.SYNCS 0x989680 ;  /* 0x009896800000895d */ /* 0x002fea0003900000 */
[----:B------:R-:W1:Y:S02]  /*16030*/  @!P0 SYNCS.PHASECHK.TRANS64 P0, [R0+URZ+0x60], R3 ;  /* 0x00006003000085a7 */ /* 0x000e64000800007f */
[----:B-1----:R-:W-:Y:S05]  /*16040*/  @!P0 BRA `(.L_x_585) ;  /* 0xfffffffc00f08947 */ /* 0x002fea000383ffff */
[----:B------:R-:W-:Y:S05]  /*16050*/  BRA `(.L_x_627) ;  /* 0xffffffe800147947 */ /* 0x000fea000383ffff */
.L_x_587:
[----:B------:R1:W1:Y:S02]  /*16060*/  SYNCS.PHASECHK.TRANS64.TRYWAIT P0, [R0+URZ+0x68], R3 ;  /* 0x00006803000075a7 */ /* 0x000264000800017f */
[----:B-1----:R-:W-:Y:S05]  /*16070*/  @!P0 NANOSLEEP.SYNCS 0x989680 ;  /* 0x009896800000895d */ /* 0x002fea0003900000 */
[----:B------:R-:W1:Y:S02]  /*16080*/  @!P0 SYNCS.PHASECHK.TRANS64 P0, [R0+URZ+0x68], R3 ;  /* 0x00006803000085a7 */ /* 0x000e64000800007f */
[----:B-1----:R-:W-:Y:S05]  /*16090*/  @!P0 BRA `(.L_x_587) ;  /* 0xfffffffc00f08947 */ /* 0x002fea000383ffff */
[----:B------:R-:W-:Y:S05]  /*160a0*/  BRA `(.L_x_628) ;  /* 0xffffffe800107947 */ /* 0x000fea000383ffff */
.L_x_589:
[----:B------:R1:W1:Y:S02]  /*160b0*/  SYNCS.PHASECHK.TRANS64.TRYWAIT P0, [R0+URZ+0x70], R3 ;  /* 0x00007003000075a7 */ /* 0x000264000800017f */
[----:B-1----:R-:W-:Y:S05]  /*160c0*/  @!P0 NANOSLEEP.SYNCS 0x989680 ;  /* 0x009896800000895d */ /* 0x002fea0003900000 */
[----:B------:R-:W1:Y:S02]  /*160d0*/  @!P0 SYNCS.PHASECHK.TRANS64 P0, [R0+URZ+0x70], R3 ;  /* 0x00007003000085a7 */ /* 0x000e64000800007f */
[----:B-1----:R-:W-:Y:S05]  /*160e0*/  @!P0 BRA `(.L_x_589) ;  /* 0xfffffffc00f08947 */ /* 0x002fea000383ffff */
[----:B------:R-:W-:Y:S05]  /*160f0*/  BRA `(.L_x_629) ;  /* 0xffffffe8000c7947 */ /* 0x000fea000383ffff */
.L_x_593:
[----:B------:R-:W-:Y:S01]  /*16100*/  BSSY B1, `(.L_x_630) ;  /* 0x0000006000017945 */ /* 0x000fe20003800000 */
[----:B------:R-:W-:-:S07]  /*16110*/  MOV R15, 0xffffffff ;  /* 0xffffffff000f7802 */ /* 0x000fce0000000f00 */
[----:B------:R-:W-:Y:S05]  /*16120*/  WARPSYNC.COLLECTIVE R15, `(.L_x_631) ;  /* 0x000000000f0c7348 */ /* 0x000fea0003c00000 */
[----:B------:R-:W-:Y:S02]  /*16130*/  ELECT P6, UR62, PT ;  /* 0x00000000003e782f */ /* 0x000fe400038c0000 */
[----:B------:R-:W-:Y:S01]  /*16140*/  MOV R14, UR62 ;  /* 0x0000003e000e7c02 */ /* 0x000fe20008000f00 */
[----:B------:R-:W-:Y:S10]  /*16150*/  ENDCOLLECTIVE ;  /* 0x000000000000791b */ /* 0x000ff40003800000 */
.L_x_631:
[----:B------:R-:W-:Y:S05]  /*16160*/  BSYNC B1 ;  /* 0x0000000000017941 */ /* 0x000fea0003800000 */
.L_x_630:
[----:B------:R-:W-:Y:S05]  /*16170*/  BRA `(.L_x_632) ;  /* 0xffffffe800887947 */ /* 0x000fea000383ffff */
.L_x_596:
[----:B--2---:R2:W3:Y:S02]  /*16180*/  SYNCS.PHASECHK.TRANS64.TRYWAIT P1, [R20+URZ+0x20], R7 ;  /* 0x00002007140075a7 */ /* 0x0044e4000802017f */
[----:B---3--:R-:W-:Y:S05]  /*16190*/  @!P1 NANOSLEEP.SYNCS 0x989680 ;  /* 0x009896800000995d */ /* 0x008fea0003900000 */
[----:B------:R-:W3:Y:S02]  /*161a0*/  @!P1 SYNCS.PHASECHK.TRANS64 P1, [R20+URZ+0x20], R7 ;  /* 0x00002007140095a7 */ /* 0x000ee4000802007f */
[----:B---3--:R-:W-:Y:S05]  /*161b0*/  @!P1 BRA `(.L_x_596) ;  /* 0xfffffffc00f09947 */ /* 0x008fea000383ffff */
[----:B------:R-:W-:Y:S05]  /*161c0*/  BRA `(.L_x_633) ;  /* 0xffffffe800bc7947 */ /* 0x000fea000383ffff */
.L_x_605:
[----:B------:R-:W-:Y:S01]  /*161d0*/  BSSY B0, `(.L_x_634) ;  /* 0x0000006000007945 */ /* 0x000fe20003800000 */
[----:B------:R-:W-:-:S07]  /*161e0*/  MOV R15, 0xffffffff ;  /* 0xffffffff000f7802 */ /* 0x000fce0000000f00 */
[----:B------:R-:W-:Y:S05]  /*161f0*/  WARPSYNC.COLLECTIVE R15, `(.L_x_635) ;  /* 0x000000000f0c7348 */ /* 0x000fea0003c00000 */
[----:B------:R-:W-:Y:S02]  /*16200*/  ELECT P6, UR62, PT ;  /* 0x00000000003e782f */ /* 0x000fe400038c0000 */
[----:B------:R-:W-:Y:S01]  /*16210*/  MOV R14, UR62 ;  /* 0x0000003e000e7c02 */ /* 0x000fe20008000f00 */
[----:B------:R-:W-:Y:S10]  /*16220*/  ENDCOLLECTIVE ;  /* 0x000000000000791b */ /* 0x000ff40003800000 */
.L_x_635:
[----:B------:R-:W-:Y:S05]  /*16230*/  BSYNC B0 ;  /* 0x0000000000007941 */ /* 0x000fea0003800000 */
.L_x_634:
[----:B------:R-:W-:Y:S05]  /*16240*/  BRA `(.L_x_636) ;  /* 0xfffffff400187947 */ /* 0x000fea000383ffff */
.L_x_607:
[----:B-1----:R1:W2:Y:S02]  /*16250*/  SYNCS.PHASECHK.TRANS64.TRYWAIT P0, [R7+URZ], R2 ;  /* 0x00000002070075a7 */ /* 0x0022a4000800017f */
[----:B--2---:R-:W-:Y:S05]  /*16260*/  @!P0 NANOSLEEP.SYNCS 0x989680 ;  /* 0x009896800000895d */ /* 0x004fea0003900000 */
[----:B------:R-:W2:Y:S02]  /*16270*/  @!P0 SYNCS.PHASECHK.TRANS64 P0, [R7+URZ], R2 ;  /* 0x00000002070085a7 */ /* 0x000ea4000800007f */
[----:B--2---:R-:W-:Y:S05]  /*16280*/  @!P0 BRA `(.L_x_607) ;  /* 0xfffffffc00f08947 */ /* 0x004fea000383ffff */
[----:B------:R-:W-:Y:S05]  /*16290*/  BRA `(.L_x_637) ;  /* 0xfffffff400547947 */ /* 0x000fea000383ffff */
.L_x_608:
[----:B-1----:R1:W2:Y:S02]  /*162a0*/  SYNCS.PHASECHK.TRANS64.TRYWAIT P0, [R9+URZ], R4 ;  /* 0x00000004090075a7 */ /* 0x0022a4000800017f */
[----:B--2---:R-:W-:Y:S05]  /*162b0*/  @!P0 NANOSLEEP.SYNCS 0x989680 ;  /* 0x009896800000895d */ /* 0x004fea0003900000 */
[----:B------:R-:W2:Y:S02]  /*162c0*/  @!P0 SYNCS.PHASECHK.TRANS64 P0, [R9+URZ], R4 ;  /* 0x00000004090085a7 */ /* 0x000ea4000800007f */
[----:B--2---:R-:W-:Y:S05]  /*162d0*/  @!P0 BRA `(.L_x_608) ;  /* 0xfffffffc00f08947 */ /* 0x004fea000383ffff */
[----:B------:R-:W-:Y:S05]  /*162e0*/  BRA `(.L_x_638) ;  /* 0xfffffff400647947 */ /* 0x000fea000383ffff */
.L_x_609:
[----:B--2---:R2:W3:Y:S02]  /*162f0*/  SYNCS.PHASECHK.TRANS64.TRYWAIT P0, [R6+URZ], R5 ;  /* 0x00000005060075a7 */ /* 0x0044e4000800017f */
[----:B---3--:R-:W-:Y:S05]  /*16300*/  @!P0 NANOSLEEP.SYNCS 0x989680 ;  /* 0x009896800000895d */ /* 0x008fea0003900000 */
[----:B------:R-:W3:Y:S02]  /*16310*/  @!P0 SYNCS.PHASECHK.TRANS64 P0, [R6+URZ], R5 ;  /* 0x00000005060085a7 */ /* 0x000ee4000800007f */
[----:B---3--:R-:W-:Y:S05]  /*16320*/  @!P0 BRA `(.L_x_609) ;  /* 0xfffffffc00f08947 */ /* 0x008fea000383ffff */
[----:B------:R-:W-:Y:S05]  /*16330*/  BRA `(.L_x_639) ;  /* 0xfffffff4006c7947 */ /* 0x000fea000383ffff */
        .weak           $__internal_0_$__cuda_sm20_rcp_rn_f32_slowpath
        .type           $__internal_0_$__cuda_sm20_rcp_rn_f32_slowpath,@function
        .size           $__internal_0_$__cuda_sm20_rcp_rn_f32_slowpath,(.L_x_645 - $__internal_0_$__cuda_sm20_rcp_rn_f32_slowpath)
$__internal_0_$__cuda_sm20_rcp_rn_f32_slowpath:
[----:B------:R-:W-:Y:S01]  /*16340*/  SHF.L.U32 R3, R0, 0x1, RZ ;  /* 0x0000000100037819 */ /* 0x000fe200000006ff */
[----:B------:R-:W-:Y:S03]  /*16350*/  BSSY B0, `(.L_x_640) ;  /* 0x0000030000007945 */ /* 0x000fe60003800000 */
[----:B------:R-:W-:-:S04]  /*16360*/  SHF.R.U32.HI R3, RZ, 0x18, R3 ;  /* 0x00000018ff037819 */ /* 0x000fc80000011603 */
[----:B------:R-:W-:-:S13]  /*16370*/  ISETP.NE.U32.AND P2, PT, R3, RZ, PT ;  /* 0x000000ff0300720c */ /* 0x000fda0003f45070 */
[----:B------:R-:W-:Y:S05]  /*16380*/  @P2 BRA `(.L_x_641) ;  /* 0x0000000000282947 */ /* 0x000fea0003800000 */
[----:B------:R-:W-:-:S04]  /*16390*/  SHF.L.U32 R3, R0, 0x1, RZ ;  /* 0x0000000100037819 */ /* 0x000fc800000006ff */
[----:B------:R-:W-:-:S13]  /*163a0*/  ISETP.NE.AND P2, PT, R3, RZ, PT ;  /* 0x000000ff0300720c */ /* 0x000fda0003f45270 */
[----:B------:R-:W-:Y:S01]  /*163b0*/  @P2 FFMA R36, R0, 1.84467440737095516160e+19, RZ ;  /* 0x5f80000000242823 */ /* 0x000fe200000000ff */
[----:B------:R-:W-:Y:S08]  /*163c0*/  @!P2 MUFU.RCP R29, R0 ;  /* 0x00000000001da308 */ /* 0x000ff00000001000 */
[----:B------:R-:W1:Y:S02]  /*163d0*/  @P2 MUFU.RCP R3, R36 ;  /* 0x0000002400032308 */ /* 0x000e640000001000 */
[----:B-1----:R-:W-:-:S04]  /*163e0*/  @P2 FFMA R37, R36, R3, -1 ;  /* 0xbf80000024252423 */ /* 0x002fc80000000003 */
[----:B------:R-:W-:-:S04]  /*163f0*/  @P2 FADD.FTZ R38, -R37, -RZ ;  /* 0x800000ff25262221 */ /* 0x000fc80000010100 */
[----:B------:R-:W-:-:S04]  /*16400*/  @P2 FFMA R3, R3, R38, R3 ;  /* 0x0000002603032223 */ /* 0x000fc80000000003 */
[----:B------:R-:W-:Y:S01]  /*16410*/  @P2 FFMA R29, R3, 1.84467440737095516160e+19, RZ ;  /* 0x5f800000031d2823 */ /* 0x000fe200000000ff */
[----:B------:R-:W-:Y:S06]  /*16420*/  BRA `(.L_x_642) ;  /* 0x0000000000887947 */ /* 0x000fec0003800000 */
.L_x_641:
[----:B------:R-:W-:-:S04]  /*16430*/  IADD3 R29, R3, -0xfd, RZ ;  /* 0xffffff03031d7810 */ /* 0x000fc80007ffe0ff */
[----:B------:R-:W-:-:S13]  /*16440*/  ISETP.GT.U32.AND P2, PT, R29, 0x1, PT ;  /* 0x000000011d00780c */ /* 0x000fda0003f44070 */
[----:B------:R-:W-:Y:S05]  /*16450*/  @P2 BRA `(.L_x_643) ;  /* 0x0000000000782947 */ /* 0x000fea0003800000 */
[----:B------:R-:W-:Y:S02]  /*16460*/  LOP3.LUT R158, R0, 0x7fffff, RZ, 0xc0, !PT ;  /* 0x007fffff009e7812 */ /* 0x000fe400078ec0ff */
[----:B------:R-:W-:Y:S02]  /*16470*/  MOV R38, 0x3 ;  /* 0x0000000300267802 */ /* 0x000fe40000000f00 */
[----:B------:R-:W-:Y:S02]  /*16480*/  LOP3.LUT R158, R158, 0x3f800000, RZ, 0xfc, !PT ;  /* 0x3f8000009e9e7812 */ /* 0x000fe400078efcff */
[----:B------:R-:W-:Y:S02]  /*16490*/  IADD3 R3, R3, -0xfc, RZ ;  /* 0xffffff0403037810 */ /* 0x000fe40007ffe0ff */
[----:B------:R-:W1:Y:S02]  /*164a0*/  MUFU.RCP R37, R158 ;  /* 0x0000009e00257308 */ /* 0x000e640000001000 */
[----:B-1----:R-:W-:-:S04]  /*164b0*/  FFMA R156, R158, R37, -1 ;  /* 0xbf8000009e9c7423 */ /* 0x002fc80000000025 */
[----:B------:R-:W-:-:S04]  /*164c0*/  FADD.FTZ R156, -R156, -RZ ;  /* 0x800000ff9c9c7221 */ /* 0x000fc80000010100 */
[CCC-:B------:R-:W-:Y:S01]  /*164d0*/  FFMA.RM R36, R37.reuse, R156.reuse, R37.reuse ;  /* 0x0000009c25247223 */ /* 0x1c0fe20000004025 */
[----:B------:R-:W-:Y:S01]  /*164e0*/  FFMA.RP R39, R37, R156, R37 ;  /* 0x0000009c25277223 */ /* 0x000fe20000008025 */
[----:B------:R-:W-:-:S03]  /*164f0*/  SHF.L.U32 R37, R38, R29, RZ ;  /* 0x0000001d26257219 */ /* 0x000fc600000006ff */
[C---:B------:R-:W-:Y:S02]  /*16500*/  LOP3.LUT R156, R36.reuse, 0x7fffff, RZ, 0xc0, !PT ;  /* 0x007fffff249c7812 */ /* 0x040fe400078ec0ff */
[----:B------:R-:W-:Y:S02]  /*16510*/  FSETP.NEU.FTZ.AND P2, PT, R36, R39, PT ;  /* 0x000000272400720b */ /* 0x000fe40003f5d000 */
[----:B------:R-:W-:Y:S02]  /*16520*/  LOP3.LUT R36, R156, 0x800000, RZ, 0xfc, !PT ;  /* 0x008000009c247812 */ /* 0x000fe400078efcff */
[----:B------:R-:W-:Y:S02]  /*16530*/  SEL R38, RZ, 0xffffffff, !P2 ;  /* 0xffffffffff267807 */ /* 0x000fe40005000000 */
[----:B------:R-:W-:Y:S02]  /*16540*/  LOP3.LUT R156, R37, R36, RZ, 0xc0, !PT ;  /* 0x00000024259c7212 */ /* 0x000fe400078ec0ff */
[----:B------:R-:W-:-:S02]  /*16550*/  IADD3 R38, -R38, RZ, RZ ;  /* 0x000000ff26267210 */ /* 0x000fc40007ffe1ff */
[-C--:B------:R-:W-:Y:S02]  /*16560*/  SHF.R.U32.HI R156, RZ, R29.reuse, R156 ;  /* 0x0000001dff9c7219 */ /* 0x080fe4000001169c */
[--C-:B------:R-:W-:Y:S02]  /*16570*/  LOP3.LUT P3, RZ, R38, R29, R36.reuse, 0xf8, !PT ;  /* 0x0000001d26ff7212 */ /* 0x100fe4000786f824 */
[C---:B------:R-:W-:Y:S02]  /*16580*/  LOP3.LUT P2, RZ, R156.reuse, 0x1, RZ, 0xc0, !PT ;  /* 0x000000019cff7812 */ /* 0x040fe4000784c0ff */
[----:B------:R-:W-:Y:S02]  /*16590*/  LOP3.LUT P4, RZ, R156, 0x2, RZ, 0xc0, !PT ;  /* 0x000000029cff7812 */ /* 0x000fe4000788c0ff */
[----:B------:R-:W-:Y:S02]  /*165a0*/  SHF.R.U32.HI R3, RZ, R3, R36 ;  /* 0x00000003ff037219 */ /* 0x000fe40000011624 */
[----:B------:R-:W-:-:S02]  /*165b0*/  PLOP3.LUT P2, PT, P2, P3, P4, 0xe0, 0x0 ;  /* 0x000000000000781c */ /* 0x000fc40001747c40 */
[----:B------:R-:W-:Y:S02]  /*165c0*/  LOP3.LUT P3, RZ, R0, 0x7fffff, RZ, 0xc0, !PT ;  /* 0x007fffff00ff7812 */ /* 0x000fe4000786c0ff */
[----:B------:R-:W-:-:S04]  /*165d0*/  SEL R29, RZ, 0x1, !P2 ;  /* 0x00000001ff1d7807 */ /* 0x000fc80005000000 */
[----:B------:R-:W-:-:S04]  /*165e0*/  IADD3 R29, -R29, RZ, RZ ;  /* 0x000000ff1d1d7210 */ /* 0x000fc80007ffe1ff */
[----:B------:R-:W-:-:S13]  /*165f0*/  ISETP.GE.AND P2, PT, R29, RZ, PT ;  /* 0x000000ff1d00720c */ /* 0x000fda0003f46270 */
[----:B------:R-:W-:-:S04]  /*16600*/  @!P2 IADD3 R3, R3, 0x1, RZ ;  /* 0x000000010303a810 */ /* 0x000fc80007ffe0ff */
[----:B------:R-:W-:-:S04]  /*16610*/  @!P3 SHF.L.U32 R3, R3, 0x1, RZ ;  /* 0x000000010303b819 */ /* 0x000fc800000006ff */
[----:B------:R-:W-:Y:S01]  /*16620*/  LOP3.LUT R29, R3, 0x80000000, R0, 0xf8, !PT ;  /* 0x80000000031d7812 */ /* 0x000fe200078ef800 */
[----:B------:R-:W-:Y:S06]  /*16630*/  BRA `(.L_x_642) ;  /* 0x0000000000047947 */ /* 0x000fec0003800000 */
.L_x_643:
[----:B------:R1:W2:Y:S02]  /*16640*/  MUFU.RCP R29, R0 ;  /* 0x00000000001d7308 */ /* 0x0002a40000001000 */
.L_x_642:
[----:B------:R-:W-:Y:S05]  /*16650*/  BSYNC B0 ;  /* 0x0000000000007941 */ /* 0x000fea0003800000 */
.L_x_640:
[----:B-12---:R-:W-:Y:S02]  /*16660*/  MOV R0, R29 ;  /* 0x0000001d00007202 */ /* 0x006fe40000000f00 */
[----:B------:R-:W-:-:S04]  /*16670*/  MOV R29, 0x0 ;  /* 0x00000000001d7802 */ /* 0x000fc80000000f00 */
[----:B------:R-:W-:Y:S05]  /*16680*/  RET.REL.NODEC R28 `(_ZN7cutlass13device_kernelINS_4gemm6kernel13GemmUniversalIN4cute5tupleIJiiiiEEENS1_10collective13CollectiveMmaINS1_34MainloopSm90TmaGmmaWarpSpecializedILi4ENS5_IJNS4_1CILi1EEESB_SB_EEENS1_35KernelTmaWarpSpecializedCooperativeEEENS5_IJNSA_ILi128EEENSA_ILi256EEENSA_ILi64EEEEEENS_6half_tENS5_IJlSB_lEEESJ_SK_NS4_8TiledMMAINS4_8MMA_AtomIJNS4_4SM904GMMA26MMA_64x256x16_F32F16F16_SSILNSO_5MajorE0ELSQ_0ELNSO_7ScaleInE1ELSR_1EEEEEENS4_6LayoutINS5_IJNSA_ILi2EEESB_SB_EEENS5_IJSB_NSA_ILi0EEESX_EEEEENS5_IJNS4_10UnderscoreES10_S10_EEEEENS4_13SM90_TMA_LOADENS4_14ComposedLayoutINS4_7SwizzleILi3ELi4ELi3EEENS4_18smem_ptr_flag_bitsILi16EEENSU_INS5_IJNSA_ILi8EEESH_EEENS5_IJSH_SB_EEEEEEEvNS4_8identityES13_S1D_vS1E_EENS_8epilogue10collective18CollectiveEpilogueINS1G_22Sm90TmaWarpSpecializedILi4ELi2ELi16ELb1ELb0EEEJSI_NS5_IJSF_NSA_ILi32EEEEEESJ_SK_SJ_SK_NS1G_6fusion15FusionCallbacksIS1K_NS1N_13LinCombEltActINS1G_6thread4SiLuESJ_fSJ_fLNS_15FloatRoundStyleE2EEESI_S1M_JEEES13_NS14_INS15_ILi2ELi4ELi3EEES18_NSU_INS5_IJS19_S1L_EEENS5_IJS1L_SB_EEEEEEENS4_17SM75_U32x4_LDSM_NENS4_14SM90_TMA_STOREES1Z_NS4_17SM90_U32x4_STSM_NENS4_9Copy_AtomIJS22_SJ_EEEvEEEvvEEEEvNT_6ParamsE) ;  /* 0xfffffe981c5c7950 */ /* 0x000fea0003c3ffff */
.L_x_644:
[----:B------:R-:W-:-:S00]  /*16690*/  BRA `(.L_x_644) ;  /* 0xfffffffc00fc7947 */ /* 0x000fc0000383ffff */
[----:B------:R-:W-:-:S00]  /*166a0*/  NOP ;  /* 0x0000000000007918 */ /* 0x000fc00000000000 */
        /* <DEDUP_REMOVED lines=13> */
.L_x_645:


//--------------------- .nv.global.init           --------------------------
	.section	.nv.global.init,"aw",@progbits
.nv.global.init:
	.type		$str$22,@object
	.size		$str$22,($str$26 - $str$22)
$str$22:
        /*0000*/ 	.byte	0x6b, 0x5f, 0x74, 0x69, 0x6c, 0x65, 0x5f, 0x63, 0x6f, 0x75, 0x6e, 0x74, 0x20, 0x3e, 0x3d, 0x20
        /*0010*/ 	.byte	0x31, 0x00
	.type		$str$26,@object
	.size		$str$26,($str$27 - $str$26)
$str$26:
        /*0012*/ 	.byte	0x28, 0x61, 0x64, 0x64, 0x72, 0x65, 0x73, 0x73, 0x20, 0x26, 0x20, 0x6d, 0x61, 0x73, 0x6b, 0x29
        /*0022*/ 	.byte	0x20, 0x3d, 0x3d, 0x20, 0x30, 0x00
	.type		$str$27,@object
	.size		$str$27,($str$23 - $str$27)
$str$27:
        /*0028*/ 	.byte	0x2f, 0x74, 0x6d, 0x70, 0x2f, 0x63, 0x75, 0x74, 0x6c, 0x61, 0x73, 0x73, 0x5f, 0x73, 0x77, 0x65
        /*0038*/ 	.byte	0x65, 0x70, 0x5f, 0x73, 0x72, 0x63, 0x2f, 0x69, 0x6e, 0x63, 0x6c, 0x75, 0x64, 0x65, 0x2f, 0x63
        /*0048*/ 	.byte	0x75, 0x74, 0x65, 0x2f, 0x70, 0x6f, 0x69, 0x6e, 0x74, 0x65, 0x72, 0x5f, 0x66, 0x6c, 0x61, 0x67
        /*0058*/ 	.byte	0x67, 0x65, 0x64, 0x2e, 0x68, 0x70, 0x70, 0x00
	.type		$str$23,@object
	.size		$str$23,(__unnamed_2 - $str$23)
$str$23:
        /*0060*/ 	.byte	0x2f, 0x74, 0x6d, 0x70, 0x2f, 0x63, 0x75, 0x74, 0x6c, 0x61, 0x73, 0x73, 0x5f, 0x73, 0x77, 0x65
        /*0070*/ 	.byte	0x65, 0x70, 0x5f, 0x73, 0x72, 0x63, 0x2f, 0x69, 0x6e, 0x63, 0x6c, 0x75, 0x64, 0x65, 0x2f, 0x63
        /*0080*/ 	.byte	0x75, 0x74, 0x6c, 0x61, 0x73, 0x73, 0x2f, 0x67, 0x65, 0x6d, 0x6d, 0x2f, 0x63, 0x6f, 0x6c, 0x6c
        /*0090*/ 	.byte	0x65, 0x63, 0x74, 0x69, 0x76, 0x65, 0x2f, 0x73, 0x6d, 0x39, 0x30, 0x5f, 0x6d, 0x6d, 0x61, 0x5f
        /*00a0*/ 	.byte	0x74, 0x6d, 0x61, 0x5f, 0x67, 0x6d, 0x6d, 0x61, 0x5f, 0x73, 0x73, 0x5f, 0x77, 0x61, 0x72, 0x70
        /*00b0*/ 	.byte	0x73, 0x70, 0x65, 0x63, 0x69, 0x61, 0x6c, 0x69, 0x7a, 0x65, 0x64, 0x2e, 0x68, 0x70, 0x70, 0x00
	.type		__unnamed_2,@object
	.size		__unnamed_2,(__unnamed_1 - __unnamed_2)
__unnamed_2:
        /*00c0*/ 	.byte	0x61, 0x75, 0x74, 0x6f, 0x20, 0x63, 0x75, 0x74, 0x65, 0x3a, 0x3a, 0x61, 0x73, 0x5f, 0x70, 0x6f
        /* <DEDUP_REMOVED lines=27> */
        /*0280*/ 	.byte	0x36, 0x3e, 0x3e, 0x3e, 0x3e, 0x3e, 0x5d, 0x00
	.type		__unnamed_1,@object
	.size		__unnamed_1,(.L_0 - __unnamed_1)
__unnamed_1:
        /* <DEDUP_REMOVED lines=180> */
        /*0dc8*/ 	.byte	0x3a, 0x3a, 0x69, 0x64, 0x65, 0x6e, 0x74, 0x69, 0x74, 0x79, 0x5d, 0x00
.L_0:


//--------------------- .nv.shared._ZN7cutlass13device_kernelINS_4gemm6kernel13GemmUniversalIN4cute5tupleIJiiiiEEENS1_10collective13CollectiveMmaINS1_34MainloopSm90TmaGmmaWarpSpecializedILi4ENS5_IJNS4_1CILi1EEESB_SB_EEENS1_35KernelTmaWarpSpecializedCooperativeEEENS5_IJNSA_ILi128EEENSA_ILi256EEENSA_ILi64EEEEEENS_6half_tENS5_IJlSB_lEEESJ_SK_NS4_8TiledMMAINS4_8MMA_AtomIJNS4_4SM904GMMA26MMA_64x256x16_F32F16F16_SSILNSO_5MajorE0ELSQ_0ELNSO_7ScaleInE1ELSR_1EEEEEENS4_6LayoutINS5_IJNSA_ILi2EEESB_SB_EEENS5_IJSB_NSA_ILi0EEESX_EEEEENS5_IJNS4_10UnderscoreES10_S10_EEEEENS4_13SM90_TMA_LOADENS4_14ComposedLayoutINS4_7SwizzleILi3ELi4ELi3EEENS4_18smem_ptr_flag_bitsILi16EEENSU_INS5_IJNSA_ILi8EEESH_EEENS5_IJSH_SB_EEEEEEEvNS4_8identityES13_S1D_vS1E_EENS_8epilogue10collective18CollectiveEpilogueINS1G_22Sm90TmaWarpSpecializedILi4ELi2ELi16ELb1ELb0EEEJSI_NS5_IJSF_NSA_ILi32EEEEEESJ_SK_SJ_SK_NS1G_6fusion15FusionCallbacksIS1K_NS1N_13LinCombEltActINS1G_6thread4SiLuESJ_fSJ_fLNS_15FloatRoundStyleE2EEESI_S1M_JEEES13_NS14_INS15_ILi2ELi4ELi3EEES18_NSU_INS5_IJS19_S1L_EEENS5_IJS1L_SB_EEEEEEENS4_17SM75_U32x4_LDSM_NENS4_14SM90_TMA_STOREES1Z_NS4_17SM90_U32x4_STSM_NENS4_9Copy_AtomIJS22_SJ_EEEvEEEvvEEEEvNT_6ParamsE --------------------------
	.section	.nv.shared._ZN7cutlass13device_kernelINS_4gemm6kernel13GemmUniversalIN4cute5tupleIJiiiiEEENS1_10collective13CollectiveMmaINS1_34MainloopSm90TmaGmmaWarpSpecializedILi4ENS5_IJNS4_1CILi1EEESB_SB_EEENS1_35KernelTmaWarpSpecializedCooperativeEEENS5_IJNSA_ILi128EEENSA_ILi256EEENSA_ILi64EEEEEENS_6half_tENS5_IJlSB_lEEESJ_SK_NS4_8TiledMMAINS4_8MMA_AtomIJNS4_4SM904GMMA26MMA_64x256x16_F32F16F16_SSILNSO_5MajorE0ELSQ_0ELNSO_7ScaleInE1ELSR_1EEEEEENS4_6LayoutINS5_IJNSA_ILi2EEESB_SB_EEENS5_IJSB_NSA_ILi0EEESX_EEEEENS5_IJNS4_10UnderscoreES10_S10_EEEEENS4_13SM90_TMA_LOADENS4_14ComposedLayoutINS4_7SwizzleILi3ELi4ELi3EEENS4_18smem_ptr_flag_bitsILi16EEENSU_INS5_IJNSA_ILi8EEESH_EEENS5_IJSH_SB_EEEEEEEvNS4_8identityES13_S1D_vS1E_EENS_8epilogue10collective18CollectiveEpilogueINS1G_22Sm90TmaWarpSpecializedILi4ELi2ELi16ELb1ELb0EEEJSI_NS5_IJSF_NSA_ILi32EEEEEESJ_SK_SJ_SK_NS1G_6fusion15FusionCallbacksIS1K_NS1N_13LinCombEltActINS1G_6thread4SiLuESJ_fSJ_fLNS_15FloatRoundStyleE2EEESI_S1M_JEEES13_NS14_INS15_ILi2ELi4ELi3EEES18_NSU_INS5_IJS19_S1L_EEENS5_IJS1L_SB_EEEEEEENS4_17SM75_U32x4_LDSM_NENS4_14SM90_TMA_STOREES1Z_NS4_17SM90_U32x4_STSM_NENS4_9Copy_AtomIJS22_SJ_EEEvEEEvvEEEEvNT_6ParamsE,"aw",@nobits
	.sectionflags	@""
	.align	16
	.zero		1024


//--------------------- .nv.shared.reserved.0     --------------------------
	.section	.nv.shared.reserved.0,"aw",@nobits
	.weak		__nv_reservedSMEM_offset_0_alias
	.size		__nv_reservedSMEM_offset_0_alias, 0, 0
	.other		__nv_reservedSMEM_offset_0_alias,@"STO_CUDA_RESERVED_SHARED STV_DEFAULT"
__nv_reservedSMEM_offset_0_alias:
	.zero		0


//--------------------- .nv.global                --------------------------
	.section	.nv.global,"aw",@nobits
.nv.global:
	.type		_ZN39_INTERNAL_8fa0a8fb_4_k_cu_3735271a_27944cute1_E,@object
	.size		_ZN39_INTERNAL_8fa0a8fb_4_k_cu_3735271a_27944cute1_E,(_ZN39_INTERNAL_8fa0a8fb_4_k_cu_3735271a_27944cuda3std3__45__cpo6cbeginE - _ZN39_INTERNAL_8fa0a8fb_4_k_cu_3735271a_27944cute1_E)
_ZN39_INTERNAL_8fa0a8fb_4_k_cu_3735271a_27944cute1_E:
	.zero		1
	.type		_ZN39_INTERNAL_8fa0a8fb_4_k_cu_3735271a_27944cuda3std3__45__cpo6cbeginE,@object
	.size		_ZN39_INTERNAL_8fa0a8fb_4_k_cu_3735271a_27944cuda3std3__45__cpo6cbeginE,(_ZN39_INTERNAL_8fa0a8fb_4_k_cu_3735271a_27944cuda3std3__48in_placeE - _ZN39_INTERNAL_8fa0a8fb_4_k_cu_3735271a_27944cuda3std3__45__cpo6cbeginE)
_ZN39_INTERNAL_8fa0a8fb_4_k_cu_3735271a_27944cuda3std3__45__cpo6cbeginE:
	.zero		1
	.type		_ZN39_INTERNAL_8fa0a8fb_4_k_cu_3735271a_27944cuda3std3__48in_placeE,@object
	.size		_ZN39_INTERNAL_8fa0a8fb_4_k_cu_3735271a_27944cuda3std3__48in_placeE,(_ZN39_INTERNAL_8fa0a8fb_4_k_cu_3735271a_27944cuda3std6ranges3__45__cpo9iter_moveE - _ZN39_INTERNAL_8fa0a8fb_4_k_cu_3735271a_27944cuda3std3__48in_placeE)
_ZN39_INTERNAL_8fa0a8fb_4_k_cu_3735271a_27944cuda3std3__48in_placeE:
	.zero		1
	.type		_ZN39_INTERNAL_8fa0a8fb_4_k_cu_3735271a_27944cuda3std6ranges3__45__cpo9iter_moveE,@object
	.size		_ZN39_INTERNAL_8fa0a8fb_4_k_cu_3735271a_27944cuda3std6ranges3__45__cpo9iter_moveE,(_ZN39_INTERNAL_8fa0a8fb_4_k_cu_3735271a_27944cuda3std3__45__cpo5beginE - _ZN39_INTERNAL_8fa0a8fb_4_k_cu_3735271a_27944cuda3std6ranges3__45__cpo9iter_moveE)
_ZN39_INTERNAL_8fa0a8fb_4_k_cu_3735271a_27944cuda3std6ranges3__45__cpo9iter_moveE:
	.zero		1
	.type		_ZN39_INTERNAL_8fa0a8fb_4_k_cu_3735271a_27944cuda3std3__45__cpo5beginE,@object
	.size		_ZN39_INTERNAL_8fa0a8fb_4_k_cu_3735271a_27944cuda3std3__45__cpo5beginE,(_ZN39_INTERNAL_8fa0a8fb_4_k_cu_3735271a_27944cuda3std3__441_GLOBAL__N__8fa0a8fb_4_k_cu_3735271a_27946ignoreE - _ZN39_INTERNAL_8fa0a8fb_4_k_cu_3735271a_27944cuda3std3__45__cpo5beginE)
_ZN39_INTERNAL_8fa0a8fb_4_k_cu_3735271a_27944cuda3std3__45__cpo5beginE:
	.zero		1
	.type		_ZN39_INTERNAL_8fa0a8fb_4_k_cu_3735271a_27944cuda3std3__441_GLOBAL__N__8fa0a8fb_4_k_cu_3735271a_27946ignoreE,@object
	.size		_ZN39_INTERNAL_8fa0a8fb_4_k_cu_3735271a_27944cuda3std3__441_GLOBAL__N__8fa0a8fb_4_k_cu_3735271a_27946ignoreE,(_ZN39_INTERNAL_8fa0a8fb_4_k_cu_3735271a_27944cute7productE - _ZN39_INTERNAL_8fa0a8fb_4_k_cu_3735271a_27944cuda3std3__441_GLOBAL__N__8fa0a8fb_4_k_cu_3735271a_27946ignoreE)
_ZN39_INTERNAL_8fa0a8fb_4_k_cu_3735271a_27944cuda3std3__441_GLOBAL__N__8fa0a8fb_4_k_cu_3735271a_27946ignoreE:
	.zero		1
	.type		_ZN39_INTERNAL_8fa0a8fb_4_k_cu_3735271a_27944cute7productE,@object
	.size		_ZN39_INTERNAL_8fa0a8fb_4_k_cu_3735271a_27944cute7productE,(_ZN39_INTERNAL_8fa0a8fb_4_k_cu_3735271a_27944cuda3std3__45__cpo3endE - _ZN39_INTERNAL_8fa0a8fb_4_k_cu_3735271a_27944cute7productE)
_ZN39_INTERNAL_8fa0a8fb_4_k_cu_3735271a_27944cute7productE:
	.zero		1
	.type		_ZN39_INTERNAL_8fa0a8fb_4_k_cu_3735271a_27944cuda3std3__45__cpo3endE,@object
	.size		_ZN39_INTERNAL_8fa0a8fb_4_k_cu_3735271a_27944cuda3std3__45__cpo3endE,(_ZN39_INTERNAL_8fa0a8fb_4_k_cu_3735271a_27944cuda3std3__419piecewise_constructE - _ZN39_INTERNAL_8fa0a8fb_4_k_cu_3735271a_27944cuda3std3__45__cpo3endE)
_ZN39_INTERNAL_8fa0a8fb_4_k_cu_3735271a_27944cuda3std3__45__cpo3endE:
	.zero		1
	.type		_ZN39_INTERNAL_8fa0a8fb_4_k_cu_3735271a_27944cuda3std3__419piecewise_constructE,@object
	.size		_ZN39_INTERNAL_8fa0a8fb_4_k_cu_3735271a_27944cuda3std3__419piecewise_constructE,(_ZN39_INTERNAL_8fa0a8fb_4_k_cu_3735271a_27944cuda3std3__45__cpo4cendE - _ZN39_INTERNAL_8fa0a8fb_4_k_cu_3735271a_27944cuda3std3__419piecewise_constructE)
_ZN39_INTERNAL_8fa0a8fb_4_k_cu_3735271a_27944cuda3std3__419piecewise_constructE:
	.zero		1
	.type		_ZN39_INTERNAL_8fa0a8fb_4_k_cu_3735271a_27944cuda3std3__45__cpo4cendE,@object
	.size		_ZN39_INTERNAL_8fa0a8fb_4_k_cu_3735271a_27944cuda3std3__45__cpo4cendE,(_ZN39_INTERNAL_8fa0a8fb_4_k_cu_3735271a_27944cuda3std6ranges3__45__cpo4swapE - _ZN39_INTERNAL_8fa0a8fb_4_k_cu_3735271a_27944cuda3std3__45__cpo4cendE)
_ZN39_INTERNAL_8fa0a8fb_4_k_cu_3735271a_27944cuda3std3__45__cpo4cendE:
	.zero		1
	.type		_ZN39_INTERNAL_8fa0a8fb_4_k_cu_3735271a_27944cuda3std6ranges3__45__cpo4swapE,@object
	.size		_ZN39_INTERNAL_8fa0a8fb_4_k_cu_3735271a_27944cuda3std6ranges3__45__cpo4swapE,(.L_9 - _ZN39_INTERNAL_8fa0a8fb_4_k_cu_3735271a_27944cuda3std6ranges3__45__cpo4swapE)
_ZN39_INTERNAL_8fa0a8fb_4_k_cu_3735271a_27944cuda3std6ranges3__45__cpo4swapE:
	.zero		1
.L_9:


//--------------------- .nv.constant0._ZN7cutlass13device_kernelINS_4gemm6kernel13GemmUniversalIN4cute5tupleIJiiiiEEENS1_10collective13CollectiveMmaINS1_34MainloopSm90TmaGmmaWarpSpecializedILi4ENS5_IJNS4_1CILi1EEESB_SB_EEENS1_35KernelTmaWarpSpecializedCooperativeEEENS5_IJNSA_ILi128EEENSA_ILi256EEENSA_ILi64EEEEEENS_6half_tENS5_IJlSB_lEEESJ_SK_NS4_8TiledMMAINS4_8MMA_AtomIJNS4_4SM904GMMA26MMA_64x256x16_F32F16F16_SSILNSO_5MajorE0ELSQ_0ELNSO_7ScaleInE1ELSR_1EEEEEENS4_6LayoutINS5_IJNSA_ILi2EEESB_SB_EEENS5_IJSB_NSA_ILi0EEESX_EEEEENS5_IJNS4_10UnderscoreES10_S10_EEEEENS4_13SM90_TMA_LOADENS4_14ComposedLayoutINS4_7SwizzleILi3ELi4ELi3EEENS4_18smem_ptr_flag_bitsILi16EEENSU_INS5_IJNSA_ILi8EEESH_EEENS5_IJSH_SB_EEEEEEEvNS4_8identityES13_S1D_vS1E_EENS_8epilogue10collective18CollectiveEpilogueINS1G_22Sm90TmaWarpSpecializedILi4ELi2ELi16ELb1ELb0EEEJSI_NS5_IJSF_NSA_ILi32EEEEEESJ_SK_SJ_SK_NS1G_6fusion15FusionCallbacksIS1K_NS1N_13LinCombEltActINS1G_6thread4SiLuESJ_fSJ_fLNS_15FloatRoundStyleE2EEESI_S1M_JEEES13_NS14_INS15_ILi2ELi4ELi3EEES18_NSU_INS5_IJS19_S1L_EEENS5_IJS1L_SB_EEEEEEENS4_17SM75_U32x4_LDSM_NENS4_14SM90_TMA_STOREES1Z_NS4_17SM90_U32x4_STSM_NENS4_9Copy_AtomIJS22_SJ_EEEvEEEvvEEEEvNT_6ParamsE --------------------------
	.section	.nv.constant0._ZN7cutlass13device_kernelINS_4gemm6kernel13GemmUniversalIN4cute5tupleIJiiiiEEENS1_10collective13CollectiveMmaINS1_34MainloopSm90TmaGmmaWarpSpecializedILi4ENS5_IJNS4_1CILi1EEESB_SB_EEENS1_35KernelTmaWarpSpecializedCooperativeEEENS5_IJNSA_ILi128EEENSA_ILi256EEENSA_ILi64EEEEEENS_6half_tENS5_IJlSB_lEEESJ_SK_NS4_8TiledMMAINS4_8MMA_AtomIJNS4_4SM904GMMA26MMA_64x256x16_F32F16F16_SSILNSO_5MajorE0ELSQ_0ELNSO_7ScaleInE1ELSR_1EEEEEENS4_6LayoutINS5_IJNSA_ILi2EEESB_SB_EEENS5_IJSB_NSA_ILi0EEESX_EEEEENS5_IJNS4_10UnderscoreES10_S10_EEEEENS4_13SM90_TMA_LOADENS4_14ComposedLayoutINS4_7SwizzleILi3ELi4ELi3EEENS4_18smem_ptr_flag_bitsILi16EEENSU_INS5_IJNSA_ILi8EEESH_EEENS5_IJSH_SB_EEEEEEEvNS4_8identityES13_S1D_vS1E_EENS_8epilogue10collective18CollectiveEpilogueINS1G_22Sm90TmaWarpSpecializedILi4ELi2ELi16ELb1ELb0EEEJSI_NS5_IJSF_NSA_ILi32EEEEEESJ_SK_SJ_SK_NS1G_6fusion15FusionCallbacksIS1K_NS1N_13LinCombEltActINS1G_6thread4SiLuESJ_fSJ_fLNS_15FloatRoundStyleE2EEESI_S1M_JEEES13_NS14_INS15_ILi2ELi4ELi3EEES18_NSU_INS5_IJS19_S1L_EEENS5_IJS1L_SB_EEEEEEENS4_17SM75_U32x4_LDSM_NENS4_14SM90_TMA_STOREES1Z_NS4_17SM90_U32x4_STSM_NENS4_9Copy_AtomIJS22_SJ_EEEvEEEvvEEEEvNT_6ParamsE,"a",@progbits
	.sectionflags	@""
	.align	4
.nv.constant0._ZN7cutlass13device_kernelINS_4gemm6kernel13GemmUniversalIN4cute5tupleIJiiiiEEENS1_10collective13CollectiveMmaINS1_34MainloopSm90TmaGmmaWarpSpecializedILi4ENS5_IJNS4_1CILi1EEESB_SB_EEENS1_35KernelTmaWarpSpecializedCooperativeEEENS5_IJNSA_ILi128EEENSA_ILi256EEENSA_ILi64EEEEEENS_6half_tENS5_IJlSB_lEEESJ_SK_NS4_8TiledMMAINS4_8MMA_AtomIJNS4_4SM904GMMA26MMA_64x256x16_F32F16F16_SSILNSO_5MajorE0ELSQ_0ELNSO_7ScaleInE1ELSR_1EEEEEENS4_6LayoutINS5_IJNSA_ILi2EEESB_SB_EEENS5_IJSB_NSA_ILi0EEESX_EEEEENS5_IJNS4_10UnderscoreES10_S10_EEEEENS4_13SM90_TMA_LOADENS4_14ComposedLayoutINS4_7SwizzleILi3ELi4ELi3EEENS4_18smem_ptr_flag_bitsILi16EEENSU_INS5_IJNSA_ILi8EEESH_EEENS5_IJSH_SB_EEEEEEEvNS4_8identityES13_S1D_vS1E_EENS_8epilogue10collective18CollectiveEpilogueINS1G_22Sm90TmaWarpSpecializedILi4ELi2ELi16ELb1ELb0EEEJSI_NS5_IJSF_NSA_ILi32EEEEEESJ_SK_SJ_SK_NS1G_6fusion15FusionCallbacksIS1K_NS1N_13LinCombEltActINS1G_6thread4SiLuESJ_fSJ_fLNS_15FloatRoundStyleE2EEESI_S1M_JEEES13_NS14_INS15_ILi2ELi4ELi3EEES18_NSU_INS5_IJS19_S1L_EEENS5_IJS1L_SB_EEEEEEENS4_17SM75_U32x4_LDSM_NENS4_14SM90_TMA_STOREES1Z_NS4_17SM90_U32x4_STSM_NENS4_9Copy_AtomIJS22_SJ_EEEvEEEvvEEEEvNT_6ParamsE:
	.zero		2432


//--------------------- SYMBOLS --------------------------

	.type		.nv.reservedSmem.offset0,@object
	.size		.nv.reservedSmem.offset0,0x4
	.type		__assertfail,@function
